def matmul_kernel(
    a_ptr,
    b_ptr,
    c_ptr,
    M,
    N,
    K,
    stride_am,
    stride_ak,
    stride_bk,
    stride_bn,
    stride_cm,
    stride_cn,
    BLOCK_M: tl.constexpr,
    BLOCK_N: tl.constexpr,
    BLOCK_K: tl.constexpr,
    GROUP_M: tl.constexpr,
):
    pid = tl.program_id(axis=0)
    num_pid_m = tl.cdiv(M, BLOCK_M)
    num_pid_n = tl.cdiv(N, BLOCK_N)
    num_pid_in_group = GROUP_M * num_pid_n
    group_id = pid // num_pid_in_group
    first_pid_m = group_id * GROUP_M
    group_size_m = min(num_pid_m - first_pid_m, GROUP_M)
    pid_m = first_pid_m + ((pid % num_pid_in_group) % group_size_m)
    pid_n = (pid % num_pid_in_group) // group_size_m

    offs_am = (pid_m * BLOCK_M + tl.arange(0, BLOCK_M)) % M
    offs_bn = (pid_n * BLOCK_N + tl.arange(0, BLOCK_N)) % N
    offs_k = tl.arange(0, BLOCK_K)
    a_ptrs = a_ptr + offs_am[:, None] * stride_am + offs_k[None, :] * stride_ak
    b_ptrs = b_ptr + offs_k[:, None] * stride_bk + offs_bn[None, :] * stride_bn

    acc = tl.zeros((BLOCK_M, BLOCK_N), dtype=tl.float32)
    for kk in range(0, tl.cdiv(K, BLOCK_K)):
        a = tl.load(a_ptrs, mask=offs_k[None, :] < K - kk * BLOCK_K, other=0.0)
        b = tl.load(b_ptrs, mask=offs_k[:, None] < K - kk * BLOCK_K, other=0.0)
        acc = tl.dot(a, b, acc)
        a_ptrs += BLOCK_K * stride_ak
        b_ptrs += BLOCK_K * stride_bk

    c = acc.to(c_ptr.dtype.element_ty)
    offs_cm = pid_m * BLOCK_M + tl.arange(0, BLOCK_M)
    offs_cn = pid_n * BLOCK_N + tl.arange(0, BLOCK_N)
    c_ptrs = c_ptr + offs_cm[:, None] * stride_cm + offs_cn[None, :] * stride_cn
    mask = (offs_cm[:, None] < M) & (offs_cn[None, :] < N)
    tl.store(c_ptrs, c, mask=mask)

# config = {"BLOCK_K": 128, "BLOCK_M": 64, "BLOCK_N": 128, "GROUP_M": 8, "arch": "sm_100", "dtype": "fp32", "num_ctas": 1, "num_stages": 6, "num_warps": 4}
# arch = sm_100


// ===== COMPILED SASS (sm_100a) =====

	.target	sm_100a

	.elftype	@"ET_EXEC"


//--------------------- .note.nv.tkinfo           --------------------------
	.section	.note.nv.tkinfo,"",@"SHT_NOTE"
	.sectionflags	@"SHF_NOTE_NV_TKINFO"
	.tkinfo
        /*0018*/ 	.word	0x00000081
        /*0030*/ 	.string	""
        /*0030*/ 	.string	"ptxas-blackwell"
        /*0030*/ 	.string	"Cuda compilation tools, release 12.9, V12.9.86"
        /*0030*/ 	.string	"Build cuda_12.9.r12.9/compiler.36037853_0"
        /*0030*/ 	.string	"-v  -suppress-debug-info  -lineinfo  -arch sm_100a "



//--------------------- .note.nv.cuver            --------------------------
	.section	.note.nv.cuver,"",@"SHT_NOTE"
	.sectionflags	@"SHF_NOTE_NV_CUVER"
        /*0018*/ 	.short	0x0001
        /*001a*/ 	.short	0x0064
        /*001c*/ 	.short	0x0001
        /*001e*/ 	.short	0x0000
        /*0020*/ 	.short	0x0001
        /*0022*/ 	.short	0x0000


//--------------------- .nv.info                  --------------------------
	.section	.nv.info,"",@"SHT_CUDA_INFO"
	.align	4


	//----- nvinfo : EIATTR_REGCOUNT
	.align		4
        /*0000*/ 	.byte	0x04, 0x2f
        /*0002*/ 	.short	(.L_4 - .L_3)
	.align		4
.L_3:
        /*0004*/ 	.word	index@(matmul_kernel)
        /*0008*/ 	.word	0x000000ff


	//----- nvinfo : EIATTR_FRAME_SIZE
	.align		4
.L_4:
        /*000c*/ 	.byte	0x04, 0x11
        /*000e*/ 	.short	(.L_6 - .L_5)
	.align		4
.L_5:
        /*0010*/ 	.word	index@($__internal_2_$__cuda_sm10x_tcgen05_guardrail_trap_unallocated_columns_being_dealloced)
        /*0014*/ 	.word	0x000007f0


	//----- nvinfo : EIATTR_FRAME_SIZE
	.align		4
.L_6:
        /*0018*/ 	.byte	0x04, 0x11
        /*001a*/ 	.short	(.L_8 - .L_7)
	.align		4
.L_7:
        /*001c*/ 	.word	index@($__internal_1_$__cuda_sm10x_tcgen05_guardrail_trap_phase_invalid_during_alloc)
        /*0020*/ 	.word	0x000007f0


	//----- nvinfo : EIATTR_FRAME_SIZE
	.align		4
.L_8:
        /*0024*/ 	.byte	0x04, 0x11
        /*0026*/ 	.short	(.L_10 - .L_9)
	.align		4
.L_9:
        /*0028*/ 	.word	index@($__internal_0_$__cuda_sm10x_tcgen05_guardrail_trap_col_being_dealloced_not_returned_by_alloc)
        /*002c*/ 	.word	0x000007f0


	//----- nvinfo : EIATTR_FRAME_SIZE
	.align		4
.L_10:
        /*0030*/ 	.byte	0x04, 0x11
        /*0032*/ 	.short	(.L_12 - .L_11)
	.align		4
.L_11:
        /*0034*/ 	.word	index@(matmul_kernel)
        /*0038*/ 	.word	0x000007f0


	//----- nvinfo : EIATTR_MIN_STACK_SIZE
	.align		4
.L_12:
        /*003c*/ 	.byte	0x04, 0x12
        /*003e*/ 	.short	(.L_14 - .L_13)
	.align		4
.L_13:
        /*0040*/ 	.word	index@(matmul_kernel)
        /*0044*/ 	.word	0x000007f0
.L_14:


//--------------------- .nv.info.matmul_kernel    --------------------------
	.section	.nv.info.matmul_kernel,"",@"SHT_CUDA_INFO"
	.sectionflags	@""
	.align	4


	//----- nvinfo : EIATTR_CUDA_API_VERSION
	.align		4
        /*0000*/ 	.byte	0x04, 0x37
        /*0002*/ 	.short	(.L_16 - .L_15)
.L_15:
        /*0004*/ 	.word	0x00000081


	//----- nvinfo : EIATTR_KPARAM_INFO
	.align		4
.L_16:
        /*0008*/ 	.byte	0x04, 0x17
        /*000a*/ 	.short	(.L_18 - .L_17)
.L_17:
        /*000c*/ 	.word	0x00000000
        /*0010*/ 	.short	0x000d
        /*0012*/ 	.short	0x0048
        /*0014*/ 	.byte	0x00, 0xf4, 0x21, 0x00


	//----- nvinfo : EIATTR_KPARAM_INFO
	.align		4
.L_18:
        /*0018*/ 	.byte	0x04, 0x17
        /*001a*/ 	.short	(.L_20 - .L_19)
.L_19:
        /*001c*/ 	.word	0x00000000
        /*0020*/ 	.short	0x000c
        /*0022*/ 	.short	0x0040
        /*0024*/ 	.byte	0x00, 0xf4, 0x21, 0x00


	//----- nvinfo : EIATTR_KPARAM_INFO
	.align		4
.L_20:
        /*0028*/ 	.byte	0x04, 0x17
        /*002a*/ 	.short	(.L_22 - .L_21)
.L_21:
        /*002c*/ 	.word	0x00000000
        /*0030*/ 	.short	0x000b
        /*0032*/ 	.short	0x0038
        /*0034*/ 	.byte	0x00, 0xf0, 0x11, 0x00


	//----- nvinfo : EIATTR_KPARAM_INFO
	.align		4
.L_22:
        /*0038*/ 	.byte	0x04, 0x17
        /*003a*/ 	.short	(.L_24 - .L_23)
.L_23:
        /*003c*/ 	.word	0x00000000
        /*0040*/ 	.short	0x000a
        /*0042*/ 	.short	0x0034
        /*0044*/ 	.byte	0x00, 0xf0, 0x11, 0x00


	//----- nvinfo : EIATTR_KPARAM_INFO
	.align		4
.L_24:
        /*0048*/ 	.byte	0x04, 0x17
        /*004a*/ 	.short	(.L_26 - .L_25)
.L_25:
        /*004c*/ 	.word	0x00000000
        /*0050*/ 	.short	0x0009
        /*0052*/ 	.short	0x0030
        /*0054*/ 	.byte	0x00, 0xf0, 0x11, 0x00


	//----- nvinfo : EIATTR_KPARAM_INFO
	.align		4
.L_26:
        /*0058*/ 	.byte	0x04, 0x17
        /*005a*/ 	.short	(.L_28 - .L_27)
.L_27:
        /*005c*/ 	.word	0x00000000
        /*0060*/ 	.short	0x0008
        /*0062*/ 	.short	0x002c
        /*0064*/ 	.byte	0x00, 0xf0, 0x11, 0x00


	//----- nvinfo : EIATTR_KPARAM_INFO
	.align		4
.L_28:
        /*0068*/ 	.byte	0x04, 0x17
        /*006a*/ 	.short	(.L_30 - .L_29)
.L_29:
        /*006c*/ 	.word	0x00000000
        /*0070*/ 	.short	0x0007
        /*0072*/ 	.short	0x0028
        /*0074*/ 	.byte	0x00, 0xf0, 0x11, 0x00


	//----- nvinfo : EIATTR_KPARAM_INFO
	.align		4
.L_30:
        /*0078*/ 	.byte	0x04, 0x17
        /*007a*/ 	.short	(.L_32 - .L_31)
.L_31:
        /*007c*/ 	.word	0x00000000
        /*0080*/ 	.short	0x0006
        /*0082*/ 	.short	0x0024
        /*0084*/ 	.byte	0x00, 0xf0, 0x11, 0x00


	//----- nvinfo : EIATTR_KPARAM_INFO
	.align		4
.L_32:
        /*0088*/ 	.byte	0x04, 0x17
        /*008a*/ 	.short	(.L_34 - .L_33)
.L_33:
        /*008c*/ 	.word	0x00000000
        /*0090*/ 	.short	0x0005
        /*0092*/ 	.short	0x0020
        /*0094*/ 	.byte	0x00, 0xf0, 0x11, 0x00


	//----- nvinfo : EIATTR_KPARAM_INFO
	.align		4
.L_34:
        /*0098*/ 	.byte	0x04, 0x17
        /*009a*/ 	.short	(.L_36 - .L_35)
.L_35:
        /*009c*/ 	.word	0x00000000
        /*00a0*/ 	.short	0x0004
        /*00a2*/ 	.short	0x001c
        /*00a4*/ 	.byte	0x00, 0xf0, 0x11, 0x00


	//----- nvinfo : EIATTR_KPARAM_INFO
	.align		4
.L_36:
        /*00a8*/ 	.byte	0x04, 0x17
        /*00aa*/ 	.short	(.L_38 - .L_37)
.L_37:
        /*00ac*/ 	.word	0x00000000
        /*00b0*/ 	.short	0x0003
        /*00b2*/ 	.short	0x0018
        /*00b4*/ 	.byte	0x00, 0xf0, 0x11, 0x00


	//----- nvinfo : EIATTR_KPARAM_INFO
	.align		4
.L_38:
        /*00b8*/ 	.byte	0x04, 0x17
        /*00ba*/ 	.short	(.L_40 - .L_39)
.L_39:
        /*00bc*/ 	.word	0x00000000
        /*00c0*/ 	.short	0x0002
        /*00c2*/ 	.short	0x0010
        /*00c4*/ 	.byte	0x00, 0xf4, 0x21, 0x00


	//----- nvinfo : EIATTR_KPARAM_INFO
	.align		4
.L_40:
        /*00c8*/ 	.byte	0x04, 0x17
        /*00ca*/ 	.short	(.L_42 - .L_41)
.L_41:
        /*00cc*/ 	.word	0x00000000
        /*00d0*/ 	.short	0x0001
        /*00d2*/ 	.short	0x0008
        /*00d4*/ 	.byte	0x00, 0xf4, 0x21, 0x00


	//----- nvinfo : EIATTR_KPARAM_INFO
	.align		4
.L_42:
        /*00d8*/ 	.byte	0x04, 0x17
        /*00da*/ 	.short	(.L_44 - .L_43)
.L_43:
        /*00dc*/ 	.word	0x00000000
        /*00e0*/ 	.short	0x0000
        /*00e2*/ 	.short	0x0000
        /*00e4*/ 	.byte	0x00, 0xf4, 0x21, 0x00


	//----- nvinfo : EIATTR_AT_ENTRY_FRAGMENTS
	.align		4
.L_44:
        /*00e8*/ 	.byte	0x04, 0x4f
        /*00ea*/ 	.short	(.L_46 - .L_45)


	//   ....[0]....
.L_45:
        /*00ec*/ 	.word	0x00000004


	//----- nvinfo : EIATTR_RESERVED_SMEM_USED
	.align		4
.L_46:
        /*00f0*/ 	.byte	0x01, 0x41
	.zero		2


	//----- nvinfo : EIATTR_SPARSE_MMA_MASK
	.align		4
        /*00f4*/ 	.byte	0x03, 0x50
        /*00f6*/ 	.short	0x0000


	//----- nvinfo : EIATTR_TCGEN05_1CTA_USED
	.align		4
        /*00f8*/ 	.byte	0x01, 0x51
	.zero		2


	//----- nvinfo : EIATTR_MAXREG_COUNT
	.align		4
        /*00fc*/ 	.byte	0x03, 0x1b
        /*00fe*/ 	.short	0x00ff


	//----- nvinfo : EIATTR_NUM_BARRIERS
	.align		4
        /*0100*/ 	.byte	0x02, 0x4c
        /*0102*/ 	.byte	0x01
	.zero		1


	//----- nvinfo : EIATTR_ANNOTATIONS
	.align		4
        /*0104*/ 	.byte	0x04, 0x55
        /*0106*/ 	.short	(.L_48 - .L_47)


	//   ....[0]....
.L_47:
        /*0108*/ 	.word	0x00000001
        /*010c*/ 	.byte	0x00, 0x0a, 0x00, 0x00, 0x01, 0x00, 0x00, 0x00, 0xe0, 0x0b, 0x00, 0x00, 0x01, 0x00, 0x00, 0x00
        /* <DEDUP_REMOVED lines=915> */
        /*3a4c*/ 	.byte	0xc0, 0xa6, 0x02, 0x00, 0x01, 0x00, 0x00, 0x00, 0xc0, 0xa8, 0x02, 0x00


	//----- nvinfo : EIATTR_INT_WARP_WIDE_INSTR_OFFSETS
	.align		4
.L_48:
        /*3a58*/ 	.byte	0x04, 0x31
        /*3a5a*/ 	.short	(.L_50 - .L_49)


	//   ....[0]....
.L_49:
        /*3a5c*/ 	.word	0x00009b40


	//   ....[1]....
        /*3a60*/ 	.word	0x00009b70


	//   ....[2]....
        /*3a64*/ 	.word	0x00009cd0


	//   ....[3]....
        /*3a68*/ 	.word	0x0002ca00


	//   ....[4]....
        /*3a6c*/ 	.word	0x0002ca50


	//----- nvinfo : EIATTR_COOP_GROUP_MASK_REGIDS
	.align		4
.L_50:
        /*3a70*/ 	.byte	0x04, 0x29
        /*3a72*/ 	.short	(.L_52 - .L_51)


	//   ....[0]....
.L_51:
        /*3a74*/ 	.word	0xffffffff


	//   ....[1]....
        /*3a78*/ 	.word	0xffffffff


	//   ....[2]....
        /*3a7c*/ 	.word	0xffffffff


	//   ....[3]....
        /*3a80*/ 	.word	0xffffffff


	//----- nvinfo : EIATTR_COOP_GROUP_INSTR_OFFSETS
	.align		4
.L_52:
        /*3a84*/ 	.byte	0x04, 0x28
        /*3a86*/ 	.short	(.L_54 - .L_53)


	//   ....[0]....
.L_53:
        /*3a88*/ 	.word	0x00000070


	//   ....[1]....
        /*3a8c*/ 	.word	0x00000330


	//   ....[2]....
        /*3a90*/ 	.word	0x0002c890


	//   ....[3]....
        /*3a94*/ 	.word	0x0002cb00


	//----- nvinfo : EIATTR_VRC_CTA_INIT_COUNT
	.align		4
.L_54:
        /*3a98*/ 	.byte	0x02, 0x4a
        /*3a9a*/ 	.byte	0x80
	.zero		1


	//----- nvinfo : EIATTR_MBARRIER_INSTR_OFFSETS
	.align		4
        /*3a9c*/ 	.byte	0x04, 0x39
        /*3a9e*/ 	.short	(.L_56 - .L_55)


	//   ....[0]....
.L_55:
        /*3aa0*/ 	.word	0x00009d30
        /*3aa4*/ 	.word	0x000000ff
        /*3aa8*/ 	.word	0x00000000
        /*3aac*/ 	.short	0x0100
        /*3aae*/ 	.byte	0x09
	.zero		1


	//   ....[1]....
        /*3ab0*/ 	.word	0x00009d90
        /*3ab4*/ 	.word	0x000000ff
        /*3ab8*/ 	.word	0x00090008
        /*3abc*/ 	.short	0x0100
        /*3abe*/ 	.byte	0x07
	.zero		1


	//   ....[2]....
        /*3ac0*/ 	.word	0x000237e0
        /*3ac4*/ 	.word	0x000000ff
        /*3ac8*/ 	.word	0x00000000
        /*3acc*/ 	.short	0x010a
        /*3ace*/ 	.byte	0x0f
	.zero		1


	//   ....[3]....
        /*3ad0*/ 	.word	0x0002a7b0
        /*3ad4*/ 	.word	0x000000ff
        /*3ad8*/ 	.word	0x00000000
        /*3adc*/ 	.short	0x010a
        /*3ade*/ 	.byte	0x09
	.zero		1


	//   ....[4]....
        /*3ae0*/ 	.word	0x0002a830
        /*3ae4*/ 	.word	0x000000ff
        /*3ae8*/ 	.word	0x00090000
        /*3aec*/ 	.short	0x0108
        /*3aee*/ 	.byte	0x07
	.zero		1


	//   ....[5]....
        /*3af0*/ 	.word	0x0002a910
        /*3af4*/ 	.word	0x000000ff
        /*3af8*/ 	.word	0x00090008
        /*3afc*/ 	.short	0x0108
        /*3afe*/ 	.byte	0x07
	.zero		1


	//   ....[6]....
        /*3b00*/ 	.word	0x0002cb20
        /*3b04*/ 	.word	0x000000ff
        /*3b08*/ 	.word	0x00000000
        /*3b0c*/ 	.short	0x010a
        /*3b0e*/ 	.byte	0x0f
	.zero		1


	//   ....[7]....
        /*3b10*/ 	.word	0x0002cb50
        /*3b14*/ 	.word	0x000000ff
        /*3b18*/ 	.word	0x00000000
        /*3b1c*/ 	.short	0x010a
        /*3b1e*/ 	.byte	0x09
	.zero		1


	//----- nvinfo : EIATTR_NUM_MBARRIERS
	.align		4
.L_56:
        /*3b20*/ 	.byte	0x03, 0x38
        /*3b22*/ 	.short	0x0002


	//----- nvinfo : EIATTR_EXIT_INSTR_OFFSETS
	.align		4
        /*3b24*/ 	.byte	0x04, 0x1c
        /*3b26*/ 	.short	(.L_58 - .L_57)


	//   ....[0]....
.L_57:
        /*3b28*/ 	.word	0x0002cb10


	//----- nvinfo : EIATTR_REQNTID
	.align		4
.L_58:
        /*3b2c*/ 	.byte	0x04, 0x10
        /*3b2e*/ 	.short	(.L_60 - .L_59)
.L_59:
        /*3b30*/ 	.word	0x00000080
        /*3b34*/ 	.word	0x00000001
        /*3b38*/ 	.word	0x00000001


	//----- nvinfo : EIATTR_CRS_STACK_SIZE
	.align		4
.L_60:
        /*3b3c*/ 	.byte	0x04, 0x1e
        /*3b3e*/ 	.short	(.L_62 - .L_61)
.L_61:
        /*3b40*/ 	.word	0x00000000


	//----- nvinfo : EIATTR_CBANK_PARAM_SIZE
	.align		4
.L_62:
        /*3b44*/ 	.byte	0x03, 0x19
        /*3b46*/ 	.short	0x0050


	//----- nvinfo : EIATTR_PARAM_CBANK
	.align		4
        /*3b48*/ 	.byte	0x04, 0x0a
        /*3b4a*/ 	.short	(.L_64 - .L_63)
	.align		4
.L_63:
        /*3b4c*/ 	.word	index@(.nv.constant0.matmul_kernel)
        /*3b50*/ 	.short	0x0380
        /*3b52*/ 	.short	0x0050


	//----- nvinfo : EIATTR_SW_WAR
	.align		4
.L_64:
        /*3b54*/ 	.byte	0x04, 0x36
        /*3b56*/ 	.short	(.L_66 - .L_65)
.L_65:
        /*3b58*/ 	.word	0x00000008
.L_66:


//--------------------- .nv.compat                --------------------------
	.section	.nv.compat,"",@"SHT_CUDA_COMPAT_INFO"
	.align	4
        /*0000*/ 	.byte	0x02, 0x02, 0x02, 0x00, 0x02, 0x05, 0x05, 0x00, 0x02, 0x03, 0x00, 0x00, 0x02, 0x06, 0x01, 0x00


//--------------------- .nv.callgraph             --------------------------
	.section	.nv.callgraph,"",@"SHT_CUDA_CALLGRAPH"
	.align	4
	.sectionentsize	8
	.align		4
        /*0000*/ 	.word	0x00000000
	.align		4
        /*0004*/ 	.word	0xffffffff
	.align		4
        /*0008*/ 	.word	0x00000000
	.align		4
        /*000c*/ 	.word	0xfffffffe
	.align		4
        /*0010*/ 	.word	0x00000000
	.align		4
        /*0014*/ 	.word	0xfffffffd
	.align		4
        /*0018*/ 	.word	0x00000000
	.align		4
        /*001c*/ 	.word	0xfffffffc


//--------------------- .text.matmul_kernel       --------------------------
	.section	.text.matmul_kernel,"ax",@progbits
	.align	128
        .global         matmul_kernel
        .type           matmul_kernel,@function
        .size           matmul_kernel,(.L_x_20 - matmul_kernel)
        .other          matmul_kernel,@"STO_CUDA_ENTRY STV_DEFAULT"
matmul_kernel:
.text.matmul_kernel:
[----:B------:R-:W1:Y:S01]  /*0000*/  LDC R1, c[0x0][0x37c] ;  /* 0x0000df00ff017b82 */ /* 0x000e620000000800 */
[----:B------:R-:W2:Y:S01]  /*0010*/  S2R R0, SR_TID.X ;  /* 0x0000000000007919 */ /* 0x000ea20000002100 */
[----:B-1----:R-:W-:Y:S01]  /*0020*/  VIADD R1, R1, 0xfffff810 ;  /* 0xfffff81001017836 */ /* 0x002fe20000000000 */
[----:B--2---:R-:W-:-:S13]  /*0030*/  ISETP.GE.U32.AND P0, PT, R0, 0x20, PT ;  /* 0x000000200000780c */ /* 0x004fda0003f06070 */
[----:B------:R-:W-:Y:S02]  /*0040*/  VOTEU.ANY UP0, P0 ;  /* 0x0000000000ff7886 */ /* 0x000fe40000000100 */
[----:B------:R-:W-:Y:S05]  /*0050*/  BRA.U UP0, `(.L_x_0) ;  /* 0x0000000100b87547 */ /* 0x000fea000b800000 */
[----:B------:R-:W1:Y:S01]  /*0060*/  S2UR UR6, SR_CgaCtaId ;  /* 0x00000000000679c3 */ /* 0x000e620000008800 */
[----:B------:R-:W-:Y:S01]  /*0070*/  NOP ;  /* 0x0000000000007918 */ /* 0x000fe20000000000 */
[----:B------:R-:W-:Y:S02]  /*0080*/  UMOV UR4, 0x40 ;  /* 0x0000004000047882 */ /* 0x000fe40000000000 */
[----:B-1----:R-:W-:-:S09]  /*0090*/  ULEA UR4, UR6, UR4, 0x18 ;  /* 0x0000000406047291 */ /* 0x002fd2000f8ec0ff */
[----:B------:R-:W1:Y:S01]  /*00a0*/  LDS.U8 R0, [UR4] ;  /* 0x00000004ff007984 */ /* 0x000e620008000000 */
[----:B------:R-:W-:Y:S02]  /*00b0*/  UMOV UR4, 0x400 ;  /* 0x0000040000047882 */ /* 0x000fe40000000000 */
[----:B------:R-:W-:Y:S01]  /*00c0*/  ULEA UR4, UR6, UR4, 0x18 ;  /* 0x0000000406047291 */ /* 0x000fe2000f8ec0ff */
[----:B-1----:R-:W-:-:S13]  /*00d0*/  ISETP.NE.AND P0, PT, R0, RZ, PT ;  /* 0x000000ff0000720c */ /* 0x002fda0003f05270 */
[----:B------:R-:W-:Y:S05]  /*00e0*/  @P0 BRA `(.L_x_1) ;  /* 0x00000000007c0947 */ /* 0x000fea0003800000 */
[----:B------:R-:W-:-:S13]  /*00f0*/  ELECT P0, URZ, PT ;  /* 0x0000000000ff782f */ /* 0x000fda0003800000 */
[----:B------:R-:W-:Y:S05]  /*0100*/  @!P0 BRA `(.L_x_2) ;  /* 0x0000000000848947 */ /* 0x000fea0003800000 */
[----:B------:R-:W-:Y:S01]  /*0110*/  UMOV UR5, 0x4 ;  /* 0x0000000400057882 */ /* 0x000fe20000000000 */
[----:B------:R-:W-:Y:S02]  /*0120*/  IMAD.MOV.U32 R4, RZ, RZ, 0x1 ;  /* 0x00000001ff047424 */ /* 0x000fe400078e00ff */
[----:B------:R-:W-:Y:S02]  /*0130*/  IMAD.MOV.U32 R5, RZ, RZ, 0xf ;  /* 0x0000000fff057424 */ /* 0x000fe400078e00ff */
[----:B------:R-:W-:Y:S04]  /*0140*/  DEPBAR.LE SB1, 0x36 ;  /* 0x00009d800000791a */ /* 0x000fe80000000000 */
[----:B------:R-:W1:Y:S02]  /*0150*/  UTCATOMSWS.FIND_AND_SET.ALIGN UP1, UR5, UR5 ;  /* 0x00000005000575e3 */ /* 0x000e640008020800 */
[----:B-1----:R-:W-:-:S04]  /*0160*/  PLOP3.LUT P0, PT, PT, PT, UP1, 0x80, 0x8 ;  /* 0x000000000008781c */ /* 0x002fc80003f0f018 */
[----:B------:R-:W-:-:S04]  /*0170*/  SEL R0, RZ, 0xffffffff, !P0 ;  /* 0xffffffffff007807 */ /* 0x000fc80004000000 */
[----:B------:R-:W-:Y:S01]  /*0180*/  ISETP.NE.AND P0, PT, R0, RZ, PT ;  /* 0x000000ff0000720c */ /* 0x000fe20003f05270 */
[----:B------:R-:W-:-:S12]  /*0190*/  IMAD.U32 R0, RZ, RZ, UR5 ;  /* 0x00000005ff007e24 */ /* 0x000fd8000f8e00ff */
[----:B------:R-:W-:Y:S05]  /*01a0*/  @P0 BRA `(.L_x_3) ;  /* 0x0000000000240947 */ /* 0x000fea0003800000 */
.L_x_4:
[----:B------:R-:W-:Y:S05]  /*01b0*/  NANOSLEEP 0x64 ;  /* 0x000000640000795d */ /* 0x000fea0003800000 */
[----:B------:R-:W-:-:S05]  /*01c0*/  UMOV UR5, 0x4 ;  /* 0x0000000400057882 */ /* 0x000fca0000000000 */
[----:B------:R-:W-:Y:S04]  /*01d0*/  DEPBAR.LE SB1, 0x36 ;  /* 0x00009d800000791a */ /* 0x000fe80000000000 */
[----:B------:R-:W1:Y:S02]  /*01e0*/  UTCATOMSWS.FIND_AND_SET.ALIGN UP1, UR5, UR5 ;  /* 0x00000005000575e3 */ /* 0x000e640008020800 */
[----:B-1----:R-:W-:-:S04]  /*01f0*/  PLOP3.LUT P0, PT, PT, PT, UP1, 0x80, 0x8 ;  /* 0x000000000008781c */ /* 0x002fc80003f0f018 */
[----:B------:R-:W-:-:S04]  /*0200*/  SEL R0, RZ, 0xffffffff, !P0 ;  /* 0xffffffffff007807 */ /* 0x000fc80004000000 */
[----:B------:R-:W-:Y:S01]  /*0210*/  ISETP.NE.AND P0, PT, R0, RZ, PT ;  /* 0x000000ff0000720c */ /* 0x000fe20003f05270 */
[----:B------:R-:W-:-:S12]  /*0220*/  IMAD.U32 R0, RZ, RZ, UR5 ;  /* 0x00000005ff007e24 */ /* 0x000fd8000f8e00ff */
[----:B------:R-:W-:Y:S05]  /*0230*/  @!P0 BRA `(.L_x_4) ;  /* 0xfffffffc00dc8947 */ /* 0x000fea000383ffff */
.L_x_3:
[C---:B------:R-:W-:Y:S01]  /*0240*/  VIADD R3, R0.reuse, 0x10 ;  /* 0x0000001000037836 */ /* 0x040fe20000000000 */
[----:B------:R-:W-:Y:S01]  /*0250*/  UMOV UR5, 0x50 ;  /* 0x0000005000057882 */ /* 0x000fe20000000000 */
[----:B------:R-:W-:Y:S01]  /*0260*/  SHF.L.U32 R2, R5, R0, RZ ;  /* 0x0000000005027219 */ /* 0x000fe200000006ff */
[----:B------:R-:W-:Y:S01]  /*0270*/  ULEA UR5, UR6, UR5, 0x18 ;  /* 0x0000000506057291 */ /* 0x000fe2000f8ec0ff */
[----:B------:R-:W-:Y:S01]  /*0280*/  IMAD.SHL.U32 R0, R0, 0x20, RZ ;  /* 0x0000002000007824 */ /* 0x000fe200078e00ff */
[----:B------:R-:W-:-:S04]  /*0290*/  SHF.L.U32 R3, R4, R3, RZ ;  /* 0x0000000304037219 */ /* 0x000fc800000006ff */
[----:B------:R-:W-:-:S05]  /*02a0*/  LOP3.LUT R2, R3, R2, RZ, 0xfc, !PT ;  /* 0x0000000203027212 */ /* 0x000fca00078efcff */
[----:B------:R1:W-:Y:S04]  /*02b0*/  ATOMS.OR RZ, [UR5], R2 ;  /* 0x00000002ffff798c */ /* 0x0003e8000b000005 */
[----:B------:R1:W-:Y:S01]  /*02c0*/  STS [UR4], R0 ;  /* 0x00000000ff007988 */ /* 0x0003e20008000804 */
[----:B------:R-:W-:Y:S05]  /*02d0*/  BRA `(.L_x_2) ;  /* 0x0000000000107947 */ /* 0x000fea0003800000 */
.L_x_1:
[----:B------:R-:W-:Y:S01]  /*02e0*/  IMAD.MOV.U32 R0, RZ, RZ, -0x1 ;  /* 0xffffffffff007424 */ /* 0x000fe200078e00ff */
[----:B------:R-:W-:-:S04]  /*02f0*/  MOV R2, 0x320 ;  /* 0x0000032000027802 */ /* 0x000fc80000000f00 */
[----:B------:R1:W-:Y:S03]  /*0300*/  STS [UR4], R0 ;  /* 0x00000000ff007988 */ /* 0x0003e60008000804 */
[----:B-1----:R-:W-:Y:S05]  /*0310*/  CALL.REL.NOINC `($__internal_1_$__cuda_sm10x_tcgen05_guardrail_trap_phase_invalid_during_alloc) ;  /* 0x000002c800247944 */ /* 0x002fea0003c00000 */
.L_x_2:
[----:B------:R-:W-:Y:S05]  /*0320*/  WARPSYNC.ALL ;  /* 0x0000000000007948 */ /* 0x000fea0003800000 */
[----:B------:R-:W-:Y:S01]  /*0330*/  NOP ;  /* 0x0000000000007918 */ /* 0x000fe20000000000 */
.L_x_0:
[----:B------:R-:W2:Y:S01]  /*0340*/  LDC.64 R14, c[0x0][0x398] ;  /* 0x0000e600ff0e7b82 */ /* 0x000ea20000000a00 */
[----:B------:R-:W3:Y:S01]  /*0350*/  S2R R5, SR_CTAID.X ;  /* 0x0000000000057919 */ /* 0x000ee20000002500 */
[----:B------:R-:W-:Y:S01]  /*0360*/  IMAD.MOV.U32 R30, RZ, RZ, RZ ;  /* 0x000000ffff1e7224 */ /* 0x000fe200078e00ff */
[----:B------:R-:W-:Y:S01]  /*0370*/  UMOV UR7, 0x400 ;  /* 0x0000040000077882 */ /* 0x000fe20000000000 */
[----:B------:R-:W4:Y:S01]  /*0380*/  LDCU.64 UR12, c[0x0][0x3a8] ;  /* 0x00007500ff0c77ac */ /* 0x000f220008000a00 */
[----:B------:R-:W5:Y:S03]  /*0390*/  S2R R78, SR_TID.X ;  /* 0x00000000004e7919 */ /* 0x000f660000002100 */
[----:B------:R-:W1:Y:S01]  /*03a0*/  S2UR UR5, SR_CgaCtaId ;  /* 0x00000000000579c3 */ /* 0x000e620000008800 */
[----:B------:R-:W1:Y:S01]  /*03b0*/  LDCU UR6, c[0x0][0x3b0] ;  /* 0x00007600ff0677ac */ /* 0x000e620008000800 */
[----:B------:R-:W1:Y:S01]  /*03c0*/  LDCU.128 UR20, c[0x0][0x380] ;  /* 0x00007000ff1477ac */ /* 0x000e620008000c00 */
[----:B------:R-:W1:Y:S01]  /*03d0*/  LDCU UR4, c[0x0][0x3a4] ;  /* 0x00007480ff0477ac */ /* 0x000e620008000800 */
[----:B----4-:R-:W-:-:S02]  /*03e0*/  IMAD.U32 R167, RZ, RZ, UR12 ;  /* 0x0000000cffa77e24 */ /* 0x010fc4000f8e00ff */
[----:B-12---:R-:W-:Y:S01]  /*03f0*/  VIADD R0, R15, 0x7f ;  /* 0x0000007f0f007836 */ /* 0x006fe20000000000 */
[----:B------:R-:W-:-:S04]  /*0400*/  LOP3.LUT R80, RZ, R15, RZ, 0x33, !PT ;  /* 0x0000000fff507212 */ /* 0x000fc800078e33ff */
[----:B------:R-:W-:Y:S01]  /*0410*/  SHF.R.S32.HI R3, RZ, 0x1f, R0 ;  /* 0x0000001fff037819 */ /* 0x000fe20000011400 */
[----:B------:R-:W-:-:S03]  /*0420*/  ULEA UR7, UR5, UR7, 0x18 ;  /* 0x0000000705077291 */ /* 0x000fc6000f8ec0ff */
[----:B------:R-:W-:Y:S02]  /*0430*/  LEA.HI R3, R3, R0, RZ, 0x7 ;  /* 0x0000000003037211 */ /* 0x000fe400078f38ff */
[----:B---3--:R-:W-:Y:S02]  /*0440*/  IABS R8, R5 ;  /* 0x0000000500087213 */ /* 0x008fe40000000000 */
[----:B------:R-:W-:Y:S02]  /*0450*/  SHF.R.S32.HI R3, RZ, 0x7, R3 ;  /* 0x00000007ff037819 */ /* 0x000fe40000011403 */
[----:B-----5:R-:W-:-:S03]  /*0460*/  LOP3.LUT R13, R78, 0x3f, RZ, 0xc0, !PT ;  /* 0x0000003f4e0d7812 */ /* 0x020fc600078ec0ff */
[----:B------:R-:W-:-:S05]  /*0470*/  IMAD.SHL.U32 R4, R3, 0x8, RZ ;  /* 0x0000000803047824 */ /* 0x000fca00078e00ff */
[-C--:B------:R-:W-:Y:S02]  /*0480*/  IABS R7, R4.reuse ;  /* 0x0000000400077213 */ /* 0x080fe40000000000 */
[----:B------:R-:W-:Y:S02]  /*0490*/  IABS R10, R4 ;  /* 0x00000004000a7213 */ /* 0x000fe40000000000 */
[----:B------:R-:W1:Y:S08]  /*04a0*/  I2F.RP R0, R7 ;  /* 0x0000000700007306 */ /* 0x000e700000209400 */
[----:B-1----:R-:W1:Y:S02]  /*04b0*/  MUFU.RCP R0, R0 ;  /* 0x0000000000007308 */ /* 0x002e640000001000 */
[----:B-1----:R-:W-:-:S02]  /*04c0*/  VIADD R2, R0, 0xffffffe ;  /* 0x0ffffffe00027836 */ /* 0x002fc40000000000 */
[----:B------:R-:W-:-:S04]  /*04d0*/  IMAD.MOV R0, RZ, RZ, -R10 ;  /* 0x000000ffff007224 */ /* 0x000fc800078e0a0a */
[----:B------:R1:W2:Y:S02]  /*04e0*/  F2I.FTZ.U32.TRUNC.NTZ R3, R2 ;  /* 0x0000000200037305 */ /* 0x0002a4000021f000 */
[----:B-1----:R-:W-:Y:S02]  /*04f0*/  IMAD.MOV.U32 R2, RZ, RZ, RZ ;  /* 0x000000ffff027224 */ /* 0x002fe400078e00ff */
[----:B--2---:R-:W-:-:S04]  /*0500*/  IMAD.MOV R6, RZ, RZ, -R3 ;  /* 0x000000ffff067224 */ /* 0x004fc800078e0a03 */
[----:B------:R-:W-:Y:S02]  /*0510*/  IMAD R9, R6, R7, RZ ;  /* 0x0000000706097224 */ /* 0x000fe400078e02ff */
[----:B------:R-:W-:Y:S02]  /*0520*/  IMAD.MOV.U32 R6, RZ, RZ, R8 ;  /* 0x000000ffff067224 */ /* 0x000fe400078e0008 */
[----:B------:R-:W-:Y:S01]  /*0530*/  IMAD.HI.U32 R3, R3, R9, R2 ;  /* 0x0000000903037227 */ /* 0x000fe200078e0002 */
[----:B------:R-:W-:-:S05]  /*0540*/  IABS R9, R14 ;  /* 0x0000000e00097213 */ /* 0x000fca0000000000 */
[----:B------:R-:W-:-:S04]  /*0550*/  IMAD.HI.U32 R3, R3, R6, RZ ;  /* 0x0000000603037227 */ /* 0x000fc800078e00ff */
[----:B------:R-:W-:Y:S01]  /*0560*/  IMAD R0, R3, R0, R6 ;  /* 0x0000000003007224 */ /* 0x000fe200078e0206 */
[----:B------:R-:W-:Y:S04]  /*0570*/  BAR.SYNC.DEFER_BLOCKING 0x0 ;  /* 0x0000000000007b1d */ /* 0x000fe80000010000 */
[----:B------:R-:W-:-:S13]  /*0580*/  ISETP.GT.U32.AND P1, PT, R7, R0, PT ;  /* 0x000000000700720c */ /* 0x000fda0003f24070 */
[----:B------:R-:W-:Y:S02]  /*0590*/  @!P1 IMAD.IADD R0, R0, 0x1, -R7 ;  /* 0x0000000100009824 */ /* 0x000fe400078e0a07 */
[----:B------:R-:W-:Y:S01]  /*05a0*/  @!P1 VIADD R3, R3, 0x1 ;  /* 0x0000000103039836 */ /* 0x000fe20000000000 */
[----:B------:R-:W-:Y:S02]  /*05b0*/  ISETP.NE.AND P1, PT, R4, RZ, PT ;  /* 0x000000ff0400720c */ /* 0x000fe40003f25270 */
[----:B------:R-:W-:Y:S02]  /*05c0*/  ISETP.GE.U32.AND P0, PT, R0, R7, PT ;  /* 0x000000070000720c */ /* 0x000fe40003f06070 */
[----:B------:R-:W-:-:S04]  /*05d0*/  LOP3.LUT R0, R5, R4, RZ, 0x3c, !PT ;  /* 0x0000000405007212 */ /* 0x000fc800078e3cff */
[----:B------:R-:W-:Y:S01]  /*05e0*/  ISETP.GE.AND P2, PT, R0, RZ, PT ;  /* 0x000000ff0000720c */ /* 0x000fe20003f46270 */
[----:B------:R-:W-:-:S06]  /*05f0*/  VIADD R0, R14, 0x3f ;  /* 0x0000003f0e007836 */ /* 0x000fcc0000000000 */
[----:B------:R-:W-:-:S04]  /*0600*/  @P0 VIADD R3, R3, 0x1 ;  /* 0x0000000103030836 */ /* 0x000fc80000000000 */
[----:B------:R-:W-:Y:S01]  /*0610*/  IMAD.MOV.U32 R2, RZ, RZ, R3 ;  /* 0x000000ffff027224 */ /* 0x000fe200078e0003 */
[----:B------:R-:W-:-:S03]  /*0620*/  SHF.R.S32.HI R3, RZ, 0x1f, R0 ;  /* 0x0000001fff037819 */ /* 0x000fc60000011400 */
[----:B------:R-:W-:Y:S01]  /*0630*/  @!P2 IMAD.MOV R2, RZ, RZ, -R2 ;  /* 0x000000ffff02a224 */ /* 0x000fe200078e0a02 */
[----:B------:R-:W-:Y:S02]  /*0640*/  @!P1 LOP3.LUT R2, RZ, R4, RZ, 0x33, !PT ;  /* 0x00000004ff029212 */ /* 0x000fe400078e33ff */
[----:B------:R-:W-:-:S03]  /*0650*/  LEA.HI R3, R3, R0, RZ, 0x6 ;  /* 0x0000000003037211 */ /* 0x000fc600078f30ff */
[----:B------:R-:W-:Y:S02]  /*0660*/  IMAD.SHL.U32 R10, R2, 0x8, RZ ;  /* 0x00000008020a7824 */ /* 0x000fe400078e00ff */
[----:B------:R-:W-:-:S03]  /*0670*/  IMAD.MOV R2, RZ, RZ, -R2 ;  /* 0x000000ffff027224 */ /* 0x000fc600078e0a02 */
[----:B------:R-:W-:Y:S01]  /*0680*/  LEA.HI.SX32 R3, R3, -R10, 0x1a ;  /* 0x8000000a03037211 */ /* 0x000fe200078fd2ff */
[----:B------:R-:W-:Y:S02]  /*0690*/  IMAD R12, R4, R2, R5 ;  /* 0x00000002040c7224 */ /* 0x000fe400078e0205 */
[----:B------:R-:W-:Y:S01]  /*06a0*/  IMAD.MOV.U32 R2, RZ, RZ, RZ ;  /* 0x000000ffff027224 */ /* 0x000fe200078e00ff */
[----:B------:R-:W-:Y:S02]  /*06b0*/  VIMNMX R11, PT, PT, R3, 0x8, PT ;  /* 0x00000008030b7848 */ /* 0x000fe40003fe0100 */
[----:B------:R-:W-:Y:S02]  /*06c0*/  IABS R4, R12 ;  /* 0x0000000c00047213 */ /* 0x000fe40000000000 */
[-C--:B------:R-:W-:Y:S02]  /*06d0*/  IABS R8, R11.reuse ;  /* 0x0000000b00087213 */ /* 0x080fe40000000000 */
[----:B------:R-:W-:-:S02]  /*06e0*/  IABS R6, R11 ;  /* 0x0000000b00067213 */ /* 0x000fc40000000000 */
[----:B------:R-:W1:Y:S08]  /*06f0*/  I2F.RP R0, R8 ;  /* 0x0000000800007306 */ /* 0x000e700000209400 */
[----:B-1----:R-:W1:Y:S02]  /*0700*/  MUFU.RCP R0, R0 ;  /* 0x0000000000007308 */ /* 0x002e640000001000 */
[----:B-1----:R-:W-:-:S06]  /*0710*/  VIADD R3, R0, 0xffffffe ;  /* 0x0ffffffe00037836 */ /* 0x002fcc0000000000 */
[----:B------:R-:W1:Y:S02]  /*0720*/  F2I.FTZ.U32.TRUNC.NTZ R3, R3 ;  /* 0x0000000300037305 */ /* 0x000e64000021f000 */
[----:B-1----:R-:W-:-:S04]  /*0730*/  IMAD.MOV R7, RZ, RZ, -R3 ;  /* 0x000000ffff077224 */ /* 0x002fc800078e0a03 */
[----:B------:R-:W-:-:S04]  /*0740*/  IMAD R5, R7, R8, RZ ;  /* 0x0000000807057224 */ /* 0x000fc800078e02ff */
[----:B------:R-:W-:Y:S01]  /*0750*/  IMAD.HI.U32 R2, R3, R5, R2 ;  /* 0x0000000503027227 */ /* 0x000fe200078e0002 */
[----:B------:R-:W-:-:S03]  /*0760*/  IABS R5, R15 ;  /* 0x0000000f00057213 */ /* 0x000fc60000000000 */
[----:B------:R-:W-:Y:S02]  /*0770*/  IMAD.MOV.U32 R3, RZ, RZ, R4 ;  /* 0x000000ffff037224 */ /* 0x000fe400078e0004 */
[----:B------:R-:W-:Y:S02]  /*0780*/  IMAD.MOV R4, RZ, RZ, -R6 ;  /* 0x000000ffff047224 */ /* 0x000fe400078e0a06 */
[----:B------:R-:W-:Y:S01]  /*0790*/  IMAD.HI.U32 R0, R2, R3, RZ ;  /* 0x0000000302007227 */ /* 0x000fe200078e00ff */
[----:B------:R-:W1:Y:S03]  /*07a0*/  I2F.RP R6, R9 ;  /* 0x0000000900067306 */ /* 0x000e660000209400 */
[----:B------:R-:W-:Y:S02]  /*07b0*/  IMAD R3, R0, R4, R3 ;  /* 0x0000000400037224 */ /* 0x000fe400078e0203 */
[----:B------:R-:W-:-:S03]  /*07c0*/  IMAD.MOV.U32 R2, RZ, RZ, R5 ;  /* 0x000000ffff027224 */ /* 0x000fc600078e0005 */
[----:B------:R-:W-:Y:S01]  /*07d0*/  ISETP.GT.U32.AND P1, PT, R8, R3, PT ;  /* 0x000000030800720c */ /* 0x000fe20003f24070 */
[----:B------:R-:W2:Y:S08]  /*07e0*/  I2F.RP R7, R2 ;  /* 0x0000000200077306 */ /* 0x000eb00000209400 */
[----:B-1----:R-:W1:Y:S04]  /*07f0*/  MUFU.RCP R6, R6 ;  /* 0x0000000600067308 */ /* 0x002e680000001000 */
[----:B------:R-:W-:-:S02]  /*0800*/  @!P1 IMAD.IADD R3, R3, 0x1, -R8 ;  /* 0x0000000103039824 */ /* 0x000fc400078e0a08 */
[----:B------:R-:W-:Y:S01]  /*0810*/  @!P1 VIADD R0, R0, 0x1 ;  /* 0x0000000100009836 */ /* 0x000fe20000000000 */
[----:B------:R-:W-:Y:S01]  /*0820*/  ISETP.NE.AND P1, PT, R11, RZ, PT ;  /* 0x000000ff0b00720c */ /* 0x000fe20003f25270 */
[----:B--2---:R-:W2:Y:S01]  /*0830*/  MUFU.RCP R7, R7 ;  /* 0x0000000700077308 */ /* 0x004ea20000001000 */
[----:B------:R-:W-:Y:S02]  /*0840*/  ISETP.GE.U32.AND P0, PT, R3, R8, PT ;  /* 0x000000080300720c */ /* 0x000fe40003f06070 */
[----:B------:R-:W-:-:S04]  /*0850*/  LOP3.LUT R3, R12, R11, RZ, 0x3c, !PT ;  /* 0x0000000b0c037212 */ /* 0x000fc800078e3cff */
[----:B------:R-:W-:Y:S01]  /*0860*/  ISETP.GE.AND P2, PT, R3, RZ, PT ;  /* 0x000000ff0300720c */ /* 0x000fe20003f46270 */
[----:B-1----:R-:W-:-:S04]  /*0870*/  VIADD R4, R6, 0xffffffe ;  /* 0x0ffffffe06047836 */ /* 0x002fc80000000000 */
[----:B------:R1:W3:Y:S02]  /*0880*/  F2I.FTZ.U32.TRUNC.NTZ R5, R4 ;  /* 0x0000000400057305 */ /* 0x0002e4000021f000 */
[----:B------:R-:W-:Y:S02]  /*0890*/  @P0 VIADD R0, R0, 0x1 ;  /* 0x0000000100000836 */ /* 0x000fe40000000000 */
[----:B--2---:R-:W-:Y:S02]  /*08a0*/  VIADD R7, R7, 0xffffffe ;  /* 0x0ffffffe07077836 */ /* 0x004fe40000000000 */
[----:B------:R-:W-:Y:S02]  /*08b0*/  IMAD.MOV.U32 R6, RZ, RZ, R0 ;  /* 0x000000ffff067224 */ /* 0x000fe400078e0000 */
[----:B------:R-:W2:Y:S01]  /*08c0*/  F2I.FTZ.U32.TRUNC.NTZ R31, R7 ;  /* 0x00000007001f7305 */ /* 0x000ea2000021f000 */
[----:B-1----:R-:W-:Y:S02]  /*08d0*/  IMAD.MOV.U32 R4, RZ, RZ, RZ ;  /* 0x000000ffff047224 */ /* 0x002fe400078e00ff */
[----:B------:R-:W-:Y:S01]  /*08e0*/  @!P2 IMAD.MOV R6, RZ, RZ, -R6 ;  /* 0x000000ffff06a224 */ /* 0x000fe200078e0a06 */
[----:B------:R-:W-:Y:S01]  /*08f0*/  @!P1 LOP3.LUT R6, RZ, R11, RZ, 0x33, !PT ;  /* 0x0000000bff069212 */ /* 0x000fe200078e33ff */
[----:B---3--:R-:W-:-:S04]  /*0900*/  IMAD.MOV R8, RZ, RZ, -R5 ;  /* 0x000000ffff087224 */ /* 0x008fc800078e0a05 */
[----:B------:R-:W-:Y:S02]  /*0910*/  IMAD.MOV R0, RZ, RZ, -R6 ;  /* 0x000000ffff007224 */ /* 0x000fe400078e0a06 */
[----:B------:R-:W-:Y:S02]  /*0920*/  IMAD R3, R8, R9, RZ ;  /* 0x0000000908037224 */ /* 0x000fe400078e02ff */
[----:B------:R-:W-:Y:S01]  /*0930*/  IMAD R0, R11, R0, R12 ;  /* 0x000000000b007224 */ /* 0x000fe200078e020c */
[----:B------:R-:W-:Y:S01]  /*0940*/  SHF.R.U32.HI R11, RZ, 0x5, R78 ;  /* 0x00000005ff0b7819 */ /* 0x000fe2000001164e */
[----:B------:R-:W-:-:S03]  /*0950*/  IMAD.HI.U32 R4, R5, R3, R4 ;  /* 0x0000000305047227 */ /* 0x000fc600078e0004 */
[----:B------:R-:W-:Y:S01]  /*0960*/  R2UR UR16, R11 ;  /* 0x000000000b1072ca */ /* 0x000fe200000e0000 */
[----:B------:R-:W-:Y:S02]  /*0970*/  IMAD.IADD R3, R10, 0x1, R0 ;  /* 0x000000010a037824 */ /* 0x000fe400078e0200 */
[----:B------:R-:W-:Y:S01]  /*0980*/  IMAD.SHL.U32 R0, R6, 0x80, RZ ;  /* 0x0000008006007824 */ /* 0x000fe200078e00ff */
[----:B------:R-:W1:Y:S01]  /*0990*/  LDS R10, [UR7] ;  /* 0x00000007ff0a7984 */ /* 0x000e620008000800 */
[----:B------:R-:W-:Y:S02]  /*09a0*/  IMAD R76, R3, 0x40, R13 ;  /* 0x00000040034c7824 */ /* 0x000fe400078e020d */
[----:B--2---:R-:W-:Y:S01]  /*09b0*/  IMAD.MOV R5, RZ, RZ, -R31 ;  /* 0x000000ffff057224 */ /* 0x004fe200078e0a1f */
[----:B------:R-:W-:Y:S01]  /*09c0*/  IABS R79, R0 ;  /* 0x00000000004f7213 */ /* 0x000fe20000000000 */
[C---:B------:R-:W-:Y:S01]  /*09d0*/  VIADD R8, R0.reuse, 0x7f ;  /* 0x0000007f00087836 */ /* 0x040fe20000000000 */
[----:B------:R-:W-:Y:S01]  /*09e0*/  IABS R168, R76 ;  /* 0x0000004c00a87213 */ /* 0x000fe20000000000 */
[----:B------:R-:W-:Y:S01]  /*09f0*/  VIADD R6, R0, 0x1 ;  /* 0x0000000100067836 */ /* 0x000fe20000000000 */
[----:B------:R-:W-:Y:S01]  /*0a00*/  STL [R1+0x4f0], R76 ;  /* 0x0004f04c01007387 */ /* 0x000fe20000100800 */
[----:B------:R-:W-:Y:S01]  /*0a10*/  IMAD R3, R5, R2, RZ ;  /* 0x0000000205037224 */ /* 0x000fe200078e02ff */
[----:B------:R-:W-:Y:S01]  /*0a20*/  IABS R5, R8 ;  /* 0x0000000800057213 */ /* 0x000fe20000000000 */
[----:B------:R-:W-:Y:S01]  /*0a30*/  IMAD.HI.U32 R4, R4, R168, RZ ;  /* 0x000000a804047227 */ /* 0x000fe200078e00ff */
[----:B------:R-:W-:-:S02]  /*0a40*/  IABS R77, R6 ;  /* 0x00000006004d7213 */ /* 0x000fc40000000000 */
[----:B------:R-:W-:Y:S01]  /*0a50*/  ISETP.GE.AND P3, PT, R8, RZ, PT ;  /* 0x000000ff0800720c */ /* 0x000fe20003f66270 */
[----:B------:R-:W-:-:S04]  /*0a60*/  IMAD.HI.U32 R30, R31, R3, R30 ;  /* 0x000000031f1e7227 */ /* 0x000fc800078e001e */
[----:B------:R-:W-:Y:S02]  /*0a70*/  IMAD.MOV R4, RZ, RZ, -R4 ;  /* 0x000000ffff047224 */ /* 0x000fe400078e0a04 */
[----:B------:R-:W-:Y:S02]  /*0a80*/  IMAD.MOV.U32 R31, RZ, RZ, R5 ;  /* 0x000000ffff1f7224 */ /* 0x000fe400078e0005 */
[----:B------:R-:W-:Y:S02]  /*0a90*/  IMAD R168, R9, R4, R168 ;  /* 0x0000000409a87224 */ /* 0x000fe400078e02a8 */
[----:B------:R-:W-:-:S03]  /*0aa0*/  IMAD.HI.U32 R5, R30, R31, RZ ;  /* 0x0000001f1e057227 */ /* 0x000fc600078e00ff */
[----:B------:R-:W-:Y:S01]  /*0ab0*/  ISETP.GT.U32.AND P0, PT, R9, R168, PT ;  /* 0x000000a80900720c */ /* 0x000fe20003f04070 */
[----:B------:R-:W-:-:S04]  /*0ac0*/  IMAD.HI.U32 R3, R30, R77, RZ ;  /* 0x0000004d1e037227 */ /* 0x000fc800078e00ff */
[----:B------:R-:W-:Y:S02]  /*0ad0*/  IMAD.MOV R5, RZ, RZ, -R5 ;  /* 0x000000ffff057224 */ /* 0x000fe400078e0a05 */
[----:B------:R-:W-:Y:S02]  /*0ae0*/  IMAD.MOV R3, RZ, RZ, -R3 ;  /* 0x000000ffff037224 */ /* 0x000fe400078e0a03 */
[----:B------:R-:W-:Y:S02]  /*0af0*/  IMAD.SHL.U32 R4, R78, 0x10, RZ ;  /* 0x000000104e047824 */ /* 0x000fe400078e00ff */
[----:B------:R-:W-:Y:S01]  /*0b00*/  IMAD R31, R2, R5, R31 ;  /* 0x00000005021f7224 */ /* 0x000fe200078e021f */
[----:B-1----:R-:W-:Y:S01]  /*0b10*/  R2UR UR8, R10 ;  /* 0x000000000a0872ca */ /* 0x002fe200000e0000 */
[----:B------:R-:W-:Y:S01]  /*0b20*/  IMAD R77, R2, R3, R77 ;  /* 0x00000003024d7224 */ /* 0x000fe200078e024d */
[----:B------:R-:W-:Y:S01]  /*0b30*/  LOP3.LUT R3, R78, 0x40, RZ, 0xc0, !PT ;  /* 0x000000404e037812 */ /* 0x000fe200078ec0ff */
[----:B------:R-:W-:Y:S01]  /*0b40*/  VIADD R5, R0, 0x2 ;  /* 0x0000000200057836 */ /* 0x000fe20000000000 */
[----:B------:R-:W-:Y:S01]  /*0b50*/  LOP3.LUT R4, R4, 0x70, RZ, 0xc0, !PT ;  /* 0x0000007004047812 */ /* 0x000fe200078ec0ff */
[----:B------:R-:W-:Y:S01]  /*0b60*/  VIADD R7, R0, 0x3 ;  /* 0x0000000300077836 */ /* 0x000fe20000000000 */
[----:B------:R-:W-:Y:S01]  /*0b70*/  ISETP.GT.U32.AND P2, PT, R2, R31, PT ;  /* 0x0000001f0200720c */ /* 0x000fe20003f44070 */
[----:B------:R-:W-:Y:S01]  /*0b80*/  @!P0 IMAD.IADD R168, R168, 0x1, -R9 ;  /* 0x00000001a8a88824 */ /* 0x000fe200078e0a09 */
[----:B------:R-:W-:Y:S01]  /*0b90*/  LEA.HI R3, R3, R4, RZ, 0x1c ;  /* 0x0000000403037211 */ /* 0x000fe200078fe0ff */
[C---:B------:R-:W-:Y:S01]  /*0ba0*/  VIADD R8, R0.reuse, 0xc ;  /* 0x0000000c00087836 */ /* 0x040fe20000000000 */
[----:B------:R-:W-:Y:S01]  /*0bb0*/  IABS R33, R5 ;  /* 0x0000000500217213 */ /* 0x000fe20000000000 */
[----:B------:R-:W-:Y:S01]  /*0bc0*/  VIADD R10, R0, 0x1f ;  /* 0x0000001f000a7836 */ /* 0x000fe20000000000 */
[----:B------:R-:W-:Y:S01]  /*0bd0*/  ISETP.GT.U32.AND P1, PT, R2, R77, PT ;  /* 0x0000004d0200720c */ /* 0x000fe20003f24070 */
[----:B------:R1:W-:Y:S01]  /*0be0*/  STL [R1+0x120], R3 ;  /* 0x0001200301007387 */ /* 0x0003e20000100800 */
[----:B------:R-:W-:Y:S01]  /*0bf0*/  IABS R75, R7 ;  /* 0x00000007004b7213 */ /* 0x000fe20000000000 */
[C---:B------:R-:W-:Y:S01]  /*0c00*/  VIADD R12, R0.reuse, 0x2a ;  /* 0x0000002a000c7836 */ /* 0x040fe20000000000 */
[----:B------:R-:W-:Y:S01]  /*0c10*/  ISETP.GT.U32.AND P5, PT, R9, R168, PT ;  /* 0x000000a80900720c */ /* 0x000fe20003fa4070 */
[----:B------:R-:W-:Y:S01]  /*0c20*/  VIADD R16, R0, 0x2b ;  /* 0x0000002b00107836 */ /* 0x000fe20000000000 */
[----:B------:R-:W-:Y:S01]  /*0c30*/  ISETP.GE.AND P6, PT, R5, RZ, PT ;  /* 0x000000ff0500720c */ /* 0x000fe20003fc6270 */
[----:B------:R-:W-:Y:S01]  /*0c40*/  IMAD.HI.U32 R4, R30, R75, RZ ;  /* 0x0000004b1e047227 */ /* 0x000fe200078e00ff */
[----:B------:R-:W-:-:S02]  /*0c50*/  IABS R43, R8 ;  /* 0x00000008002b7213 */ /* 0x000fc40000000000 */
[----:B------:R-:W-:Y:S01]  /*0c60*/  IABS R11, R10 ;  /* 0x0000000a000b7213 */ /* 0x000fe20000000000 */
[----:B-1----:R-:W-:Y:S01]  /*0c70*/  IMAD.HI.U32 R3, R30, R33, RZ ;  /* 0x000000211e037227 */ /* 0x002fe200078e00ff */
[----:B------:R-:W-:-:S03]  /*0c80*/  IABS R13, R16 ;  /* 0x00000010000d7213 */ /* 0x000fc60000000000 */
[----:B------:R-:W-:Y:S02]  /*0c90*/  IMAD.MOV R3, RZ, RZ, -R3 ;  /* 0x000000ffff037224 */ /* 0x000fe400078e0a03 */
[----:B------:R-:W-:Y:S02]  /*0ca0*/  IMAD.MOV R4, RZ, RZ, -R4 ;  /* 0x000000ffff047224 */ /* 0x000fe400078e0a04 */
[C---:B------:R-:W-:Y:S02]  /*0cb0*/  IMAD R33, R2.reuse, R3, R33 ;  /* 0x0000000302217224 */ /* 0x040fe400078e0221 */
[--C-:B------:R-:W-:Y:S02]  /*0cc0*/  @!P2 IMAD.IADD R31, R31, 0x1, -R2.reuse ;  /* 0x000000011f1fa824 */ /* 0x100fe400078e0a02 */
[--C-:B------:R-:W-:Y:S01]  /*0cd0*/  @!P1 IMAD.IADD R77, R77, 0x1, -R2.reuse ;  /* 0x000000014d4d9824 */ /* 0x100fe200078e0a02 */
[C---:B------:R-:W-:Y:S01]  /*0ce0*/  ISETP.GT.U32.AND P2, PT, R2.reuse, R33, PT ;  /* 0x000000210200720c */ /* 0x040fe20003f44070 */
[C---:B------:R-:W-:Y:S01]  /*0cf0*/  IMAD R75, R2.reuse, R4, R75 ;  /* 0x00000004024b7224 */ /* 0x040fe200078e024b */
[----:B------:R-:W-:Y:S01]  /*0d00*/  ISETP.GT.U32.AND P0, PT, R2, R31, PT ;  /* 0x0000001f0200720c */ /* 0x000fe20003f04070 */
[----:B------:R-:W-:Y:S01]  /*0d10*/  @!P5 IMAD.IADD R168, R168, 0x1, -R9 ;  /* 0x00000001a8a8d824 */ /* 0x000fe200078e0a09 */
[----:B------:R-:W-:Y:S01]  /*0d20*/  ISETP.GT.U32.AND P4, PT, R2, R77, PT ;  /* 0x0000004d0200720c */ /* 0x000fe20003f84070 */
[----:B------:R-:W-:Y:S01]  /*0d30*/  VIADD R3, R0, 0x4 ;  /* 0x0000000400037836 */ /* 0x000fe20000000000 */
[----:B------:R-:W-:Y:S01]  /*0d40*/  ISETP.GT.U32.AND P5, PT, R2, R75, PT ;  /* 0x0000004b0200720c */ /* 0x000fe20003fa4070 */
[----:B------:R-:W-:Y:S01]  /*0d50*/  VIADD R4, R0, 0x5 ;  /* 0x0000000500047836 */ /* 0x000fe20000000000 */
[----:B------:R-:W-:Y:S01]  /*0d60*/  ISETP.GE.AND P1, PT, R6, RZ, PT ;  /* 0x000000ff0600720c */ /* 0x000fe20003f26270 */
[C---:B------:R-:W-:Y:S01]  /*0d70*/  VIADD R5, R0.reuse, 0x6 ;  /* 0x0000000600057836 */ /* 0x040fe20000000000 */
[----:B------:R-:W-:Y:S01]  /*0d80*/  IABS R35, R3 ;  /* 0x0000000300237213 */ /* 0x000fe20000000000 */
[----:B------:R-:W-:Y:S01]  /*0d90*/  VIADD R6, R0, 0x9 ;  /* 0x0000000900067836 */ /* 0x000fe20000000000 */
[----:B------:R-:W-:Y:S01]  /*0da0*/  IABS R73, R4 ;  /* 0x0000000400497213 */ /* 0x000fe20000000000 */
[--C-:B------:R-:W-:Y:S01]  /*0db0*/  @!P2 IMAD.IADD R33, R33, 0x1, -R2.reuse ;  /* 0x000000012121a824 */ /* 0x100fe200078e0a02 */
[----:B------:R-:W-:Y:S01]  /*0dc0*/  ISETP.GE.AND P2, PT, R4, RZ, PT ;  /* 0x000000ff0400720c */ /* 0x000fe20003f46270 */
[--C-:B------:R-:W-:Y:S01]  /*0dd0*/  @!P0 IMAD.IADD R31, R31, 0x1, -R2.reuse ;  /* 0x000000011f1f8824 */ /* 0x100fe200078e0a02 */
[----:B------:R-:W-:Y:S01]  /*0de0*/  IABS R37, R5 ;  /* 0x0000000500257213 */ /* 0x000fe20000000000 */
[--C-:B------:R-:W-:Y:S01]  /*0df0*/  @!P4 IMAD.IADD R77, R77, 0x1, -R2.reuse ;  /* 0x000000014d4dc824 */ /* 0x100fe200078e0a02 */
[----:B------:R-:W-:Y:S01]  /*0e00*/  ISETP.GE.AND P4, PT, R3, RZ, PT ;  /* 0x000000ff0300720c */ /* 0x000fe20003f86270 */
[----:B------:R-:W-:Y:S01]  /*0e10*/  @!P5 IMAD.IADD R75, R75, 0x1, -R2 ;  /* 0x000000014b4bd824 */ /* 0x000fe200078e0a02 */
[----:B------:R-:W-:Y:S01]  /*0e20*/  ISETP.GT.U32.AND P5, PT, R2, R33, PT ;  /* 0x000000210200720c */ /* 0x000fe20003fa4070 */
[----:B------:R-:W-:Y:S01]  /*0e30*/  IMAD.HI.U32 R3, R30, R35, RZ ;  /* 0x000000231e037227 */ /* 0x000fe200078e00ff */
[----:B------:R-:W-:-:S02]  /*0e40*/  ISETP.GE.AND P0, PT, R7, RZ, PT ;  /* 0x000000ff0700720c */ /* 0x000fc40003f06270 */
[----:B------:R-:W-:Y:S01]  /*0e50*/  IABS R69, R6 ;  /* 0x0000000600457213 */ /* 0x000fe20000000000 */
[----:B------:R-:W-:Y:S02]  /*0e60*/  IMAD.MOV R3, RZ, RZ, -R3 ;  /* 0x000000ffff037224 */ /* 0x000fe400078e0a03 */
[----:B------:R-:W-:-:S04]  /*0e70*/  IMAD.HI.U32 R4, R30, R73, RZ ;  /* 0x000000491e047227 */ /* 0x000fc800078e00ff */
[C---:B------:R-:W-:Y:S02]  /*0e80*/  IMAD R35, R2.reuse, R3, R35 ;  /* 0x0000000302237224 */ /* 0x040fe400078e0223 */
[----:B------:R-:W-:Y:S01]  /*0e90*/  @!P3 IMAD.MOV R31, RZ, RZ, -R31 ;  /* 0x000000ffff1fb224 */ /* 0x000fe200078e0a1f */
[C---:B------:R-:W-:Y:S01]  /*0ea0*/  ISETP.GT.U32.AND P3, PT, R2.reuse, R75, PT ;  /* 0x0000004b0200720c */ /* 0x040fe20003f64070 */
[----:B------:R-:W-:Y:S01]  /*0eb0*/  @!P5 IMAD.IADD R33, R33, 0x1, -R2 ;  /* 0x000000012121d824 */ /* 0x000fe200078e0a02 */
[----:B------:R-:W-:Y:S01]  /*0ec0*/  ISETP.GT.U32.AND P5, PT, R2, R35, PT ;  /* 0x000000230200720c */ /* 0x000fe20003fa4070 */
[----:B------:R-:W-:Y:S02]  /*0ed0*/  IMAD.MOV R4, RZ, RZ, -R4 ;  /* 0x000000ffff047224 */ /* 0x000fe400078e0a04 */
[----:B------:R-:W-:Y:S02]  /*0ee0*/  VIADD R3, R0, 0x7 ;  /* 0x0000000700037836 */ /* 0x000fe40000000000 */
[----:B------:R-:W-:-:S02]  /*0ef0*/  IMAD R73, R2, R4, R73 ;  /* 0x0000000402497224 */ /* 0x000fc400078e0249 */
[----:B------:R-:W-:Y:S01]  /*0f00*/  @!P6 IMAD.MOV R33, RZ, RZ, -R33 ;  /* 0x000000ffff21e224 */ /* 0x000fe200078e0a21 */
[----:B------:R-:W-:Y:S01]  /*0f10*/  IABS R71, R3 ;  /* 0x0000000300477213 */ /* 0x000fe20000000000 */
[----:B------:R-:W-:Y:S01]  /*0f20*/  @!P1 IMAD.MOV R77, RZ, RZ, -R77 ;  /* 0x000000ffff4d9224 */ /* 0x000fe200078e0a4d */
[----:B------:R-:W-:Y:S01]  /*0f30*/  ISETP.GT.U32.AND P6, PT, R2, R73, PT ;  /* 0x000000490200720c */ /* 0x000fe20003fc4070 */
[--C-:B------:R-:W-:Y:S01]  /*0f40*/  @!P3 IMAD.IADD R75, R75, 0x1, -R2.reuse ;  /* 0x000000014b4bb824 */ /* 0x100fe200078e0a02 */
[----:B------:R-:W-:Y:S01]  /*0f50*/  ISETP.GE.AND P3, PT, R3, RZ, PT ;  /* 0x000000ff0300720c */ /* 0x000fe20003f66270 */
[----:B------:R-:W-:Y:S01]  /*0f60*/  @!P5 IMAD.IADD R35, R35, 0x1, -R2 ;  /* 0x000000012323d824 */ /* 0x000fe200078e0a02 */
[----:B------:R-:W-:Y:S01]  /*0f70*/  ISETP.GE.AND P1, PT, R5, RZ, PT ;  /* 0x000000ff0500720c */ /* 0x000fe20003f26270 */
[----:B------:R-:W-:-:S03]  /*0f80*/  IMAD.HI.U32 R3, R30, R37, RZ ;  /* 0x000000251e037227 */ /* 0x000fc600078e00ff */
[----:B------:R-:W-:Y:S01]  /*0f90*/  ISETP.GT.U32.AND P5, PT, R2, R35, PT ;  /* 0x000000230200720c */ /* 0x000fe20003fa4070 */
[----:B------:R-:W-:Y:S02]  /*0fa0*/  VIADD R5, R0, 0x8 ;  /* 0x0000000800057836 */ /* 0x000fe40000000000 */
[----:B------:R-:W-:Y:S02]  /*0fb0*/  IMAD.MOV R4, RZ, RZ, -R3 ;  /* 0x000000ffff047224 */ /* 0x000fe400078e0a03 */
[----:B------:R-:W-:Y:S01]  /*0fc0*/  IMAD.HI.U32 R3, R30, R71, RZ ;  /* 0x000000471e037227 */ /* 0x000fe200078e00ff */
[----:B------:R-:W-:-:S03]  /*0fd0*/  IABS R39, R5 ;  /* 0x0000000500277213 */ /* 0x000fc60000000000 */
[----:B------:R-:W-:Y:S02]  /*0fe0*/  @!P6 IMAD.IADD R73, R73, 0x1, -R2 ;  /* 0x000000014949e824 */ /* 0x000fe400078e0a02 */
[----:B------:R-:W-:Y:S02]  /*0ff0*/  IMAD.MOV R3, RZ, RZ, -R3 ;  /* 0x000000ffff037224 */ /* 0x000fe400078e0a03 */
[C---:B------:R-:W-:Y:S01]  /*1000*/  IMAD R37, R2.reuse, R4, R37 ;  /* 0x0000000402257224 */ /* 0x040fe200078e0225 */
[C---:B------:R-:W-:Y:S01]  /*1010*/  ISETP.GT.U32.AND P6, PT, R2.reuse, R73, PT ;  /* 0x000000490200720c */ /* 0x040fe20003fc4070 */
[----:B------:R-:W-:Y:S02]  /*1020*/  IMAD R71, R2, R3, R71 ;  /* 0x0000000302477224 */ /* 0x000fe400078e0247 */
[----:B------:R-:W-:-:S04]  /*1030*/  IMAD.HI.U32 R3, R30, R39, RZ ;  /* 0x000000271e037227 */ /* 0x000fc800078e00ff */
[----:B------:R-:W-:Y:S01]  /*1040*/  @!P5 IMAD.IADD R35, R35, 0x1, -R2 ;  /* 0x000000012323d824 */ /* 0x000fe200078e0a02 */
[----:B------:R-:W-:Y:S01]  /*1050*/  ISETP.GT.U32.AND P5, PT, R2, R37, PT ;  /* 0x000000250200720c */ /* 0x000fe20003fa4070 */
[----:B------:R-:W-:-:S04]  /*1060*/  IMAD.HI.U32 R4, R30, R69, RZ ;  /* 0x000000451e047227 */ /* 0x000fc800078e00ff */
[----:B------:R-:W-:Y:S02]  /*1070*/  IMAD.MOV R3, RZ, RZ, -R3 ;  /* 0x000000ffff037224 */ /* 0x000fe400078e0a03 */
[----:B------:R-:W-:Y:S02]  /*1080*/  IMAD.MOV R4, RZ, RZ, -R4 ;  /* 0x000000ffff047224 */ /* 0x000fe400078e0a04 */
[C---:B------:R-:W-:Y:S02]  /*1090*/  IMAD R39, R2.reuse, R3, R39 ;  /* 0x0000000302277224 */ /* 0x040fe400078e0227 */
[----:B------:R-:W-:Y:S01]  /*10a0*/  @!P0 IMAD.MOV R75, RZ, RZ, -R75 ;  /* 0x000000ffff4b8224 */ /* 0x000fe200078e0a4b */
[----:B------:R-:W-:Y:S01]  /*10b0*/  ISETP.GE.AND P0, PT, R5, RZ, PT ;  /* 0x000000ff0500720c */ /* 0x000fe20003f06270 */
[C---:B------:R-:W-:Y:S02]  /*10c0*/  IMAD R69, R2.reuse, R4, R69 ;  /* 0x0000000402457224 */ /* 0x040fe400078e0245 */
[----:B------:R-:W-:Y:S01]  /*10d0*/  @!P6 IMAD.IADD R73, R73, 0x1, -R2 ;  /* 0x000000014949e824 */ /* 0x000fe200078e0a02 */
[----:B------:R-:W-:Y:S01]  /*10e0*/  ISETP.GT.U32.AND P6, PT, R2, R39, PT ;  /* 0x000000270200720c */ /* 0x000fe20003fc4070 */
[----:B------:R-:W-:-:S02]  /*10f0*/  VIADD R5, R0, 0xa ;  /* 0x0000000a00057836 */ /* 0x000fc40000000000 */
[--C-:B------:R-:W-:Y:S01]  /*1100*/  @!P5 IMAD.IADD R37, R37, 0x1, -R2.reuse ;  /* 0x000000012525d824 */ /* 0x100fe200078e0a02 */
[----:B------:R-:W-:Y:S01]  /*1110*/  ISETP.GT.U32.AND P5, PT, R2, R69, PT ;  /* 0x000000450200720c */ /* 0x000fe20003fa4070 */
[----:B------:R-:W-:Y:S01]  /*1120*/  @!P4 IMAD.MOV R35, RZ, RZ, -R35 ;  /* 0x000000ffff23c224 */ /* 0x000fe200078e0a23 */
[----:B------:R-:W-:Y:S01]  /*1130*/  IABS R41, R5 ;  /* 0x0000000500297213 */ /* 0x000fe20000000000 */
[----:B------:R-:W-:Y:S01]  /*1140*/  VIADD R7, R0, 0xb ;  /* 0x0000000b00077836 */ /* 0x000fe20000000000 */
[----:B------:R-:W-:Y:S01]  /*1150*/  ISETP.GT.U32.AND P4, PT, R2, R71, PT ;  /* 0x000000470200720c */ /* 0x000fe20003f84070 */
[----:B------:R-:W-:Y:S02]  /*1160*/  VIADD R9, R0, 0xd ;  /* 0x0000000d00097836 */ /* 0x000fe40000000000 */
[----:B------:R-:W-:Y:S01]  /*1170*/  IMAD.HI.U32 R3, R30, R41, RZ ;  /* 0x000000291e037227 */ /* 0x000fe200078e00ff */
[----:B------:R-:W-:Y:S02]  /*1180*/  IABS R67, R7 ;  /* 0x0000000700437213 */ /* 0x000fe40000000000 */
[----:B------:R-:W-:Y:S01]  /*1190*/  IABS R65, R9 ;  /* 0x0000000900417213 */ /* 0x000fe20000000000 */
[----:B------:R-:W-:-:S02]  /*11a0*/  @!P6 IMAD.IADD R39, R39, 0x1, -R2 ;  /* 0x000000012727e824 */ /* 0x000fc400078e0a02 */
[----:B------:R-:W-:Y:S02]  /*11b0*/  IMAD.MOV R3, RZ, RZ, -R3 ;  /* 0x000000ffff037224 */ /* 0x000fe400078e0a03 */
[----:B------:R-:W-:Y:S01]  /*11c0*/  @!P5 IMAD.IADD R69, R69, 0x1, -R2 ;  /* 0x000000014545d824 */ /* 0x000fe200078e0a02 */
[C---:B------:R-:W-:Y:S01]  /*11d0*/  ISETP.GT.U32.AND P5, PT, R2.reuse, R39, PT ;  /* 0x000000270200720c */ /* 0x040fe20003fa4070 */
[----:B------:R-:W-:Y:S02]  /*11e0*/  IMAD R41, R2, R3, R41 ;  /* 0x0000000302297224 */ /* 0x000fe400078e0229 */
[----:B------:R-:W-:-:S04]  /*11f0*/  IMAD.HI.U32 R3, R30, R67, RZ ;  /* 0x000000431e037227 */ /* 0x000fc800078e00ff */
[--C-:B------:R-:W-:Y:S01]  /*1200*/  @!P4 IMAD.IADD R71, R71, 0x1, -R2.reuse ;  /* 0x000000014747c824 */ /* 0x100fe200078e0a02 */
[C---:B------:R-:W-:Y:S01]  /*1210*/  ISETP.GT.U32.AND P4, PT, R2.reuse, R37, PT ;  /* 0x000000250200720c */ /* 0x040fe20003f84070 */
[----:B------:R-:W-:Y:S02]  /*1220*/  IMAD.MOV R3, RZ, RZ, -R3 ;  /* 0x000000ffff037224 */ /* 0x000fe400078e0a03 */
[----:B------:R-:W-:Y:S01]  /*1230*/  @!P2 IMAD.MOV R73, RZ, RZ, -R73 ;  /* 0x000000ffff49a224 */ /* 0x000fe200078e0a49 */
[C---:B------:R-:W-:Y:S01]  /*1240*/  ISETP.GT.U32.AND P6, PT, R2.reuse, R71, PT ;  /* 0x000000470200720c */ /* 0x040fe20003fc4070 */
[C---:B------:R-:W-:Y:S01]  /*1250*/  IMAD R67, R2.reuse, R3, R67 ;  /* 0x0000000302437224 */ /* 0x040fe200078e0243 */
[----:B------:R-:W-:Y:S01]  /*1260*/  ISETP.GT.U32.AND P2, PT, R2, R69, PT ;  /* 0x000000450200720c */ /* 0x000fe20003f44070 */
[----:B------:R-:W-:Y:S02]  /*1270*/  @!P5 IMAD.IADD R39, R39, 0x1, -R2 ;  /* 0x000000012727d824 */ /* 0x000fe400078e0a02 */
[----:B------:R-:W-:Y:S01]  /*1280*/  IMAD.HI.U32 R3, R30, R43, RZ ;  /* 0x0000002b1e037227 */ /* 0x000fe200078e00ff */
[----:B------:R-:W-:-:S03]  /*1290*/  ISETP.GT.U32.AND P5, PT, R2, R67, PT ;  /* 0x000000430200720c */ /* 0x000fc60003fa4070 */
[----:B------:R-:W-:Y:S02]  /*12a0*/  IMAD.MOV R3, RZ, RZ, -R3 ;  /* 0x000000ffff037224 */ /* 0x000fe400078e0a03 */
[--C-:B------:R-:W-:Y:S01]  /*12b0*/  @!P4 IMAD.IADD R37, R37, 0x1, -R2.reuse ;  /* 0x000000012525c824 */ /* 0x100fe200078e0a02 */
[----:B------:R-:W-:Y:S01]  /*12c0*/  ISETP.GT.U32.AND P4, PT, R2, R41, PT ;  /* 0x000000290200720c */ /* 0x000fe20003f84070 */
[--C-:B------:R-:W-:Y:S01]  /*12d0*/  @!P6 IMAD.IADD R71, R71, 0x1, -R2.reuse ;  /* 0x000000014747e824 */ /* 0x100fe200078e0a02 */
[----:B------:R-:W-:Y:S01]  /*12e0*/  ISETP.GE.AND P6, PT, R6, RZ, PT ;  /* 0x000000ff0600720c */ /* 0x000fe20003fc6270 */
[----:B------:R-:W-:Y:S02]  /*12f0*/  VIADD R6, R0, 0xe ;  /* 0x0000000e00067836 */ /* 0x000fe40000000000 */
[----:B------:R-:W-:Y:S02]  /*1300*/  IMAD R43, R2, R3, R43 ;  /* 0x00000003022b7224 */ /* 0x000fe400078e022b */
[----:B------:R-:W-:Y:S01]  /*1310*/  @!P5 IMAD.IADD R67, R67, 0x1, -R2 ;  /* 0x000000014343d824 */ /* 0x000fe200078e0a02 */
[----:B------:R-:W-:Y:S01]  /*1320*/  IABS R45, R6 ;  /* 0x00000006002d7213 */ /* 0x000fe20000000000 */
[----:B------:R-:W-:-:S03]  /*1330*/  IMAD.HI.U32 R4, R30, R65, RZ ;  /* 0x000000411e047227 */ /* 0x000fc600078e00ff */
[----:B------:R-:W-:Y:S01]  /*1340*/  ISETP.GT.U32.AND P5, PT, R2, R67, PT ;  /* 0x000000430200720c */ /* 0x000fe20003fa4070 */
[----:B------:R-:W-:-:S04]  /*1350*/  IMAD.HI.U32 R3, R30, R45, RZ ;  /* 0x0000002d1e037227 */ /* 0x000fc800078e00ff */
[----:B------:R-:W-:Y:S02]  /*1360*/  IMAD.MOV R3, RZ, RZ, -R3 ;  /* 0x000000ffff037224 */ /* 0x000fe400078e0a03 */
[----:B------:R-:W-:Y:S02]  /*1370*/  IMAD.MOV R4, RZ, RZ, -R4 ;  /* 0x000000ffff047224 */ /* 0x000fe400078e0a04 */
[C---:B------:R-:W-:Y:S02]  /*1380*/  IMAD R45, R2.reuse, R3, R45 ;  /* 0x00000003022d7224 */ /* 0x040fe400078e022d */
[--C-:B------:R-:W-:Y:S01]  /*1390*/  @!P2 IMAD.IADD R69, R69, 0x1, -R2.reuse ;  /* 0x000000014545a824 */ /* 0x100fe200078e0a02 */
[----:B------:R-:W-:Y:S01]  /*13a0*/  ISETP.GE.AND P2, PT, R5, RZ, PT ;  /* 0x000000ff0500720c */ /* 0x000fe20003f46270 */
[--C-:B------:R-:W-:Y:S01]  /*13b0*/  @!P5 IMAD.IADD R67, R67, 0x1, -R2.reuse ;  /* 0x000000014343d824 */ /* 0x100fe200078e0a02 */
[C---:B------:R-:W-:Y:S01]  /*13c0*/  ISETP.GT.U32.AND P5, PT, R2.reuse, R45, PT ;  /* 0x0000002d0200720c */ /* 0x040fe20003fa4070 */
[----:B------:R-:W-:Y:S01]  /*13d0*/  @!P4 IMAD.IADD R41, R41, 0x1, -R2 ;  /* 0x000000012929c824 */ /* 0x000fe200078e0a02 */
[----:B------:R-:W-:Y:S01]  /*13e0*/  ISETP.GE.AND P4, PT, R7, RZ, PT ;  /* 0x000000ff0700720c */ /* 0x000fe20003f86270 */
[----:B------:R-:W-:-:S02]  /*13f0*/  IMAD R65, R2, R4, R65 ;  /* 0x0000000402417224 */ /* 0x000fc400078e0241 */
[----:B------:R-:W-:Y:S02]  /*1400*/  VIADD R5, R0, 0xf ;  /* 0x0000000f00057836 */ /* 0x000fe40000000000 */
[----:B------:R-:W-:Y:S01]  /*1410*/  @!P1 IMAD.MOV R37, RZ, RZ, -R37 ;  /* 0x000000ffff259224 */ /* 0x000fe200078e0a25 */
[C---:B------:R-:W-:Y:S01]  /*1420*/  ISETP.GT.U32.AND P1, PT, R2.reuse, R41, PT ;  /* 0x000000290200720c */ /* 0x040fe20003f24070 */
[----:B------:R-:W-:Y:S01]  /*1430*/  @!P3 IMAD.MOV R71, RZ, RZ, -R71 ;  /* 0x000000ffff47b224 */ /* 0x000fe200078e0a47 */
[C---:B------:R-:W-:Y:S01]  /*1440*/  ISETP.GT.U32.AND P3, PT, R2.reuse, R43, PT ;  /* 0x0000002b0200720c */ /* 0x040fe20003f64070 */
[----:B------:R-:W-:Y:S01]  /*1450*/  @!P6 IMAD.MOV R69, RZ, RZ, -R69 ;  /* 0x000000ffff45e224 */ /* 0x000fe200078e0a45 */
[----:B------:R-:W-:Y:S01]  /*1460*/  ISETP.GT.U32.AND P6, PT, R2, R65, PT ;  /* 0x000000410200720c */ /* 0x000fe20003fc4070 */
[----:B------:R-:W-:Y:S01]  /*1470*/  VIADD R7, R0, 0x10 ;  /* 0x0000001000077836 */ /* 0x000fe20000000000 */
[----:B------:R-:W-:Y:S01]  /*1480*/  IABS R63, R5 ;  /* 0x00000005003f7213 */ /* 0x000fe20000000000 */
[----:B------:R-:W-:-:S02]  /*1490*/  @!P5 IMAD.IADD R45, R45, 0x1, -R2 ;  /* 0x000000012d2dd824 */ /* 0x000fc400078e0a02 */
[----:B------:R-:W-:Y:S01]  /*14a0*/  @!P0 IMAD.MOV R39, RZ, RZ, -R39 ;  /* 0x000000ffff278224 */ /* 0x000fe200078e0a27 */
[----:B------:R-:W-:Y:S01]  /*14b0*/  IABS R47, R7 ;  /* 0x00000007002f7213 */ /* 0x000fe20000000000 */
[----:B------:R-:W-:Y:S01]  /*14c0*/  IMAD.HI.U32 R3, R30, R63, RZ ;  /* 0x0000003f1e037227 */ /* 0x000fe200078e00ff */
[----:B------:R-:W-:Y:S02]  /*14d0*/  ISETP.GT.U32.AND P5, PT, R2, R45, PT ;  /* 0x0000002d0200720c */ /* 0x000fe40003fa4070 */
[----:B------:R-:W-:Y:S01]  /*14e0*/  ISETP.GE.AND P0, PT, R8, RZ, PT ;  /* 0x000000ff0800720c */ /* 0x000fe20003f06270 */
[----:B------:R-:W-:Y:S02]  /*14f0*/  IMAD.MOV R4, RZ, RZ, -R3 ;  /* 0x000000ffff047224 */ /* 0x000fe400078e0a03 */
[----:B------:R-:W-:-:S04]  /*1500*/  IMAD.HI.U32 R3, R30, R47, RZ ;  /* 0x0000002f1e037227 */ /* 0x000fc800078e00ff */
[--C-:B------:R-:W-:Y:S01]  /*1510*/  @!P1 IMAD.IADD R41, R41, 0x1, -R2.reuse ;  /* 0x0000000129299824 */ /* 0x100fe200078e0a02 */
[----:B------:R-:W-:Y:S01]  /*1520*/  ISETP.GE.AND P1, PT, R9, RZ, PT ;  /* 0x000000ff0900720c */ /* 0x000fe20003f26270 */
[--C-:B------:R-:W-:Y:S01]  /*1530*/  @!P3 IMAD.IADD R43, R43, 0x1, -R2.reuse ;  /* 0x000000012b2bb824 */ /* 0x100fe200078e0a02 */
[----:B------:R-:W-:Y:S01]  /*1540*/  ISETP.GE.AND P3, PT, R6, RZ, PT ;  /* 0x000000ff0600720c */ /* 0x000fe20003f66270 */
[----:B------:R-:W-:Y:S02]  /*1550*/  @!P6 IMAD.IADD R65, R65, 0x1, -R2 ;  /* 0x000000014141e824 */ /* 0x000fe400078e0a02 */
[----:B------:R-:W-:Y:S01]  /*1560*/  IMAD.MOV R3, RZ, RZ, -R3 ;  /* 0x000000ffff037224 */ /* 0x000fe200078e0a03 */
[C---:B------:R-:W-:Y:S01]  /*1570*/  ISETP.GT.U32.AND P6, PT, R2.reuse, R43, PT ;  /* 0x0000002b0200720c */ /* 0x040fe20003fc4070 */
[----:B------:R-:W-:Y:S01]  /*1580*/  @!P2 IMAD.MOV R41, RZ, RZ, -R41 ;  /* 0x000000ffff29a224 */ /* 0x000fe200078e0a29 */
[C---:B------:R-:W-:Y:S01]  /*1590*/  ISETP.GT.U32.AND P2, PT, R2.reuse, R65, PT ;  /* 0x000000410200720c */ /* 0x040fe20003f44070 */
[----:B------:R-:W-:-:S02]  /*15a0*/  IMAD R47, R2, R3, R47 ;  /* 0x00000003022f7224 */ /* 0x000fc400078e022f */
[--C-:B------:R-:W-:Y:S02]  /*15b0*/  @!P5 IMAD.IADD R45, R45, 0x1, -R2.reuse ;  /* 0x000000012d2dd824 */ /* 0x100fe400078e0a02 */
[----:B------:R-:W-:Y:S01]  /*15c0*/  VIADD R6, R0, 0x11 ;  /* 0x0000001100067836 */ /* 0x000fe20000000000 */
[C---:B------:R-:W-:Y:S01]  /*15d0*/  ISETP.GT.U32.AND P5, PT, R2.reuse, R47, PT ;  /* 0x0000002f0200720c */ /* 0x040fe20003fa4070 */
[C---:B------:R-:W-:Y:S02]  /*15e0*/  IMAD R63, R2.reuse, R4, R63 ;  /* 0x00000004023f7224 */ /* 0x040fe400078e023f */
[----:B------:R-:W-:Y:S01]  /*15f0*/  @!P4 IMAD.MOV R67, RZ, RZ, -R67 ;  /* 0x000000ffff43c224 */ /* 0x000fe200078e0a43 */
[----:B------:R-:W-:Y:S01]  /*1600*/  IABS R61, R6 ;  /* 0x00000006003d7213 */ /* 0x000fe20000000000 */
[--C-:B------:R-:W-:Y:S01]  /*1610*/  @!P6 IMAD.IADD R43, R43, 0x1, -R2.reuse ;  /* 0x000000012b2be824 */ /* 0x100fe200078e0a02 */
[----:B------:R-:W-:Y:S01]  /*1620*/  ISETP.GT.U32.AND P6, PT, R2, R63, PT ;  /* 0x0000003f0200720c */ /* 0x000fe20003fc4070 */
[----:B------:R-:W-:Y:S01]  /*1630*/  @!P2 IMAD.IADD R65, R65, 0x1, -R2 ;  /* 0x000000014141a824 */ /* 0x000fe200078e0a02 */
[----:B------:R-:W-:Y:S01]  /*1640*/  ISETP.GE.AND P2, PT, R5, RZ, PT ;  /* 0x000000ff0500720c */ /* 0x000fe20003f46270 */
[----:B------:R-:W-:-:S02]  /*1650*/  VIADD R5, R0, 0x13 ;  /* 0x0000001300057836 */ /* 0x000fc40000000000 */
[----:B------:R-:W-:-:S03]  /*1660*/  IMAD.HI.U32 R3, R30, R61, RZ ;  /* 0x0000003d1e037227 */ /* 0x000fc600078e00ff */
[----:B------:R-:W-:Y:S01]  /*1670*/  IABS R59, R5 ;  /* 0x00000005003b7213 */ /* 0x000fe20000000000 */
[--C-:B------:R-:W-:Y:S02]  /*1680*/  @!P5 IMAD.IADD R47, R47, 0x1, -R2.reuse ;  /* 0x000000012f2fd824 */ /* 0x100fe400078e0a02 */
[----:B------:R-:W-:Y:S02]  /*1690*/  IMAD.MOV R3, RZ, RZ, -R3 ;  /* 0x000000ffff037224 */ /* 0x000fe400078e0a03 */
[----:B------:R-:W-:Y:S01]  /*16a0*/  @!P6 IMAD.IADD R63, R63, 0x1, -R2 ;  /* 0x000000013f3fe824 */ /* 0x000fe200078e0a02 */
[C---:B------:R-:W-:Y:S01]  /*16b0*/  ISETP.GT.U32.AND P4, PT, R2.reuse, R47, PT ;  /* 0x0000002f0200720c */ /* 0x040fe20003f84070 */
[----:B------:R-:W-:Y:S01]  /*16c0*/  IMAD R61, R2, R3, R61 ;  /* 0x00000003023d7224 */ /* 0x000fe200078e023d */
[----:B------:R-:W-:Y:S01]  /*16d0*/  ISETP.GE.AND P6, PT, R7, RZ, PT ;  /* 0x000000ff0700720c */ /* 0x000fe20003fc6270 */
[----:B------:R-:W-:Y:S01]  /*16e0*/  IMAD.HI.U32 R3, R30, R59, RZ ;  /* 0x0000003b1e037227 */ /* 0x000fe200078e00ff */
[----:B------:R-:W-:-:S03]  /*16f0*/  ISETP.GT.U32.AND P5, PT, R2, R63, PT ;  /* 0x0000003f0200720c */ /* 0x000fc60003fa4070 */
[----:B------:R-:W-:Y:S02]  /*1700*/  VIADD R8, R0, 0x12 ;  /* 0x0000001200087836 */ /* 0x000fe40000000000 */
[----:B------:R-:W-:Y:S02]  /*1710*/  IMAD.MOV R3, RZ, RZ, -R3 ;  /* 0x000000ffff037224 */ /* 0x000fe400078e0a03 */
[----:B------:R-:W-:Y:S01]  /*1720*/  @!P0 IMAD.MOV R43, RZ, RZ, -R43 ;  /* 0x000000ffff2b8224 */ /* 0x000fe200078e0a2b */
[C---:B------:R-:W-:Y:S01]  /*1730*/  ISETP.GT.U32.AND P0, PT, R2.reuse, R61, PT ;  /* 0x0000003d0200720c */ /* 0x040fe20003f04070 */
[----:B------:R-:W-:Y:S01]  /*1740*/  IMAD R59, R2, R3, R59 ;  /* 0x00000003023b7224 */ /* 0x000fe200078e023b */
[----:B------:R-:W-:Y:S01]  /*1750*/  IABS R49, R8 ;  /* 0x0000000800317213 */ /* 0x000fe20000000000 */
[----:B------:R-:W-:Y:S02]  /*1760*/  @!P4 IMAD.IADD R47, R47, 0x1, -R2 ;  /* 0x000000012f2fc824 */ /* 0x000fe400078e0a02 */
[----:B------:R-:W-:Y:S01]  /*1770*/  VIADD R7, R0, 0x14 ;  /* 0x0000001400077836 */ /* 0x000fe20000000000 */
[----:B------:R-:W-:Y:S01]  /*1780*/  ISETP.GT.U32.AND P4, PT, R2, R59, PT ;  /* 0x0000003b0200720c */ /* 0x000fe20003f84070 */
[----:B------:R-:W-:-:S03]  /*1790*/  IMAD.HI.U32 R4, R30, R49, RZ ;  /* 0x000000311e047227 */ /* 0x000fc600078e00ff */
[----:B------:R-:W-:Y:S01]  /*17a0*/  IABS R51, R7 ;  /* 0x0000000700337213 */ /* 0x000fe20000000000 */
[----:B------:R-:W-:Y:S02]  /*17b0*/  IMAD.MOV R4, RZ, RZ, -R4 ;  /* 0x000000ffff047224 */ /* 0x000fe400078e0a04 */
[--C-:B------:R-:W-:Y:S01]  /*17c0*/  @!P5 IMAD.IADD R63, R63, 0x1, -R2.reuse ;  /* 0x000000013f3fd824 */ /* 0x100fe200078e0a02 */
[----:B------:R-:W-:Y:S01]  /*17d0*/  ISETP.GE.AND P5, PT, R8, RZ, PT ;  /* 0x000000ff0800720c */ /* 0x000fe20003fa6270 */
[----:B------:R-:W-:Y:S01]  /*17e0*/  @!P0 IMAD.IADD R61, R61, 0x1, -R2 ;  /* 0x000000013d3d8824 */ /* 0x000fe200078e0a02 */
[----:B------:R-:W-:Y:S01]  /*17f0*/  ISETP.GE.AND P0, PT, R5, RZ, PT ;  /* 0x000000ff0500720c */ /* 0x000fe20003f06270 */
[----:B------:R-:W-:Y:S02]  /*1800*/  IMAD R49, R2, R4, R49 ;  /* 0x0000000402317224 */ /* 0x000fe400078e0231 */
[----:B------:R-:W-:Y:S02]  /*1810*/  VIADD R4, R0, 0x15 ;  /* 0x0000001500047836 */ /* 0x000fe40000000000 */
[----:B------:R-:W-:-:S03]  /*1820*/  IMAD.HI.U32 R3, R30, R51, RZ ;  /* 0x000000331e037227 */ /* 0x000fc600078e00ff */
[----:B------:R-:W-:Y:S01]  /*1830*/  IABS R57, R4 ;  /* 0x0000000400397213 */ /* 0x000fe20000000000 */
[----:B------:R-:W-:Y:S01]  /*1840*/  @!P2 IMAD.MOV R63, RZ, RZ, -R63 ;  /* 0x000000ffff3fa224 */ /* 0x000fe200078e0a3f */
[C---:B------:R-:W-:Y:S01]  /*1850*/  ISETP.GT.U32.AND P2, PT, R2.reuse, R61, PT ;  /* 0x0000003d0200720c */ /* 0x040fe20003f44070 */
[----:B------:R-:W-:Y:S02]  /*1860*/  @!P4 IMAD.IADD R59, R59, 0x1, -R2 ;  /* 0x000000013b3bc824 */ /* 0x000fe400078e0a02 */
[----:B------:R-:W-:Y:S02]  /*1870*/  IMAD.MOV R3, RZ, RZ, -R3 ;  /* 0x000000ffff037224 */ /* 0x000fe400078e0a03 */
[----:B------:R-:W-:Y:S01]  /*1880*/  @!P3 IMAD.MOV R45, RZ, RZ, -R45 ;  /* 0x000000ffff2db224 */ /* 0x000fe200078e0a2d */
[C---:B------:R-:W-:Y:S01]  /*1890*/  ISETP.GT.U32.AND P3, PT, R2.reuse, R49, PT ;  /* 0x000000310200720c */ /* 0x040fe20003f64070 */
[C---:B------:R-:W-:Y:S01]  /*18a0*/  IMAD R51, R2.reuse, R3, R51 ;  /* 0x0000000302337224 */ /* 0x040fe200078e0233 */
[----:B------:R-:W-:Y:S01]  /*18b0*/  ISETP.GT.U32.AND P4, PT, R2, R59, PT ;  /* 0x0000003b0200720c */ /* 0x000fe20003f84070 */
[----:B------:R-:W-:-:S04]  /*18c0*/  IMAD.HI.U32 R3, R30, R57, RZ ;  /* 0x000000391e037227 */ /* 0x000fc800078e00ff */
[----:B------:R-:W-:Y:S02]  /*18d0*/  IMAD.MOV R3, RZ, RZ, -R3 ;  /* 0x000000ffff037224 */ /* 0x000fe400078e0a03 */
[--C-:B------:R-:W-:Y:S01]  /*18e0*/  @!P2 IMAD.IADD R61, R61, 0x1, -R2.reuse ;  /* 0x000000013d3da824 */ /* 0x100fe200078e0a02 */
[----:B------:R-:W-:Y:S01]  /*18f0*/  ISETP.GT.U32.AND P2, PT, R2, R51, PT ;  /* 0x000000330200720c */ /* 0x000fe20003f44070 */
[----:B------:R-:W-:Y:S01]  /*1900*/  @!P1 IMAD.MOV R65, RZ, RZ, -R65 ;  /* 0x000000ffff419224 */ /* 0x000fe200078e0a41 */
[----:B------:R-:W-:Y:S01]  /*1910*/  ISETP.GE.AND P1, PT, R6, RZ, PT ;  /* 0x000000ff0600720c */ /* 0x000fe20003f26270 */
[----:B------:R-:W-:Y:S02]  /*1920*/  IMAD R57, R2, R3, R57 ;  /* 0x0000000302397224 */ /* 0x000fe400078e0239 */
[----:B------:R-:W-:Y:S02]  /*1930*/  VIADD R6, R0, 0x16 ;  /* 0x0000001600067836 */ /* 0x000fe40000000000 */
[----:B------:R-:W-:-:S02]  /*1940*/  @!P3 IMAD.IADD R49, R49, 0x1, -R2 ;  /* 0x000000013131b824 */ /* 0x000fc400078e0a02 */
[--C-:B------:R-:W-:Y:S01]  /*1950*/  @!P4 IMAD.IADD R59, R59, 0x1, -R2.reuse ;  /* 0x000000013b3bc824 */ /* 0x100fe200078e0a02 */
[C---:B------:R-:W-:Y:S01]  /*1960*/  ISETP.GT.U32.AND P4, PT, R2.reuse, R57, PT ;  /* 0x000000390200720c */ /* 0x040fe20003f84070 */
[----:B------:R-:W-:Y:S01]  /*1970*/  @!P6 IMAD.MOV R47, RZ, RZ, -R47 ;  /* 0x000000ffff2fe224 */ /* 0x000fe200078e0a2f */
[----:B------:R-:W-:Y:S01]  /*1980*/  ISETP.GT.U32.AND P3, PT, R2, R49, PT ;  /* 0x000000310200720c */ /* 0x000fe20003f64070 */
[C---:B------:R-:W-:Y:S01]  /*1990*/  VIADD R8, R0.reuse, 0x18 ;  /* 0x0000001800087836 */ /* 0x040fe20000000000 */
[----:B------:R-:W-:Y:S01]  /*19a0*/  IABS R53, R6 ;  /* 0x0000000600357213 */ /* 0x000fe20000000000 */
[----:B------:R-:W-:Y:S01]  /*19b0*/  @!P2 IMAD.IADD R51, R51, 0x1, -R2 ;  /* 0x000000013333a824 */ /* 0x000fe200078e0a02 */
[----:B------:R-:W-:Y:S01]  /*19c0*/  ISETP.GE.AND P6, PT, R7, RZ, PT ;  /* 0x000000ff0700720c */ /* 0x000fe20003fc6270 */
[----:B------:R-:W-:Y:S01]  /*19d0*/  VIADD R7, R0, 0x17 ;  /* 0x0000001700077836 */ /* 0x000fe20000000000 */
[----:B------:R-:W-:Y:S01]  /*19e0*/  IABS R5, R8 ;  /* 0x0000000800057213 */ /* 0x000fe20000000000 */
[----:B------:R-:W-:Y:S01]  /*19f0*/  IMAD.HI.U32 R3, R30, R53, RZ ;  /* 0x000000351e037227 */ /* 0x000fe200078e00ff */
[----:B------:R-:W-:-:S02]  /*1a00*/  ISETP.GE.AND P2, PT, R6, RZ, PT ;  /* 0x000000ff0600720c */ /* 0x000fc40003f46270 */
[----:B------:R-:W-:Y:S01]  /*1a10*/  IABS R55, R7 ;  /* 0x0000000700377213 */ /* 0x000fe20000000000 */
[----:B------:R-:W-:Y:S02]  /*1a20*/  IMAD.MOV R3, RZ, RZ, -R3 ;  /* 0x000000ffff037224 */ /* 0x000fe400078e0a03 */
[----:B------:R-:W-:Y:S01]  /*1a30*/  @!P1 IMAD.MOV R61, RZ, RZ, -R61 ;  /* 0x000000ffff3d9224 */ /* 0x000fe200078e0a3d */
[----:B------:R-:W-:Y:S01]  /*1a40*/  ISETP.GT.U32.AND P1, PT, R2, R51, PT ;  /* 0x000000330200720c */ /* 0x000fe20003f24070 */
[--C-:B------:R-:W-:Y:S02]  /*1a50*/  @!P4 IMAD.IADD R57, R57, 0x1, -R2.reuse ;  /* 0x000000013939c824 */ /* 0x100fe400078e0a02 */
[----:B------:R-:W-:Y:S01]  /*1a60*/  @!P3 IMAD.IADD R49, R49, 0x1, -R2 ;  /* 0x000000013131b824 */ /* 0x000fe200078e0a02 */
[----:B------:R-:W-:Y:S01]  /*1a70*/  ISETP.GE.AND P3, PT, R4, RZ, PT ;  /* 0x000000ff0400720c */ /* 0x000fe20003f66270 */
[C---:B------:R-:W-:Y:S01]  /*1a80*/  IMAD R53, R2.reuse, R3, R53 ;  /* 0x0000000302357224 */ /* 0x040fe200078e0235 */
[----:B------:R-:W-:Y:S01]  /*1a90*/  ISETP.GT.U32.AND P4, PT, R2, R57, PT ;  /* 0x000000390200720c */ /* 0x000fe20003f84070 */
[----:B------:R-:W-:-:S04]  /*1aa0*/  IMAD.HI.U32 R4, R30, R5, RZ ;  /* 0x000000051e047227 */ /* 0x000fc800078e00ff */
[----:B------:R-:W-:-:S04]  /*1ab0*/  IMAD.HI.U32 R3, R30, R55, RZ ;  /* 0x000000371e037227 */ /* 0x000fc800078e00ff */
[----:B------:R-:W-:Y:S01]  /*1ac0*/  @!P5 IMAD.MOV R49, RZ, RZ, -R49 ;  /* 0x000000ffff31d224 */ /* 0x000fe200078e0a31 */
[----:B------:R-:W-:Y:S01]  /*1ad0*/  ISETP.GT.U32.AND P5, PT, R2, R53, PT ;  /* 0x000000350200720c */ /* 0x000fe20003fa4070 */
[----:B------:R-:W-:Y:S02]  /*1ae0*/  IMAD.MOV R4, RZ, RZ, -R4 ;  /* 0x000000ffff047224 */ /* 0x000fe400078e0a04 */
[----:B------:R-:W-:Y:S02]  /*1af0*/  IMAD.MOV R3, RZ, RZ, -R3 ;  /* 0x000000ffff037224 */ /* 0x000fe400078e0a03 */
[----:B------:R-:W-:Y:S01]  /*1b00*/  @!P1 IMAD.IADD R51, R51, 0x1, -R2 ;  /* 0x0000000133339824 */ /* 0x000fe200078e0a02 */
[----:B------:R-:W-:Y:S01]  /*1b10*/  ISETP.GE.AND P1, PT, R8, RZ, PT ;  /* 0x000000ff0800720c */ /* 0x000fe20003f26270 */
[C---:B------:R-:W-:Y:S02]  /*1b20*/  IMAD R54, R2.reuse, R4, R5 ;  /* 0x0000000402367224 */ /* 0x040fe400078e0205 */
[----:B------:R-:W-:-:S02]  /*1b30*/  IMAD R55, R2, R3, R55 ;  /* 0x0000000302377224 */ /* 0x000fc400078e0237 */
[----:B------:R-:W-:Y:S01]  /*1b40*/  @!P6 IMAD.MOV R51, RZ, RZ, -R51 ;  /* 0x000000ffff33e224 */ /* 0x000fe200078e0a33 */
[C---:B------:R-:W-:Y:S01]  /*1b50*/  ISETP.GT.U32.AND P6, PT, R2.reuse, R54, PT ;  /* 0x000000360200720c */ /* 0x040fe20003fc4070 */
[--C-:B------:R-:W-:Y:S01]  /*1b60*/  @!P4 IMAD.IADD R57, R57, 0x1, -R2.reuse ;  /* 0x000000013939c824 */ /* 0x100fe200078e0a02 */
[----:B------:R-:W-:Y:S01]  /*1b70*/  ISETP.GT.U32.AND P4, PT, R2, R55, PT ;  /* 0x000000370200720c */ /* 0x000fe20003f84070 */
[--C-:B------:R-:W-:Y:S02]  /*1b80*/  @!P5 IMAD.IADD R53, R53, 0x1, -R2.reuse ;  /* 0x000000013535d824 */ /* 0x100fe400078e0a02 */
[C---:B------:R-:W-:Y:S02]  /*1b90*/  VIADD R6, R0.reuse, 0x19 ;  /* 0x0000001900067836 */ /* 0x040fe40000000000 */
[----:B------:R-:W-:Y:S01]  /*1ba0*/  VIADD R8, R0, 0x1b ;  /* 0x0000001b00087836 */ /* 0x000fe20000000000 */
[----:B------:R-:W-:Y:S01]  /*1bb0*/  ISETP.GT.U32.AND P5, PT, R2, R53, PT ;  /* 0x000000350200720c */ /* 0x000fe20003fa4070 */
[----:B------:R-:W-:Y:S01]  /*1bc0*/  VIADD R4, R0, 0x1a ;  /* 0x0000001a00047836 */ /* 0x000fe20000000000 */
[----:B------:R-:W-:Y:S01]  /*1bd0*/  IABS R5, R6 ;  /* 0x0000000600057213 */ /* 0x000fe20000000000 */
[----:B------:R-:W-:Y:S01]  /*1be0*/  @!P0 IMAD.MOV R59, RZ, RZ, -R59 ;  /* 0x000000ffff3b8224 */ /* 0x000fe200078e0a3b */
[----:B------:R-:W-:Y:S01]  /*1bf0*/  IABS R9, R8 ;  /* 0x0000000800097213 */ /* 0x000fe20000000000 */
[--C-:B------:R-:W-:Y:S01]  /*1c00*/  @!P6 IMAD.IADD R54, R54, 0x1, -R2.reuse ;  /* 0x000000013636e824 */ /* 0x100fe200078e0a02 */
[----:B------:R-:W-:Y:S01]  /*1c10*/  ISETP.GE.AND P0, PT, R7, RZ, PT ;  /* 0x000000ff0700720c */ /* 0x000fe20003f06270 */
[----:B------:R-:W-:Y:S01]  /*1c20*/  @!P4 IMAD.IADD R55, R55, 0x1, -R2 ;  /* 0x000000013737c824 */ /* 0x000fe200078e0a02 */
[----:B------:R-:W-:Y:S01]  /*1c30*/  IABS R7, R4 ;  /* 0x0000000400077213 */ /* 0x000fe20000000000 */
[----:B------:R-:W-:Y:S01]  /*1c40*/  IMAD.HI.U32 R3, R30, R5, RZ ;  /* 0x000000051e037227 */ /* 0x000fe200078e00ff */
[----:B------:R-:W-:-:S02]  /*1c50*/  ISETP.GT.U32.AND P6, PT, R2, R54, PT ;  /* 0x000000360200720c */ /* 0x000fc40003fc4070 */
[----:B------:R-:W-:Y:S01]  /*1c60*/  ISETP.GT.U32.AND P4, PT, R2, R55, PT ;  /* 0x000000370200720c */ /* 0x000fe20003f84070 */
[----:B------:R-:W-:Y:S01]  /*1c70*/  @!P5 IMAD.IADD R53, R53, 0x1, -R2 ;  /* 0x000000013535d824 */ /* 0x000fe200078e0a02 */
[----:B------:R-:W-:Y:S01]  /*1c80*/  ISETP.GE.AND P5, PT, R4, RZ, PT ;  /* 0x000000ff0400720c */ /* 0x000fe20003fa6270 */
[----:B------:R-:W-:-:S04]  /*1c90*/  IMAD.HI.U32 R4, R30, R9, RZ ;  /* 0x000000091e047227 */ /* 0x000fc800078e00ff */
[----:B------:R-:W-:Y:S02]  /*1ca0*/  IMAD.MOV R32, RZ, RZ, -R3 ;  /* 0x000000ffff207224 */ /* 0x000fe400078e0a03 */
[----:B------:R-:W-:Y:S02]  /*1cb0*/  IMAD.MOV R4, RZ, RZ, -R4 ;  /* 0x000000ffff047224 */ /* 0x000fe400078e0a04 */
[----:B------:R-:W-:Y:S02]  /*1cc0*/  IMAD R32, R2, R32, R5 ;  /* 0x0000002002207224 */ /* 0x000fe400078e0205 */
[----:B------:R-:W-:-:S04]  /*1cd0*/  IMAD.HI.U32 R3, R30, R7, RZ ;  /* 0x000000071e037227 */ /* 0x000fc800078e00ff */
[----:B------:R-:W-:Y:S02]  /*1ce0*/  IMAD R34, R2, R4, R9 ;  /* 0x0000000402227224 */ /* 0x000fe400078e0209 */
[--C-:B------:R-:W-:Y:S02]  /*1cf0*/  @!P6 IMAD.IADD R54, R54, 0x1, -R2.reuse ;  /* 0x000000013636e824 */ /* 0x100fe400078e0a02 */
[----:B------:R-:W-:Y:S01]  /*1d00*/  @!P4 IMAD.IADD R55, R55, 0x1, -R2 ;  /* 0x000000013737c824 */ /* 0x000fe200078e0a02 */
[C---:B------:R-:W-:Y:S01]  /*1d10*/  ISETP.GT.U32.AND P4, PT, R2.reuse, R32, PT ;  /* 0x000000200200720c */ /* 0x040fe20003f84070 */
[----:B------:R-:W-:Y:S02]  /*1d20*/  IMAD.MOV R3, RZ, RZ, -R3 ;  /* 0x000000ffff037224 */ /* 0x000fe400078e0a03 */
[----:B------:R-:W-:Y:S01]  /*1d30*/  @!P1 IMAD.MOV R54, RZ, RZ, -R54 ;  /* 0x000000ffff369224 */ /* 0x000fe200078e0a36 */
[----:B------:R-:W-:Y:S01]  /*1d40*/  ISETP.GT.U32.AND P1, PT, R2, R34, PT ;  /* 0x000000220200720c */ /* 0x000fe20003f24070 */
[----:B------:R-:W-:Y:S01]  /*1d50*/  @!P3 IMAD.MOV R57, RZ, RZ, -R57 ;  /* 0x000000ffff39b224 */ /* 0x000fe200078e0a39 */
[----:B------:R-:W-:Y:S01]  /*1d60*/  ISETP.GE.AND P3, PT, R6, RZ, PT ;  /* 0x000000ff0600720c */ /* 0x000fe20003f66270 */
[----:B------:R-:W-:-:S02]  /*1d70*/  IMAD R52, R2, R3, R7 ;  /* 0x0000000302347224 */ /* 0x000fc400078e0207 */
[----:B------:R-:W-:Y:S02]  /*1d80*/  VIADD R6, R0, 0x1d ;  /* 0x0000001d00067836 */ /* 0x000fe40000000000 */
[----:B------:R-:W-:Y:S01]  /*1d90*/  @!P0 IMAD.MOV R55, RZ, RZ, -R55 ;  /* 0x000000ffff378224 */ /* 0x000fe200078e0a37 */
[----:B------:R-:W-:Y:S01]  /*1da0*/  ISETP.GT.U32.AND P0, PT, R2, R52, PT ;  /* 0x000000340200720c */ /* 0x000fe20003f04070 */
[--C-:B------:R-:W-:Y:S01]  /*1db0*/  @!P4 IMAD.IADD R32, R32, 0x1, -R2.reuse ;  /* 0x000000012020c824 */ /* 0x100fe200078e0a02 */
[----:B------:R-:W-:Y:S01]  /*1dc0*/  IABS R7, R6 ;  /* 0x0000000600077213 */ /* 0x000fe20000000000 */
[----:B------:R-:W-:Y:S01]  /*1dd0*/  @!P2 IMAD.MOV R53, RZ, RZ, -R53 ;  /* 0x000000ffff35a224 */ /* 0x000fe200078e0a35 */
[----:B------:R-:W-:Y:S01]  /*1de0*/  ISETP.GE.AND P2, PT, R8, RZ, PT ;  /* 0x000000ff0800720c */ /* 0x000fe20003f46270 */
[----:B------:R-:W-:Y:S01]  /*1df0*/  @!P1 IMAD.IADD R34, R34, 0x1, -R2 ;  /* 0x0000000122229824 */ /* 0x000fe200078e0a02 */
[----:B------:R-:W-:Y:S01]  /*1e00*/  ISETP.GT.U32.AND P4, PT, R2, R32, PT ;  /* 0x000000200200720c */ /* 0x000fe20003f84070 */
[----:B------:R-:W-:-:S03]  /*1e10*/  IMAD.HI.U32 R4, R30, R7, RZ ;  /* 0x000000071e047227 */ /* 0x000fc600078e00ff */
[----:B------:R-:W-:Y:S01]  /*1e20*/  ISETP.GT.U32.AND P1, PT, R2, R34, PT ;  /* 0x000000220200720c */ /* 0x000fe20003f24070 */
[----:B------:R-:W-:Y:S02]  /*1e30*/  IMAD.MOV R4, RZ, RZ, -R4 ;  /* 0x000000ffff047224 */ /* 0x000fe400078e0a04 */
[----:B------:R-:W-:Y:S02]  /*1e40*/  @!P0 IMAD.IADD R52, R52, 0x1, -R2 ;  /* 0x0000000134348824 */ /* 0x000fe400078e0a02 */
[----:B------:R-:W-:Y:S02]  /*1e50*/  VIADD R3, R0, 0x1c ;  /* 0x0000001c00037836 */ /* 0x000fe40000000000 */
[C---:B------:R-:W-:Y:S01]  /*1e60*/  IMAD R36, R2.reuse, R4, R7 ;  /* 0x0000000402247224 */ /* 0x040fe200078e0207 */
[----:B------:R-:W-:Y:S01]  /*1e70*/  ISETP.GT.U32.AND P0, PT, R2, R52, PT ;  /* 0x000000340200720c */ /* 0x000fe20003f04070 */
[----:B------:R-:W-:Y:S01]  /*1e80*/  IMAD.HI.U32 R4, R30, R11, RZ ;  /* 0x0000000b1e047227 */ /* 0x000fe200078e00ff */
[----:B------:R-:W-:-:S02]  /*1e90*/  IABS R5, R3 ;  /* 0x0000000300057213 */ /* 0x000fc40000000000 */
[----:B------:R-:W-:Y:S01]  /*1ea0*/  ISETP.GE.AND P6, PT, R3, RZ, PT ;  /* 0x000000ff0300720c */ /* 0x000fe20003fc6270 */
[----:B------:R-:W-:Y:S02]  /*1eb0*/  VIADD R8, R0, 0x1e ;  /* 0x0000001e00087836 */ /* 0x000fe40000000000 */
[----:B------:R-:W-:Y:S02]  /*1ec0*/  IMAD.MOV R4, RZ, RZ, -R4 ;  /* 0x000000ffff047224 */ /* 0x000fe400078e0a04 */
[--C-:B------:R-:W-:Y:S01]  /*1ed0*/  @!P4 IMAD.IADD R32, R32, 0x1, -R2.reuse ;  /* 0x000000012020c824 */ /* 0x100fe200078e0a02 */
[----:B------:R-:W-:Y:S01]  /*1ee0*/  IABS R9, R8 ;  /* 0x0000000800097213 */ /* 0x000fe20000000000 */
[----:B------:R-:W-:Y:S01]  /*1ef0*/  IMAD R38, R2, R4, R11 ;  /* 0x0000000402267224 */ /* 0x000fe200078e020b */
[----:B------:R-:W-:Y:S01]  /*1f00*/  ISETP.GE.AND P4, PT, R6, RZ, PT ;  /* 0x000000ff0600720c */ /* 0x000fe20003f86270 */
[----:B------:R-:W-:Y:S02]  /*1f10*/  @!P1 IMAD.IADD R34, R34, 0x1, -R2 ;  /* 0x0000000122229824 */ /* 0x000fe400078e0a02 */
[----:B------:R-:W-:-:S04]  /*1f20*/  IMAD.HI.U32 R3, R30, R5, RZ ;  /* 0x000000051e037227 */ /* 0x000fc800078e00ff */
[----:B------:R-:W-:Y:S01]  /*1f30*/  @!P3 IMAD.MOV R32, RZ, RZ, -R32 ;  /* 0x000000ffff20b224 */ /* 0x000fe200078e0a20 */
[C---:B------:R-:W-:Y:S01]  /*1f40*/  ISETP.GT.U32.AND P3, PT, R2.reuse, R36, PT ;  /* 0x000000240200720c */ /* 0x040fe20003f64070 */
[----:B------:R-:W-:Y:S01]  /*1f50*/  @!P2 IMAD.MOV R34, RZ, RZ, -R34 ;  /* 0x000000ffff22a224 */ /* 0x000fe200078e0a22 */
[----:B------:R-:W-:Y:S01]  /*1f60*/  ISETP.GT.U32.AND P2, PT, R2, R38, PT ;  /* 0x000000260200720c */ /* 0x000fe20003f44070 */
[----:B------:R-:W-:Y:S02]  /*1f70*/  IMAD.MOV R50, RZ, RZ, -R3 ;  /* 0x000000ffff327224 */ /* 0x000fe400078e0a03 */
[----:B------:R-:W-:Y:S02]  /*1f80*/  VIADD R6, R0, 0x20 ;  /* 0x0000002000067836 */ /* 0x000fe40000000000 */
[----:B------:R-:W-:-:S04]  /*1f90*/  IMAD.HI.U32 R3, R30, R9, RZ ;  /* 0x000000091e037227 */ /* 0x000fc800078e00ff */
[----:B------:R-:W-:Y:S02]  /*1fa0*/  @!P0 IMAD.IADD R52, R52, 0x1, -R2 ;  /* 0x0000000134348824 */ /* 0x000fe400078e0a02 */
[----:B------:R-:W-:Y:S01]  /*1fb0*/  IMAD R50, R2, R50, R5 ;  /* 0x0000003202327224 */ /* 0x000fe200078e0205 */
[----:B------:R-:W-:Y:S01]  /*1fc0*/  IABS R5, R6 ;  /* 0x0000000600057213 */ /* 0x000fe20000000000 */
[----:B------:R-:W-:Y:S02]  /*1fd0*/  IMAD.MOV R3, RZ, RZ, -R3 ;  /* 0x000000ffff037224 */ /* 0x000fe400078e0a03 */
[----:B------:R-:W-:Y:S01]  /*1fe0*/  @!P5 IMAD.MOV R52, RZ, RZ, -R52 ;  /* 0x000000ffff34d224 */ /* 0x000fe200078e0a34 */
[----:B------:R-:W-:Y:S01]  /*1ff0*/  ISETP.GE.AND P5, PT, R8, RZ, PT ;  /* 0x000000ff0800720c */ /* 0x000fe20003fa6270 */
[C---:B------:R-:W-:Y:S01]  /*2000*/  IMAD R48, R2.reuse, R3, R9 ;  /* 0x0000000302307224 */ /* 0x040fe200078e0209 */
[----:B------:R-:W-:Y:S01]  /*2010*/  ISETP.GT.U32.AND P0, PT, R2, R50, PT ;  /* 0x000000320200720c */ /* 0x000fe20003f04070 */
[----:B------:R-:W-:-:S02]  /*2020*/  VIADD R8, R0, 0x21 ;  /* 0x0000002100087836 */ /* 0x000fc40000000000 */
[----:B------:R-:W-:Y:S01]  /*2030*/  IMAD.HI.U32 R3, R30, R5, RZ ;  /* 0x000000051e037227 */ /* 0x000fe200078e00ff */
[----:B------:R-:W-:Y:S02]  /*2040*/  ISETP.GT.U32.AND P1, PT, R2, R48, PT ;  /* 0x000000300200720c */ /* 0x000fe40003f24070 */
[----:B------:R-:W-:Y:S01]  /*2050*/  IABS R7, R8 ;  /* 0x0000000800077213 */ /* 0x000fe20000000000 */
[--C-:B------:R-:W-:Y:S02]  /*2060*/  @!P3 IMAD.IADD R36, R36, 0x1, -R2.reuse ;  /* 0x000000012424b824 */ /* 0x100fe400078e0a02 */
[----:B------:R-:W-:Y:S02]  /*2070*/  @!P2 IMAD.IADD R38, R38, 0x1, -R2 ;  /* 0x000000012626a824 */ /* 0x000fe400078e0a02 */
[----:B------:R-:W-:Y:S01]  /*2080*/  IMAD.MOV R3, RZ, RZ, -R3 ;  /* 0x000000ffff037224 */ /* 0x000fe200078e0a03 */
[----:B------:R-:W-:Y:S01]  /*2090*/  ISETP.GT.U32.AND P3, PT, R2, R36, PT ;  /* 0x000000240200720c */ /* 0x000fe20003f64070 */
[----:B------:R-:W-:Y:S01]  /*20a0*/  VIADD R9, R0, 0x22 ;  /* 0x0000002200097836 */ /* 0x000fe20000000000 */
[C---:B------:R-:W-:Y:S01]  /*20b0*/  ISETP.GT.U32.AND P2, PT, R2.reuse, R38, PT ;  /* 0x000000260200720c */ /* 0x040fe20003f44070 */
[----:B------:R-:W-:-:S02]  /*20c0*/  IMAD R46, R2, R3, R5 ;  /* 0x00000003022e7224 */ /* 0x000fc400078e0205 */
[----:B------:R-:W-:Y:S01]  /*20d0*/  IMAD.HI.U32 R3, R30, R7, RZ ;  /* 0x000000071e037227 */ /* 0x000fe200078e00ff */
[----:B------:R-:W-:-:S03]  /*20e0*/  IABS R4, R9 ;  /* 0x0000000900047213 */ /* 0x000fc60000000000 */
[----:B------:R-:W-:Y:S02]  /*20f0*/  IMAD.MOV R3, RZ, RZ, -R3 ;  /* 0x000000ffff037224 */ /* 0x000fe400078e0a03 */
[--C-:B------:R-:W-:Y:S02]  /*2100*/  @!P0 IMAD.IADD R50, R50, 0x1, -R2.reuse ;  /* 0x0000000132328824 */ /* 0x100fe400078e0a02 */
[--C-:B------:R-:W-:Y:S02]  /*2110*/  @!P1 IMAD.IADD R48, R48, 0x1, -R2.reuse ;  /* 0x0000000130309824 */ /* 0x100fe400078e0a02 */
[C---:B------:R-:W-:Y:S01]  /*2120*/  IMAD R40, R2.reuse, R3, R7 ;  /* 0x0000000302287224 */ /* 0x040fe200078e0207 */
[----:B------:R-:W-:Y:S01]  /*2130*/  ISETP.GT.U32.AND P0, PT, R2, R50, PT ;  /* 0x000000320200720c */ /* 0x000fe20003f04070 */
[--C-:B------:R-:W-:Y:S01]  /*2140*/  @!P3 IMAD.IADD R36, R36, 0x1, -R2.reuse ;  /* 0x000000012424b824 */ /* 0x100fe200078e0a02 */
[----:B------:R-:W-:Y:S01]  /*2150*/  ISETP.GT.U32.AND P3, PT, R2, R46, PT ;  /* 0x0000002e0200720c */ /* 0x000fe20003f64070 */
[----:B------:R-:W-:Y:S01]  /*2160*/  @!P2 IMAD.IADD R38, R38, 0x1, -R2 ;  /* 0x000000012626a824 */ /* 0x000fe200078e0a02 */
[C---:B------:R-:W-:Y:S01]  /*2170*/  ISETP.GT.U32.AND P1, PT, R2.reuse, R48, PT ;  /* 0x000000300200720c */ /* 0x040fe20003f24070 */
[----:B------:R-:W-:Y:S01]  /*2180*/  IMAD.MOV.U32 R5, RZ, RZ, R4 ;  /* 0x000000ffff057224 */ /* 0x000fe200078e0004 */
[----:B------:R-:W-:Y:S01]  /*2190*/  ISETP.GT.U32.AND P2, PT, R2, R40, PT ;  /* 0x000000280200720c */ /* 0x000fe20003f44070 */
[----:B------:R-:W-:-:S02]  /*21a0*/  VIADD R3, R0, 0x23 ;  /* 0x0000002300037836 */ /* 0x000fc40000000000 */
[----:B------:R-:W-:-:S04]  /*21b0*/  IMAD.HI.U32 R4, R30, R5, RZ ;  /* 0x000000051e047227 */ /* 0x000fc800078e00ff */
[----:B------:R-:W-:Y:S02]  /*21c0*/  IMAD.MOV R4, RZ, RZ, -R4 ;  /* 0x000000ffff047224 */ /* 0x000fe400078e0a04 */
[--C-:B------:R-:W-:Y:S01]  /*21d0*/  @!P0 IMAD.IADD R50, R50, 0x1, -R2.reuse ;  /* 0x0000000132328824 */ /* 0x100fe200078e0a02 */
[----:B------:R-:W-:Y:S01]  /*21e0*/  ISETP.GE.AND P0, PT, R10, RZ, PT ;  /* 0x000000ff0a00720c */ /* 0x000fe20003f06270 */
[--C-:B------:R-:W-:Y:S02]  /*21f0*/  @!P3 IMAD.IADD R46, R46, 0x1, -R2.reuse ;  /* 0x000000012e2eb824 */ /* 0x100fe400078e0a02 */
[--C-:B------:R-:W-:Y:S01]  /*2200*/  @!P1 IMAD.IADD R48, R48, 0x1, -R2.reuse ;  /* 0x0000000130309824 */ /* 0x100fe200078e0a02 */
[----:B------:R-:W-:Y:S01]  /*2210*/  ISETP.GE.AND P1, PT, R9, RZ, PT ;  /* 0x000000ff0900720c */ /* 0x000fe20003f26270 */
[----:B------:R-:W-:Y:S01]  /*2220*/  IMAD R44, R2, R4, R5 ;  /* 0x00000004022c7224 */ /* 0x000fe200078e0205 */
[----:B------:R-:W-:Y:S01]  /*2230*/  IABS R5, R3 ;  /* 0x0000000300057213 */ /* 0x000fe20000000000 */
[----:B------:R-:W-:Y:S01]  /*2240*/  @!P2 IMAD.IADD R40, R40, 0x1, -R2 ;  /* 0x000000012828a824 */ /* 0x000fe200078e0a02 */
[----:B------:R-:W-:Y:S01]  /*2250*/  ISETP.GT.U32.AND P3, PT, R2, R46, PT ;  /* 0x0000002e0200720c */ /* 0x000fe20003f64070 */
[----:B------:R-:W-:-:S02]  /*2260*/  VIADD R4, R0, 0x24 ;  /* 0x0000002400047836 */ /* 0x000fc40000000000 */
[----:B------:R-:W-:Y:S01]  /*2270*/  @!P5 IMAD.MOV R48, RZ, RZ, -R48 ;  /* 0x000000ffff30d224 */ /* 0x000fe200078e0a30 */
[----:B------:R-:W-:Y:S01]  /*2280*/  ISETP.GE.AND P5, PT, R3, RZ, PT ;  /* 0x000000ff0300720c */ /* 0x000fe20003fa6270 */
[----:B------:R-:W-:Y:S01]  /*2290*/  IMAD.HI.U32 R3, R30, R5, RZ ;  /* 0x000000051e037227 */ /* 0x000fe200078e00ff */
[----:B------:R-:W-:Y:S02]  /*22a0*/  ISETP.GT.U32.AND P2, PT, R2, R40, PT ;  /* 0x000000280200720c */ /* 0x000fe40003f44070 */
[----:B------:R-:W-:Y:S01]  /*22b0*/  IABS R7, R4 ;  /* 0x0000000400077213 */ /* 0x000fe20000000000 */
[----:B------:R-:W-:Y:S02]  /*22c0*/  IMAD.MOV R3, RZ, RZ, -R3 ;  /* 0x000000ffff037224 */ /* 0x000fe400078e0a03 */
[----:B------:R-:W-:Y:S01]  /*22d0*/  @!P6 IMAD.MOV R50, RZ, RZ, -R50 ;  /* 0x000000ffff32e224 */ /* 0x000fe200078e0a32 */
[----:B------:R-:W-:Y:S01]  /*22e0*/  ISETP.GE.AND P6, PT, R6, RZ, PT ;  /* 0x000000ff0600720c */ /* 0x000fe20003fc6270 */
[----:B------:R-:W-:Y:S01]  /*22f0*/  @!P0 IMAD.MOV R38, RZ, RZ, -R38 ;  /* 0x000000ffff268224 */ /* 0x000fe200078e0a26 */
[----:B------:R-:W-:Y:S01]  /*2300*/  ISETP.GE.AND P0, PT, R4, RZ, PT ;  /* 0x000000ff0400720c */ /* 0x000fe20003f06270 */
[----:B------:R-:W-:-:S04]  /*2310*/  IMAD.HI.U32 R4, R30, R7, RZ ;  /* 0x000000071e047227 */ /* 0x000fc800078e00ff */
[----:B------:R-:W-:Y:S02]  /*2320*/  IMAD R42, R2, R3, R5 ;  /* 0x00000003022a7224 */ /* 0x000fe400078e0205 */
[----:B------:R-:W-:Y:S01]  /*2330*/  @!P3 IMAD.IADD R46, R46, 0x1, -R2 ;  /* 0x000000012e2eb824 */ /* 0x000fe200078e0a02 */
[----:B------:R-:W-:Y:S01]  /*2340*/  ISETP.GT.U32.AND P3, PT, R2, R44, PT ;  /* 0x0000002c0200720c */ /* 0x000fe20003f64070 */
[----:B------:R-:W-:Y:S02]  /*2350*/  IMAD.MOV R4, RZ, RZ, -R4 ;  /* 0x000000ffff047224 */ /* 0x000fe400078e0a04 */
[----:B------:R-:W-:Y:S01]  /*2360*/  @!P2 IMAD.IADD R40, R40, 0x1, -R2 ;  /* 0x000000012828a824 */ /* 0x000fe200078e0a02 */
[C---:B------:R-:W-:Y:S01]  /*2370*/  ISETP.GT.U32.AND P2, PT, R2.reuse, R42, PT ;  /* 0x0000002a0200720c */ /* 0x040fe20003f44070 */
[----:B------:R-:W-:Y:S02]  /*2380*/  IMAD R82, R2, R4, R7 ;  /* 0x0000000402527224 */ /* 0x000fe400078e0207 */
[----:B------:R-:W-:Y:S01]  /*2390*/  @!P4 IMAD.MOV R36, RZ, RZ, -R36 ;  /* 0x000000ffff24c224 */ /* 0x000fe200078e0a24 */
[----:B------:R-:W-:Y:S01]  /*23a0*/  ISETP.GE.AND P4, PT, R8, RZ, PT ;  /* 0x000000ff0800720c */ /* 0x000fe20003f86270 */
[----:B------:R-:W-:Y:S01]  /*23b0*/  @!P6 IMAD.MOV R46, RZ, RZ, -R46 ;  /* 0x000000ffff2ee224 */ /* 0x000fe200078e0a2e */
[----:B------:R-:W-:Y:S01]  /*23c0*/  ISETP.GT.U32.AND P6, PT, R2, R82, PT ;  /* 0x000000520200720c */ /* 0x000fe20003fc4070 */
[----:B------:R-:W-:-:S02]  /*23d0*/  VIADD R6, R0, 0x25 ;  /* 0x0000002500067836 */ /* 0x000fc40000000000 */
[--C-:B------:R-:W-:Y:S02]  /*23e0*/  @!P3 IMAD.IADD R44, R44, 0x1, -R2.reuse ;  /* 0x000000012c2cb824 */ /* 0x100fe400078e0a02 */
[----:B------:R-:W-:Y:S01]  /*23f0*/  VIADD R8, R0, 0x26 ;  /* 0x0000002600087836 */ /* 0x000fe20000000000 */
[----:B------:R-:W-:Y:S01]  /*2400*/  IABS R9, R6 ;  /* 0x0000000600097213 */ /* 0x000fe20000000000 */
[----:B------:R-:W-:Y:S01]  /*2410*/  @!P2 IMAD.IADD R42, R42, 0x1, -R2 ;  /* 0x000000012a2aa824 */ /* 0x000fe200078e0a02 */
[----:B------:R-:W-:Y:S01]  /*2420*/  ISETP.GT.U32.AND P3, PT, R2, R44, PT ;  /* 0x0000002c0200720c */ /* 0x000fe20003f64070 */
[----:B------:R-:W-:Y:S01]  /*2430*/  VIADD R10, R0, 0x29 ;  /* 0x00000029000a7836 */ /* 0x000fe20000000000 */
[----:B------:R-:W-:Y:S01]  /*2440*/  IABS R11, R8 ;  /* 0x00000008000b7213 */ /* 0x000fe20000000000 */
[----:B------:R-:W-:Y:S01]  /*2450*/  IMAD.HI.U32 R3, R30, R9, RZ ;  /* 0x000000091e037227 */ /* 0x000fe200078e00ff */
[----:B------:R-:W-:-:S03]  /*2460*/  ISETP.GT.U32.AND P2, PT, R2, R42, PT ;  /* 0x0000002a0200720c */ /* 0x000fc60003f44070 */
[----:B------:R-:W-:Y:S01]  /*2470*/  @!P4 IMAD.MOV R40, RZ, RZ, -R40 ;  /* 0x000000ffff28c224 */ /* 0x000fe200078e0a28 */
[----:B------:R-:W-:Y:S01]  /*2480*/  ISETP.GE.AND P4, PT, R6, RZ, PT ;  /* 0x000000ff0600720c */ /* 0x000fe20003f86270 */
[----:B------:R-:W-:Y:S02]  /*2490*/  @!P6 IMAD.IADD R82, R82, 0x1, -R2 ;  /* 0x000000015252e824 */ /* 0x000fe400078e0a02 */
[----:B------:R-:W-:Y:S02]  /*24a0*/  IMAD.MOV R3, RZ, RZ, -R3 ;  /* 0x000000ffff037224 */ /* 0x000fe400078e0a03 */
[----:B------:R-:W-:Y:S01]  /*24b0*/  VIADD R6, R0, 0x27 ;  /* 0x0000002700067836 */ /* 0x000fe20000000000 */
[----:B------:R-:W-:Y:S01]  /*24c0*/  ISETP.GT.U32.AND P6, PT, R2, R82, PT ;  /* 0x000000520200720c */ /* 0x000fe20003fc4070 */
[----:B------:R-:W-:-:S03]  /*24d0*/  IMAD.HI.U32 R4, R30, R11, RZ ;  /* 0x0000000b1e047227 */ /* 0x000fc600078e00ff */
[----:B------:R-:W-:Y:S01]  /*24e0*/  IABS R5, R6 ;  /* 0x0000000600057213 */ /* 0x000fe20000000000 */
[----:B------:R-:W-:Y:S01]  /*24f0*/  IMAD R84, R2, R3, R9 ;  /* 0x0000000302547224 */ /* 0x000fe200078e0209 */
[----:B------:R-:W-:Y:S01]  /*2500*/  IABS R9, R10 ;  /* 0x0000000a00097213 */ /* 0x000fe20000000000 */
[----:B------:R-:W-:Y:S01]  /*2510*/  @!P3 IMAD.IADD R44, R44, 0x1, -R2 ;  /* 0x000000012c2cb824 */ /* 0x000fe200078e0a02 */
[----:B------:R-:W-:Y:S01]  /*2520*/  ISETP.GE.AND P3, PT, R8, RZ, PT ;  /* 0x000000ff0800720c */ /* 0x000fe20003f66270 */
[----:B------:R-:W-:Y:S02]  /*2530*/  IMAD.MOV R4, RZ, RZ, -R4 ;  /* 0x000000ffff047224 */ /* 0x000fe400078e0a04 */
[----:B------:R-:W-:Y:S02]  /*2540*/  VIADD R8, R0, 0x28 ;  /* 0x0000002800087836 */ /* 0x000fe40000000000 */
[----:B------:R-:W-:Y:S01]  /*2550*/  @!P2 IMAD.IADD R42, R42, 0x1, -R2 ;  /* 0x000000012a2aa824 */ /* 0x000fe200078e0a02 */
[----:B------:R-:W-:Y:S01]  /*2560*/  ISETP.GT.U32.AND P2, PT, R2, R84, PT ;  /* 0x000000540200720c */ /* 0x000fe20003f44070 */
[----:B------:R-:W-:Y:S01]  /*2570*/  IMAD.HI.U32 R3, R30, R5, RZ ;  /* 0x000000051e037227 */ /* 0x000fe200078e00ff */
[----:B------:R-:W-:-:S03]  /*2580*/  IABS R7, R8 ;  /* 0x0000000800077213 */ /* 0x000fc60000000000 */
[----:B------:R-:W-:Y:S01]  /*2590*/  IMAD R86, R2, R4, R11 ;  /* 0x0000000402567224 */ /* 0x000fe200078e020b */
[----:B------:R-:W-:Y:S01]  /*25a0*/  IABS R11, R12 ;  /* 0x0000000c000b7213 */ /* 0x000fe20000000000 */
[----:B------:R-:W-:Y:S02]  /*25b0*/  IMAD.MOV R90, RZ, RZ, -R3 ;  /* 0x000000ffff5a7224 */ /* 0x000fe400078e0a03 */
[----:B------:R-:W-:Y:S01]  /*25c0*/  @!P6 IMAD.IADD R82, R82, 0x1, -R2 ;  /* 0x000000015252e824 */ /* 0x000fe200078e0a02 */
[----:B------:R-:W-:Y:S01]  /*25d0*/  ISETP.GT.U32.AND P6, PT, R2, R86, PT ;  /* 0x000000560200720c */ /* 0x000fe20003fc4070 */
[----:B------:R-:W-:-:S04]  /*25e0*/  IMAD.HI.U32 R3, R30, R7, RZ ;  /* 0x000000071e037227 */ /* 0x000fc800078e00ff */
[----:B------:R-:W-:Y:S02]  /*25f0*/  IMAD R90, R2, R90, R5 ;  /* 0x0000005a025a7224 */ /* 0x000fe400078e0205 */
[----:B------:R-:W-:Y:S02]  /*2600*/  IMAD.MOV R92, RZ, RZ, -R3 ;  /* 0x000000ffff5c7224 */ /* 0x000fe400078e0a03 */
[--C-:B------:R-:W-:Y:S01]  /*2610*/  @!P2 IMAD.IADD R84, R84, 0x1, -R2.reuse ;  /* 0x000000015454a824 */ /* 0x100fe200078e0a02 */
[C---:B------:R-:W-:Y:S01]  /*2620*/  ISETP.GT.U32.AND P2, PT, R2.reuse, R90, PT ;  /* 0x0000005a0200720c */ /* 0x040fe20003f44070 */
[----:B------:R-:W-:Y:S02]  /*2630*/  IMAD R92, R2, R92, R7 ;  /* 0x0000005c025c7224 */ /* 0x000fe400078e0207 */
[----:B------:R-:W-:Y:S02]  /*2640*/  @!P6 IMAD.IADD R86, R86, 0x1, -R2 ;  /* 0x000000015656e824 */ /* 0x000fe400078e0a02 */
[----:B------:R-:W-:Y:S01]  /*2650*/  IMAD.HI.U32 R4, R30, R9, RZ ;  /* 0x000000091e047227 */ /* 0x000fe200078e00ff */
[----:B------:R-:W-:-:S03]  /*2660*/  ISETP.GT.U32.AND P6, PT, R2, R92, PT ;  /* 0x0000005c0200720c */ /* 0x000fc60003fc4070 */
[----:B------:R-:W-:-:S04]  /*2670*/  IMAD.HI.U32 R5, R30, R11, RZ ;  /* 0x0000000b1e057227 */ /* 0x000fc800078e00ff */
[----:B------:R-:W-:Y:S01]  /*2680*/  @!P2 IMAD.IADD R90, R90, 0x1, -R2 ;  /* 0x000000015a5aa824 */ /* 0x000fe200078e0a02 */
[C---:B------:R-:W-:Y:S01]  /*2690*/  ISETP.GT.U32.AND P2, PT, R2.reuse, R84, PT ;  /* 0x000000540200720c */ /* 0x040fe20003f44070 */
[----:B------:R-:W-:Y:S02]  /*26a0*/  IMAD.MOV R4, RZ, RZ, -R4 ;  /* 0x000000ffff047224 */ /* 0x000fe400078e0a04 */
[----:B------:R-:W-:Y:S01]  /*26b0*/  @!P5 IMAD.MOV R42, RZ, RZ, -R42 ;  /* 0x000000ffff2ad224 */ /* 0x000fe200078e0a2a */
[----:B------:R-:W-:Y:S01]  /*26c0*/  ISETP.GT.U32.AND P5, PT, R2, R90, PT ;  /* 0x0000005a0200720c */ /* 0x000fe20003fa4070 */
[----:B------:R-:W-:-:S04]  /*26d0*/  IMAD.HI.U32 R3, R30, R13, RZ ;  /* 0x0000000d1e037227 */ /* 0x000fc800078e00ff */
[----:B------:R-:W-:Y:S02]  /*26e0*/  IMAD.MOV R5, RZ, RZ, -R5 ;  /* 0x000000ffff057224 */ /* 0x000fe400078e0a05 */
[----:B------:R-:W-:Y:S02]  /*26f0*/  IMAD R94, R2, R4, R9 ;  /* 0x00000004025e7224 */ /* 0x000fe400078e0209 */
[----:B------:R-:W-:Y:S02]  /*2700*/  @!P6 IMAD.IADD R92, R92, 0x1, -R2 ;  /* 0x000000015c5ce824 */ /* 0x000fe400078e0a02 */
[----:B------:R-:W-:Y:S02]  /*2710*/  IMAD.MOV R3, RZ, RZ, -R3 ;  /* 0x000000ffff037224 */ /* 0x000fe400078e0a03 */
[C---:B------:R-:W-:Y:S01]  /*2720*/  IMAD R96, R2.reuse, R5, R11 ;  /* 0x0000000502607224 */ /* 0x040fe200078e020b */
[C---:B------:R-:W-:Y:S01]  /*2730*/  ISETP.GT.U32.AND P6, PT, R2.reuse, R92, PT ;  /* 0x0000005c0200720c */ /* 0x040fe20003fc4070 */
[----:B------:R-:W-:Y:S01]  /*2740*/  @!P1 IMAD.MOV R44, RZ, RZ, -R44 ;  /* 0x000000ffff2c9224 */ /* 0x000fe200078e0a2c */
[C---:B------:R-:W-:Y:S01]  /*2750*/  ISETP.GT.U32.AND P1, PT, R2.reuse, R86, PT ;  /* 0x000000560200720c */ /* 0x040fe20003f24070 */
[----:B------:R-:W-:Y:S01]  /*2760*/  @!P0 IMAD.MOV R82, RZ, RZ, -R82 ;  /* 0x000000ffff528224 */ /* 0x000fe200078e0a52 */
[----:B------:R-:W-:Y:S01]  /*2770*/  ISETP.GT.U32.AND P0, PT, R2, R94, PT ;  /* 0x0000005e0200720c */ /* 0x000fe20003f04070 */
[----:B------:R-:W-:-:S02]  /*2780*/  VIADD R11, R0, 0x2d ;  /* 0x0000002d000b7836 */ /* 0x000fc40000000000 */
[----:B------:R-:W-:Y:S02]  /*2790*/  IMAD R98, R2, R3, R13 ;  /* 0x0000000302627224 */ /* 0x000fe400078e020d */
[----:B------:R-:W-:Y:S01]  /*27a0*/  VIADD R9, R0, 0x2c ;  /* 0x0000002c00097836 */ /* 0x000fe20000000000 */
[----:B------:R-:W-:Y:S01]  /*27b0*/  IABS R7, R11 ;  /* 0x0000000b00077213 */ /* 0x000fe20000000000 */
[--C-:B------:R-:W-:Y:S01]  /*27c0*/  @!P5 IMAD.IADD R90, R90, 0x1, -R2.reuse ;  /* 0x000000015a5ad824 */ /* 0x100fe200078e0a02 */
[----:B------:R-:W-:Y:S01]  /*27d0*/  ISETP.GT.U32.AND P5, PT, R2, R98, PT ;  /* 0x000000620200720c */ /* 0x000fe20003fa4070 */
[----:B------:R-:W-:Y:S01]  /*27e0*/  @!P2 IMAD.IADD R84, R84, 0x1, -R2 ;  /* 0x000000015454a824 */ /* 0x000fe200078e0a02 */
[----:B------:R-:W-:Y:S01]  /*27f0*/  IABS R5, R9 ;  /* 0x0000000900057213 */ /* 0x000fe20000000000 */
[----:B------:R-:W-:Y:S01]  /*2800*/  IMAD.HI.U32 R4, R30, R7, RZ ;  /* 0x000000071e047227 */ /* 0x000fe200078e00ff */
[----:B------:R-:W-:-:S03]  /*2810*/  ISETP.GT.U32.AND P2, PT, R2, R96, PT ;  /* 0x000000600200720c */ /* 0x000fc60003f44070 */
[--C-:B------:R-:W-:Y:S01]  /*2820*/  @!P1 IMAD.IADD R86, R86, 0x1, -R2.reuse ;  /* 0x0000000156569824 */ /* 0x100fe200078e0a02 */
[----:B------:R-:W-:Y:S01]  /*2830*/  ISETP.GE.AND P1, PT, R6, RZ, PT ;  /* 0x000000ff0600720c */ /* 0x000fe20003f26270 */
[--C-:B------:R-:W-:Y:S01]  /*2840*/  @!P6 IMAD.IADD R92, R92, 0x1, -R2.reuse ;  /* 0x000000015c5ce824 */ /* 0x100fe200078e0a02 */
[----:B------:R-:W-:Y:S01]  /*2850*/  ISETP.GE.AND P6, PT, R8, RZ, PT ;  /* 0x000000ff0800720c */ /* 0x000fe20003fc6270 */
[----:B------:R-:W-:Y:S01]  /*2860*/  @!P0 IMAD.IADD R94, R94, 0x1, -R2 ;  /* 0x000000015e5e8824 */ /* 0x000fe200078e0a02 */
[----:B------:R-:W-:Y:S01]  /*2870*/  ISETP.GE.AND P0, PT, R10, RZ, PT ;  /* 0x000000ff0a00720c */ /* 0x000fe20003f06270 */
[----:B------:R-:W-:Y:S02]  /*2880*/  IMAD.MOV R4, RZ, RZ, -R4 ;  /* 0x000000ffff047224 */ /* 0x000fe400078e0a04 */
[----:B------:R-:W-:-:S04]  /*2890*/  IMAD.HI.U32 R3, R30, R5, RZ ;  /* 0x000000051e037227 */ /* 0x000fc800078e00ff */
[----:B------:R-:W-:Y:S01]  /*28a0*/  @!P4 IMAD.MOV R84, RZ, RZ, -R84 ;  /* 0x000000ffff54c224 */ /* 0x000fe200078e0a54 */
[C---:B------:R-:W-:Y:S01]  /*28b0*/  ISETP.GT.U32.AND P4, PT, R2.reuse, R94, PT ;  /* 0x0000005e0200720c */ /* 0x040fe20003f84070 */
[----:B------:R-:W-:Y:S02]  /*28c0*/  IMAD R102, R2, R4, R7 ;  /* 0x0000000402667224 */ /* 0x000fe400078e0207 */
[----:B------:R-:W-:Y:S02]  /*28d0*/  IMAD.MOV R3, RZ, RZ, -R3 ;  /* 0x000000ffff037224 */ /* 0x000fe400078e0a03 */
[----:B------:R-:W-:Y:S02]  /*28e0*/  VIADD R4, R0, 0x2e ;  /* 0x0000002e00047836 */ /* 0x000fe40000000000 */
[--C-:B------:R-:W-:Y:S02]  /*28f0*/  @!P5 IMAD.IADD R98, R98, 0x1, -R2.reuse ;  /* 0x000000016262d824 */ /* 0x100fe400078e0a02 */
[----:B------:R-:W-:Y:S01]  /*2900*/  IMAD R100, R2, R3, R5 ;  /* 0x0000000302647224 */ /* 0x000fe200078e0205 */
[----:B------:R-:W-:Y:S01]  /*2910*/  IABS R5, R4 ;  /* 0x0000000400057213 */ /* 0x000fe20000000000 */
[----:B------:R-:W-:Y:S01]  /*2920*/  @!P2 IMAD.IADD R96, R96, 0x1, -R2 ;  /* 0x000000016060a824 */ /* 0x000fe200078e0a02 */
[C---:B------:R-:W-:Y:S01]  /*2930*/  ISETP.GT.U32.AND P5, PT, R2.reuse, R98, PT ;  /* 0x000000620200720c */ /* 0x040fe20003fa4070 */
[----:B------:R-:W-:Y:S01]  /*2940*/  @!P1 IMAD.MOV R90, RZ, RZ, -R90 ;  /* 0x000000ffff5a9224 */ /* 0x000fe200078e0a5a */
[----:B------:R-:W-:Y:S01]  /*2950*/  ISETP.GT.U32.AND P1, PT, R2, R100, PT ;  /* 0x000000640200720c */ /* 0x000fe20003f24070 */
[----:B------:R-:W-:Y:S01]  /*2960*/  @!P6 IMAD.MOV R92, RZ, RZ, -R92 ;  /* 0x000000ffff5ce224 */ /* 0x000fe200078e0a5c */
[----:B------:R-:W-:Y:S01]  /*2970*/  ISETP.GE.AND P6, PT, R16, RZ, PT ;  /* 0x000000ff1000720c */ /* 0x000fe20003fc6270 */
[----:B------:R-:W-:Y:S01]  /*2980*/  IMAD.HI.U32 R3, R30, R5, RZ ;  /* 0x000000051e037227 */ /* 0x000fe200078e00ff */
[----:B------:R-:W-:-:S03]  /*2990*/  ISETP.GE.AND P2, PT, R12, RZ, PT ;  /* 0x000000ff0c00720c */ /* 0x000fc60003f46270 */
[----:B------:R-:W-:Y:S01]  /*29a0*/  @!P3 IMAD.MOV R86, RZ, RZ, -R86 ;  /* 0x000000ffff56b224 */ /* 0x000fe200078e0a56 */
[----:B------:R-:W-:Y:S01]  /*29b0*/  ISETP.GT.U32.AND P3, PT, R2, R96, PT ;  /* 0x000000600200720c */ /* 0x000fe20003f64070 */
[--C-:B------:R-:W-:Y:S01]  /*29c0*/  @!P4 IMAD.IADD R94, R94, 0x1, -R2.reuse ;  /* 0x000000015e5ec824 */ /* 0x100fe200078e0a02 */
[----:B------:R-:W-:Y:S01]  /*29d0*/  ISETP.GT.U32.AND P4, PT, R2, R102, PT ;  /* 0x000000660200720c */ /* 0x000fe20003f84070 */
[----:B------:R-:W-:Y:S02]  /*29e0*/  IMAD.MOV R3, RZ, RZ, -R3 ;  /* 0x000000ffff037224 */ /* 0x000fe400078e0a03 */
[----:B------:R-:W-:Y:S02]  /*29f0*/  VIADD R6, R0, 0x2f ;  /* 0x0000002f00067836 */ /* 0x000fe40000000000 */
[--C-:B------:R-:W-:Y:S01]  /*2a00*/  @!P5 IMAD.IADD R98, R98, 0x1, -R2.reuse ;  /* 0x000000016262d824 */ /* 0x100fe200078e0a02 */
[----:B------:R-:W-:Y:S01]  /*2a10*/  ISETP.GE.AND P5, PT, R11, RZ, PT ;  /* 0x000000ff0b00720c */ /* 0x000fe20003fa6270 */
[----:B------:R-:W-:Y:S01]  /*2a20*/  IMAD R104, R2, R3, R5 ;  /* 0x0000000302687224 */ /* 0x000fe200078e0205 */
[----:B------:R-:W-:Y:S01]  /*2a30*/  IABS R7, R6 ;  /* 0x0000000600077213 */ /* 0x000fe20000000000 */
[----:B------:R-:W-:Y:S01]  /*2a40*/  @!P1 IMAD.IADD R100, R100, 0x1, -R2 ;  /* 0x0000000164649824 */ /* 0x000fe200078e0a02 */
[----:B------:R-:W-:Y:S01]  /*2a50*/  ISETP.GE.AND P1, PT, R4, RZ, PT ;  /* 0x000000ff0400720c */ /* 0x000fe20003f26270 */
[----:B------:R-:W-:Y:S01]  /*2a60*/  @!P6 IMAD.MOV R98, RZ, RZ, -R98 ;  /* 0x000000ffff62e224 */ /* 0x000fe200078e0a62 */
[----:B------:R-:W-:Y:S01]  /*2a70*/  ISETP.GT.U32.AND P6, PT, R2, R104, PT ;  /* 0x000000680200720c */ /* 0x000fe20003fc4070 */
[--C-:B------:R-:W-:Y:S01]  /*2a80*/  @!P3 IMAD.IADD R96, R96, 0x1, -R2.reuse ;  /* 0x000000016060b824 */ /* 0x100fe200078e0a02 */
[----:B------:R-:W-:Y:S01]  /*2a90*/  ISETP.GE.AND P3, PT, R9, RZ, PT ;  /* 0x000000ff0900720c */ /* 0x000fe20003f66270 */
[----:B------:R-:W-:Y:S01]  /*2aa0*/  @!P4 IMAD.IADD R102, R102, 0x1, -R2 ;  /* 0x000000016666c824 */ /* 0x000fe200078e0a02 */
[----:B------:R-:W-:Y:S01]  /*2ab0*/  ISETP.GE.AND P4, PT, R6, RZ, PT ;  /* 0x000000ff0600720c */ /* 0x000fe20003f86270 */
[----:B------:R-:W-:Y:S01]  /*2ac0*/  @!P0 IMAD.MOV R94, RZ, RZ, -R94 ;  /* 0x000000ffff5e8224 */ /* 0x000fe200078e0a5e */
[----:B------:R-:W-:Y:S01]  /*2ad0*/  ISETP.GT.U32.AND P0, PT, R2, R100, PT ;  /* 0x000000640200720c */ /* 0x000fe20003f04070 */
[----:B------:R-:W-:-:S04]  /*2ae0*/  IMAD.HI.U32 R4, R30, R7, RZ ;  /* 0x000000071e047227 */ /* 0x000fc800078e00ff */
[----:B------:R-:W-:Y:S01]  /*2af0*/  @!P2 IMAD.MOV R96, RZ, RZ, -R96 ;  /* 0x000000ffff60a224 */ /* 0x000fe200078e0a60 */
[----:B------:R-:W-:Y:S01]  /*2b00*/  ISETP.GT.U32.AND P2, PT, R2, R102, PT ;  /* 0x000000660200720c */ /* 0x000fe20003f44070 */
[----:B------:R-:W-:Y:S02]  /*2b10*/  IMAD.MOV R4, RZ, RZ, -R4 ;  /* 0x000000ffff047224 */ /* 0x000fe400078e0a04 */
[----:B------:R-:W-:Y:S02]  /*2b20*/  VIADD R3, R0, 0x30 ;  /* 0x0000003000037836 */ /* 0x000fe40000000000 */
[----:B------:R-:W-:Y:S02]  /*2b30*/  IMAD R106, R2, R4, R7 ;  /* 0x00000004026a7224 */ /* 0x000fe400078e0207 */
[--C-:B------:R-:W-:Y:S01]  /*2b40*/  @!P6 IMAD.IADD R104, R104, 0x1, -R2.reuse ;  /* 0x000000016868e824 */ /* 0x100fe200078e0a02 */
[----:B------:R-:W-:Y:S01]  /*2b50*/  IABS R7, R3 ;  /* 0x0000000300077213 */ /* 0x000fe20000000000 */
[----:B------:R-:W-:Y:S01]  /*2b60*/  @!P0 IMAD.IADD R100, R100, 0x1, -R2 ;  /* 0x0000000164648824 */ /* 0x000fe200078e0a02 */
[----:B------:R-:W-:Y:S01]  /*2b70*/  ISETP.GE.AND P0, PT, R3, RZ, PT ;  /* 0x000000ff0300720c */ /* 0x000fe20003f06270 */
[----:B------:R-:W-:Y:S01]  /*2b80*/  VIADD R6, R0, 0x32 ;  /* 0x0000003200067836 */ /* 0x000fe20000000000 */
[----:B------:R-:W-:Y:S01]  /*2b90*/  ISETP.GT.U32.AND P6, PT, R2, R104, PT ;  /* 0x000000680200720c */ /* 0x000fe20003fc4070 */
[----:B------:R-:W-:-:S03]  /*2ba0*/  IMAD.HI.U32 R3, R30, R7, RZ ;  /* 0x000000071e037227 */ /* 0x000fc600078e00ff */
[----:B------:R-:W-:Y:S01]  /*2bb0*/  IABS R9, R6 ;  /* 0x0000000600097213 */ /* 0x000fe20000000000 */
[--C-:B------:R-:W-:Y:S01]  /*2bc0*/  @!P2 IMAD.IADD R102, R102, 0x1, -R2.reuse ;  /* 0x000000016666a824 */ /* 0x100fe200078e0a02 */
[----:B------:R-:W-:Y:S01]  /*2bd0*/  ISETP.GT.U32.AND P2, PT, R2, R106, PT ;  /* 0x0000006a0200720c */ /* 0x000fe20003f44070 */
[----:B------:R-:W-:Y:S02]  /*2be0*/  IMAD.MOV R3, RZ, RZ, -R3 ;  /* 0x000000ffff037224 */ /* 0x000fe400078e0a03 */
[----:B------:R-:W-:Y:S02]  /*2bf0*/  VIADD R4, R0, 0x31 ;  /* 0x0000003100047836 */ /* 0x000fe40000000000 */
[----:B------:R-:W-:Y:S02]  /*2c00*/  IMAD R108, R2, R3, R7 ;  /* 0x00000003026c7224 */ /* 0x000fe400078e0207 */
[----:B------:R-:W-:Y:S01]  /*2c10*/  @!P6 IMAD.IADD R104, R104, 0x1, -R2 ;  /* 0x000000016868e824 */ /* 0x000fe200078e0a02 */
[----:B------:R-:W-:Y:S01]  /*2c20*/  IABS R29, R4 ;  /* 0x00000004001d7213 */ /* 0x000fe20000000000 */
[----:B------:R-:W-:Y:S01]  /*2c30*/  IMAD.HI.U32 R5, R30, R9, RZ ;  /* 0x000000091e057227 */ /* 0x000fe200078e00ff */
[----:B------:R-:W-:-:S03]  /*2c40*/  ISETP.GT.U32.AND P6, PT, R2, R108, PT ;  /* 0x0000006c0200720c */ /* 0x000fc60003fc4070 */
[----:B------:R-:W-:Y:S02]  /*2c50*/  @!P2 IMAD.IADD R106, R106, 0x1, -R2 ;  /* 0x000000016a6aa824 */ /* 0x000fe400078e0a02 */
[----:B------:R-:W-:Y:S02]  /*2c60*/  IMAD.MOV R5, RZ, RZ, -R5 ;  /* 0x000000ffff057224 */ /* 0x000fe400078e0a05 */
[----:B------:R-:W-:Y:S01]  /*2c70*/  @!P3 IMAD.MOV R100, RZ, RZ, -R100 ;  /* 0x000000ffff64b224 */ /* 0x000fe200078e0a64 */
[----:B------:R-:W-:Y:S01]  /*2c80*/  ISETP.GE.AND P3, PT, R4, RZ, PT ;  /* 0x000000ff0400720c */ /* 0x000fe20003f66270 */
[----:B------:R-:W-:Y:S01]  /*2c90*/  IMAD.HI.U32 R4, R30, R29, RZ ;  /* 0x0000001d1e047227 */ /* 0x000fe200078e00ff */
[----:B------:R-:W-:-:S03]  /*2ca0*/  ISETP.GT.U32.AND P2, PT, R2, R106, PT ;  /* 0x0000006a0200720c */ /* 0x000fc60003f44070 */
[----:B------:R-:W-:Y:S02]  /*2cb0*/  IMAD R28, R2, R5, R9 ;  /* 0x00000005021c7224 */ /* 0x000fe400078e0209 */
[----:B------:R-:W-:Y:S02]  /*2cc0*/  IMAD.MOV R4, RZ, RZ, -R4 ;  /* 0x000000ffff047224 */ /* 0x000fe400078e0a04 */
[--C-:B------:R-:W-:Y:S01]  /*2cd0*/  @!P6 IMAD.IADD R108, R108, 0x1, -R2.reuse ;  /* 0x000000016c6ce824 */ /* 0x100fe200078e0a02 */
[C---:B------:R-:W-:Y:S01]  /*2ce0*/  ISETP.GT.U32.AND P6, PT, R2.reuse, R28, PT ;  /* 0x0000001c0200720c */ /* 0x040fe20003fc4070 */
[----:B------:R-:W-:Y:S02]  /*2cf0*/  IMAD R29, R2, R4, R29 ;  /* 0x00000004021d7224 */ /* 0x000fe400078e021d */
[----:B------:R-:W-:Y:S02]  /*2d00*/  VIADD R4, R0, 0x33 ;  /* 0x0000003300047836 */ /* 0x000fe40000000000 */
[----:B------:R-:W-:Y:S01]  /*2d10*/  @!P2 IMAD.IADD R106, R106, 0x1, -R2 ;  /* 0x000000016a6aa824 */ /* 0x000fe200078e0a02 */
[----:B------:R-:W-:Y:S01]  /*2d20*/  ISETP.GT.U32.AND P2, PT, R2, R29, PT ;  /* 0x0000001d0200720c */ /* 0x000fe20003f44070 */
[----:B------:R-:W-:Y:S01]  /*2d30*/  VIADD R8, R0, 0x35 ;  /* 0x0000003500087836 */ /* 0x000fe20000000000 */
[----:B------:R-:W-:Y:S01]  /*2d40*/  IABS R5, R4 ;  /* 0x0000000400057213 */ /* 0x000fe20000000000 */
[----:B------:R-:W-:Y:S01]  /*2d50*/  @!P5 IMAD.MOV R102, RZ, RZ, -R102 ;  /* 0x000000ffff66d224 */ /* 0x000fe200078e0a66 */
[----:B------:R-:W-:Y:S01]  /*2d60*/  ISETP.GE.AND P5, PT, R6, RZ, PT ;  /* 0x000000ff0600720c */ /* 0x000fe20003fa6270 */
[C---:B------:R-:W-:Y:S01]  /*2d70*/  VIADD R6, R0.reuse, 0x34 ;  /* 0x0000003400067836 */ /* 0x040fe20000000000 */
[----:B------:R-:W-:Y:S01]  /*2d80*/  IABS R9, R8 ;  /* 0x0000000800097213 */ /* 0x000fe20000000000 */
[----:B------:R-:W-:-:S02]  /*2d90*/  VIADD R10, R0, 0x36 ;  /* 0x00000036000a7836 */ /* 0x000fc40000000000 */
[----:B------:R-:W-:Y:S01]  /*2da0*/  @!P6 IMAD.IADD R28, R28, 0x1, -R2 ;  /* 0x000000011c1ce824 */ /* 0x000fe200078e0a02 */
[----:B------:R-:W-:Y:S01]  /*2db0*/  IABS R7, R6 ;  /* 0x0000000600077213 */ /* 0x000fe20000000000 */
[----:B------:R-:W-:Y:S01]  /*2dc0*/  IMAD.HI.U32 R3, R30, R5, RZ ;  /* 0x000000051e037227 */ /* 0x000fe200078e00ff */
[----:B------:R-:W-:Y:S02]  /*2dd0*/  IABS R11, R10 ;  /* 0x0000000a000b7213 */ /* 0x000fe40000000000 */
[C---:B------:R-:W-:Y:S01]  /*2de0*/  ISETP.GT.U32.AND P6, PT, R2.reuse, R28, PT ;  /* 0x0000001c0200720c */ /* 0x040fe20003fc4070 */
[----:B------:R-:W-:Y:S01]  /*2df0*/  @!P1 IMAD.MOV R104, RZ, RZ, -R104 ;  /* 0x000000ffff689224 */ /* 0x000fe200078e0a68 */
[----:B------:R-:W-:Y:S01]  /*2e00*/  ISETP.GT.U32.AND P1, PT, R2, R108, PT ;  /* 0x0000006c0200720c */ /* 0x000fe20003f24070 */
[----:B------:R-:W-:Y:S01]  /*2e10*/  @!P4 IMAD.MOV R106, RZ, RZ, -R106 ;  /* 0x000000ffff6ac224 */ /* 0x000fe200078e0a6a */
[----:B------:R-:W-:Y:S01]  /*2e20*/  ISETP.GE.AND P4, PT, R4, RZ, PT ;  /* 0x000000ff0400720c */ /* 0x000fe20003f86270 */
[----:B------:R-:W-:-:S02]  /*2e30*/  IMAD.MOV R3, RZ, RZ, -R3 ;  /* 0x000000ffff037224 */ /* 0x000fc400078e0a03 */
[----:B------:R-:W-:-:S04]  /*2e40*/  IMAD.HI.U32 R4, R30, R9, RZ ;  /* 0x000000091e047227 */ /* 0x000fc800078e00ff */
[----:B------:R-:W-:Y:S02]  /*2e50*/  @!P2 IMAD.IADD R29, R29, 0x1, -R2 ;  /* 0x000000011d1da824 */ /* 0x000fe400078e0a02 */
[----:B------:R-:W-:Y:S02]  /*2e60*/  IMAD R26, R2, R3, R5 ;  /* 0x00000003021a7224 */ /* 0x000fe400078e0205 */
[----:B------:R-:W-:Y:S01]  /*2e70*/  IMAD.HI.U32 R3, R30, R7, RZ ;  /* 0x000000071e037227 */ /* 0x000fe200078e00ff */
[----:B------:R-:W-:-:S03]  /*2e80*/  ISETP.GT.U32.AND P2, PT, R2, R29, PT ;  /* 0x0000001d0200720c */ /* 0x000fc60003f44070 */
[----:B------:R-:W-:-:S04]  /*2e90*/  IMAD.HI.U32 R5, R30, R11, RZ ;  /* 0x0000000b1e057227 */ /* 0x000fc800078e00ff */
[----:B------:R-:W-:Y:S02]  /*2ea0*/  IMAD.MOV R4, RZ, RZ, -R4 ;  /* 0x000000ffff047224 */ /* 0x000fe400078e0a04 */
[----:B------:R-:W-:Y:S02]  /*2eb0*/  IMAD.MOV R3, RZ, RZ, -R3 ;  /* 0x000000ffff037224 */ /* 0x000fe400078e0a03 */
[----:B------:R-:W-:Y:S02]  /*2ec0*/  IMAD.MOV R5, RZ, RZ, -R5 ;  /* 0x000000ffff057224 */ /* 0x000fe400078e0a05 */
[----:B------:R-:W-:Y:S02]  /*2ed0*/  IMAD R22, R2, R4, R9 ;  /* 0x0000000402167224 */ /* 0x000fe400078e0209 */
[----:B------:R-:W-:Y:S01]  /*2ee0*/  @!P1 IMAD.IADD R108, R108, 0x1, -R2 ;  /* 0x000000016c6c9824 */ /* 0x000fe200078e0a02 */
[C---:B------:R-:W-:Y:S01]  /*2ef0*/  ISETP.GT.U32.AND P1, PT, R2.reuse, R26, PT ;  /* 0x0000001a0200720c */ /* 0x040fe20003f24070 */
[----:B------:R-:W-:-:S02]  /*2f00*/  IMAD R24, R2, R3, R7 ;  /* 0x0000000302187224 */ /* 0x000fc400078e0207 */
[----:B------:R-:W-:Y:S02]  /*2f10*/  IMAD R20, R2, R5, R11 ;  /* 0x0000000502147224 */ /* 0x000fe400078e020b */
[----:B------:R-:W-:Y:S01]  /*2f20*/  @!P6 IMAD.IADD R28, R28, 0x1, -R2 ;  /* 0x000000011c1ce824 */ /* 0x000fe200078e0a02 */
[----:B------:R-:W-:Y:S01]  /*2f30*/  ISETP.GT.U32.AND P6, PT, R2, R22, PT ;  /* 0x000000160200720c */ /* 0x000fe20003fc4070 */
[----:B------:R-:W-:Y:S02]  /*2f40*/  VIADD R4, R0, 0x37 ;  /* 0x0000003700047836 */ /* 0x000fe40000000000 */
[----:B------:R-:W-:Y:S01]  /*2f50*/  @!P0 IMAD.MOV R108, RZ, RZ, -R108 ;  /* 0x000000ffff6c8224 */ /* 0x000fe200078e0a6c */
[C---:B------:R-:W-:Y:S01]  /*2f60*/  ISETP.GT.U32.AND P0, PT, R2.reuse, R24, PT ;  /* 0x000000180200720c */ /* 0x040fe20003f04070 */
[----:B------:R-:W-:Y:S01]  /*2f70*/  @!P5 IMAD.MOV R28, RZ, RZ, -R28 ;  /* 0x000000ffff1cd224 */ /* 0x000fe200078e0a1c */
[----:B------:R-:W-:Y:S01]  /*2f80*/  ISETP.GT.U32.AND P5, PT, R2, R20, PT ;  /* 0x000000140200720c */ /* 0x000fe20003fa4070 */
[--C-:B------:R-:W-:Y:S01]  /*2f90*/  @!P2 IMAD.IADD R29, R29, 0x1, -R2.reuse ;  /* 0x000000011d1da824 */ /* 0x100fe200078e0a02 */
[----:B------:R-:W-:Y:S01]  /*2fa0*/  IABS R5, R4 ;  /* 0x0000000400057213 */ /* 0x000fe20000000000 */
[----:B------:R-:W-:Y:S01]  /*2fb0*/  @!P1 IMAD.IADD R26, R26, 0x1, -R2 ;  /* 0x000000011a1a9824 */ /* 0x000fe200078e0a02 */
[----:B------:R-:W-:Y:S01]  /*2fc0*/  ISETP.GE.AND P2, PT, R6, RZ, PT ;  /* 0x000000ff0600720c */ /* 0x000fe20003f46270 */
[----:B------:R-:W-:-:S02]  /*2fd0*/  VIADD R6, R0, 0x38 ;  /* 0x0000003800067836 */ /* 0x000fc40000000000 */
[----:B------:R-:W-:Y:S01]  /*2fe0*/  IMAD.HI.U32 R3, R30, R5, RZ ;  /* 0x000000051e037227 */ /* 0x000fe200078e00ff */
[----:B------:R-:W-:Y:S02]  /*2ff0*/  ISETP.GT.U32.AND P1, PT, R2, R26, PT ;  /* 0x0000001a0200720c */ /* 0x000fe40003f24070 */
[----:B------:R-:W-:Y:S01]  /*3000*/  IABS R7, R6 ;  /* 0x0000000600077213 */ /* 0x000fe20000000000 */
[--C-:B------:R-:W-:Y:S02]  /*3010*/  @!P6 IMAD.IADD R22, R22, 0x1, -R2.reuse ;  /* 0x000000011616e824 */ /* 0x100fe400078e0a02 */
[----:B------:R-:W-:Y:S02]  /*3020*/  IMAD.MOV R3, RZ, RZ, -R3 ;  /* 0x000000ffff037224 */ /* 0x000fe400078e0a03 */
[--C-:B------:R-:W-:Y:S01]  /*3030*/  @!P0 IMAD.IADD R24, R24, 0x1, -R2.reuse ;  /* 0x0000000118188824 */ /* 0x100fe200078e0a02 */
[----:B------:R-:W-:Y:S01]  /*3040*/  ISETP.GE.AND P0, PT, R4, RZ, PT ;  /* 0x000000ff0400720c */ /* 0x000fe20003f06270 */
[----:B------:R-:W-:Y:S01]  /*3050*/  @!P5 IMAD.IADD R20, R20, 0x1, -R2 ;  /* 0x000000011414d824 */ /* 0x000fe200078e0a02 */
[C---:B------:R-:W-:Y:S01]  /*3060*/  ISETP.GT.U32.AND P5, PT, R2.reuse, R22, PT ;  /* 0x000000160200720c */ /* 0x040fe20003fa4070 */
[C---:B------:R-:W-:Y:S01]  /*3070*/  IMAD R18, R2.reuse, R3, R5 ;  /* 0x0000000302127224 */ /* 0x040fe200078e0205 */
[----:B------:R-:W-:Y:S01]  /*3080*/  ISETP.GT.U32.AND P6, PT, R2, R24, PT ;  /* 0x000000180200720c */ /* 0x000fe20003fc4070 */
[----:B------:R-:W-:-:S04]  /*3090*/  IMAD.HI.U32 R3, R30, R7, RZ ;  /* 0x000000071e037227 */ /* 0x000fc800078e00ff */
[----:B------:R-:W-:Y:S02]  /*30a0*/  IMAD.MOV R3, RZ, RZ, -R3 ;  /* 0x000000ffff037224 */ /* 0x000fe400078e0a03 */
[----:B------:R-:W-:Y:S01]  /*30b0*/  @!P3 IMAD.MOV R29, RZ, RZ, -R29 ;  /* 0x000000ffff1db224 */ /* 0x000fe200078e0a1d */
[----:B------:R-:W-:Y:S01]  /*30c0*/  ISETP.GE.AND P3, PT, R8, RZ, PT ;  /* 0x000000ff0800720c */ /* 0x000fe20003f66270 */
[----:B------:R-:W-:Y:S02]  /*30d0*/  IMAD R16, R2, R3, R7 ;  /* 0x0000000302107224 */ /* 0x000fe400078e0207 */
[--C-:B------:R-:W-:Y:S02]  /*30e0*/  @!P5 IMAD.IADD R22, R22, 0x1, -R2.reuse ;  /* 0x000000011616d824 */ /* 0x100fe400078e0a02 */
[--C-:B------:R-:W-:Y:S01]  /*30f0*/  @!P6 IMAD.IADD R24, R24, 0x1, -R2.reuse ;  /* 0x000000011818e824 */ /* 0x100fe200078e0a02 */
[----:B------:R-:W-:Y:S01]  /*3100*/  ISETP.GT.U32.AND P5, PT, R2, R16, PT ;  /* 0x000000100200720c */ /* 0x000fe20003fa4070 */
[----:B------:R-:W-:Y:S01]  /*3110*/  VIADD R5, R0, 0x39 ;  /* 0x0000003900057836 */ /* 0x000fe20000000000 */
[----:B------:R-:W-:Y:S01]  /*3120*/  ISETP.GT.U32.AND P6, PT, R2, R18, PT ;  /* 0x000000120200720c */ /* 0x000fe20003fc4070 */
[----:B------:R-:W-:Y:S01]  /*3130*/  @!P1 IMAD.IADD R26, R26, 0x1, -R2 ;  /* 0x000000011a1a9824 */ /* 0x000fe200078e0a02 */
[----:B------:R-:W-:Y:S01]  /*3140*/  ISETP.GE.AND P1, PT, R10, RZ, PT ;  /* 0x000000ff0a00720c */ /* 0x000fe20003f26270 */
[----:B------:R-:W-:Y:S01]  /*3150*/  VIADD R8, R0, 0x3a ;  /* 0x0000003a00087836 */ /* 0x000fe20000000000 */
[----:B------:R-:W-:Y:S01]  /*3160*/  IABS R4, R5 ;  /* 0x0000000500047213 */ /* 0x000fe20000000000 */
[----:B------:R-:W-:Y:S01]  /*3170*/  @!P4 IMAD.MOV R26, RZ, RZ, -R26 ;  /* 0x000000ffff1ac224 */ /* 0x000fe200078e0a1a */
[----:B------:R-:W-:Y:S01]  /*3180*/  ISETP.GT.U32.AND P4, PT, R2, R20, PT ;  /* 0x000000140200720c */ /* 0x000fe20003f84070 */
[----:B------:R-:W-:Y:S01]  /*3190*/  VIADD R9, R0, 0x3b ;  /* 0x0000003b00097836 */ /* 0x000fe20000000000 */
[----:B------:R-:W-:Y:S01]  /*31a0*/  IABS R27, R8 ;  /* 0x00000008001b7213 */ /* 0x000fe20000000000 */
[----:B------:R-:W-:-:S02]  /*31b0*/  IMAD.MOV.U32 R7, RZ, RZ, R4 ;  /* 0x000000ffff077224 */ /* 0x000fc400078e0004 */
[----:B------:R-:W-:Y:S01]  /*31c0*/  @!P5 IMAD.IADD R16, R16, 0x1, -R2 ;  /* 0x000000011010d824 */ /* 0x000fe200078e0a02 */
[----:B------:R-:W-:Y:S01]  /*31d0*/  IABS R25, R9 ;  /* 0x0000000900197213 */ /* 0x000fe20000000000 */
[----:B------:R-:W-:-:S03]  /*31e0*/  IMAD.HI.U32 R4, R30, R27, RZ ;  /* 0x0000001b1e047227 */ /* 0x000fc600078e00ff */
[----:B------:R-:W-:Y:S01]  /*31f0*/  ISETP.GT.U32.AND P5, PT, R2, R16, PT ;  /* 0x000000100200720c */ /* 0x000fe20003fa4070 */
[----:B------:R-:W-:Y:S01]  /*3200*/  @!P6 IMAD.IADD R18, R18, 0x1, -R2 ;  /* 0x000000011212e824 */ /* 0x000fe200078e0a02 */
[----:B------:R-:W-:Y:S01]  /*3210*/  ISETP.GE.AND P6, PT, R5, RZ, PT ;  /* 0x000000ff0500720c */ /* 0x000fe20003fc6270 */
[----:B------:R-:W-:-:S04]  /*3220*/  IMAD.HI.U32 R5, R30, R25, RZ ;  /* 0x000000191e057227 */ /* 0x000fc800078e00ff */
[----:B------:R-:W-:Y:S02]  /*3230*/  IMAD.MOV R4, RZ, RZ, -R4 ;  /* 0x000000ffff047224 */ /* 0x000fe400078e0a04 */
[----:B------:R-:W-:Y:S01]  /*3240*/  @!P4 IMAD.IADD R20, R20, 0x1, -R2 ;  /* 0x000000011414c824 */ /* 0x000fe200078e0a02 */
[----:B------:R-:W-:Y:S01]  /*3250*/  ISETP.GE.AND P4, PT, R6, RZ, PT ;  /* 0x000000ff0600720c */ /* 0x000fe20003f86270 */
[----:B------:R-:W-:Y:S02]  /*3260*/  IMAD.MOV R5, RZ, RZ, -R5 ;  /* 0x000000ffff057224 */ /* 0x000fe400078e0a05 */
[C---:B------:R-:W-:Y:S02]  /*3270*/  IMAD R27, R2.reuse, R4, R27 ;  /* 0x00000004021b7224 */ /* 0x040fe400078e021b */
[C---:B------:R-:W-:Y:S02]  /*3280*/  IMAD R25, R2.reuse, R5, R25 ;  /* 0x0000000502197224 */ /* 0x040fe400078e0219 */
[----:B------:R-:W-:Y:S01]  /*3290*/  @!P1 IMAD.MOV R20, RZ, RZ, -R20 ;  /* 0x000000ffff149224 */ /* 0x000fe200078e0a14 */
[----:B------:R-:W-:Y:S01]  /*32a0*/  ISETP.GT.U32.AND P1, PT, R2, R27, PT ;  /* 0x0000001b0200720c */ /* 0x000fe20003f24070 */
[----:B------:R-:W-:-:S04]  /*32b0*/  IMAD.HI.U32 R3, R30, R7, RZ ;  /* 0x000000071e037227 */ /* 0x000fc800078e00ff */
[----:B------:R-:W-:Y:S01]  /*32c0*/  @!P5 IMAD.IADD R16, R16, 0x1, -R2 ;  /* 0x000000011010d824 */ /* 0x000fe200078e0a02 */
[----:B------:R-:W-:Y:S01]  /*32d0*/  ISETP.GT.U32.AND P5, PT, R2, R25, PT ;  /* 0x000000190200720c */ /* 0x000fe20003fa4070 */
[----:B------:R-:W-:Y:S02]  /*32e0*/  IMAD.MOV R3, RZ, RZ, -R3 ;  /* 0x000000ffff037224 */ /* 0x000fe400078e0a03 */
[----:B------:R-:W-:Y:S02]  /*32f0*/  VIADD R5, R0, 0x3c ;  /* 0x0000003c00057836 */ /* 0x000fe40000000000 */
[----:B------:R-:W-:Y:S02]  /*3300*/  IMAD R88, R2, R3, R7 ;  /* 0x0000000302587224 */ /* 0x000fe400078e0207 */
[----:B------:R-:W-:Y:S01]  /*3310*/  VIADD R6, R0, 0x3d ;  /* 0x0000003d00067836 */ /* 0x000fe20000000000 */
[----:B------:R-:W-:Y:S01]  /*3320*/  IABS R23, R5 ;  /* 0x0000000500177213 */ /* 0x000fe20000000000 */
[----:B------:R-:W-:Y:S01]  /*3330*/  @!P3 IMAD.MOV R22, RZ, RZ, -R22 ;  /* 0x000000ffff16b224 */ /* 0x000fe200078e0a16 */
[----:B------:R-:W-:Y:S01]  /*3340*/  ISETP.GT.U32.AND P3, PT, R2, R88, PT ;  /* 0x000000580200720c */ /* 0x000fe20003f64070 */
[----:B------:R-:W-:Y:S01]  /*3350*/  @!P1 IMAD.IADD R27, R27, 0x1, -R2 ;  /* 0x000000011b1b9824 */ /* 0x000fe200078e0a02 */
[----:B------:R-:W-:Y:S01]  /*3360*/  IABS R21, R6 ;  /* 0x0000000600157213 */ /* 0x000fe20000000000 */
[----:B------:R-:W-:-:S04]  /*3370*/  IMAD.HI.U32 R3, R30, R23, RZ ;  /* 0x000000171e037227 */ /* 0x000fc800078e00ff */
[----:B------:R-:W-:Y:S01]  /*3380*/  @!P5 IMAD.IADD R25, R25, 0x1, -R2 ;  /* 0x000000011919d824 */ /* 0x000fe200078e0a02 */
[----:B------:R-:W-:Y:S01]  /*3390*/  ISETP.GT.U32.AND P5, PT, R2, R27, PT ;  /* 0x0000001b0200720c */ /* 0x000fe20003fa4070 */
[----:B------:R-:W-:Y:S02]  /*33a0*/  IMAD.MOV R4, RZ, RZ, -R3 ;  /* 0x000000ffff047224 */ /* 0x000fe400078e0a03 */
[----:B------:R-:W-:-:S04]  /*33b0*/  IMAD.HI.U32 R3, R30, R21, RZ ;  /* 0x000000151e037227 */ /* 0x000fc800078e00ff */
[----:B------:R-:W-:Y:S02]  /*33c0*/  IMAD.MOV R3, RZ, RZ, -R3 ;  /* 0x000000ffff037224 */ /* 0x000fe400078e0a03 */
[----:B------:R-:W-:Y:S01]  /*33d0*/  @!P2 IMAD.MOV R24, RZ, RZ, -R24 ;  /* 0x000000ffff18a224 */ /* 0x000fe200078e0a18 */
[----:B------:R-:W-:Y:S01]  /*33e0*/  ISETP.GT.U32.AND P2, PT, R2, R18, PT ;  /* 0x000000120200720c */ /* 0x000fe20003f44070 */
[--C-:B------:R-:W-:Y:S01]  /*33f0*/  @!P3 IMAD.IADD R88, R88, 0x1, -R2.reuse ;  /* 0x000000015858b824 */ /* 0x100fe200078e0a02 */
[----:B------:R-:W-:Y:S01]  /*3400*/  ISETP.GE.AND P3, PT, R9, RZ, PT ;  /* 0x000000ff0900720c */ /* 0x000fe20003f66270 */
[C---:B------:R-:W-:Y:S02]  /*3410*/  IMAD R21, R2.reuse, R3, R21 ;  /* 0x0000000302157224 */ /* 0x040fe400078e0215 */
[----:B------:R-:W-:Y:S01]  /*3420*/  @!P5 IMAD.IADD R27, R27, 0x1, -R2 ;  /* 0x000000011b1bd824 */ /* 0x000fe200078e0a02 */
[----:B------:R-:W-:Y:S01]  /*3430*/  ISETP.GT.U32.AND P1, PT, R2, R88, PT ;  /* 0x000000580200720c */ /* 0x000fe20003f24070 */
[----:B------:R-:W-:Y:S01]  /*3440*/  VIADD R7, R0, 0x3e ;  /* 0x0000003e00077836 */ /* 0x000fe20000000000 */
[C---:B------:R-:W-:Y:S01]  /*3450*/  ISETP.GT.U32.AND P5, PT, R2.reuse, R21, PT ;  /* 0x000000150200720c */ /* 0x040fe20003fa4070 */
[----:B------:R-:W-:-:S02]  /*3460*/  IMAD R23, R2, R4, R23 ;  /* 0x0000000402177224 */ /* 0x000fc400078e0217 */
[----:B------:R-:W-:Y:S01]  /*3470*/  VIADD R9, R0, 0x40 ;  /* 0x0000004000097836 */ /* 0x000fe20000000000 */
[----:B------:R-:W-:Y:S01]  /*3480*/  IABS R19, R7 ;  /* 0x0000000700137213 */ /* 0x000fe20000000000 */
[----:B------:R-:W-:Y:S01]  /*3490*/  @!P2 IMAD.IADD R18, R18, 0x1, -R2 ;  /* 0x000000011212a824 */ /* 0x000fe200078e0a02 */
[----:B------:R-:W-:Y:S01]  /*34a0*/  ISETP.GE.AND P2, PT, R8, RZ, PT ;  /* 0x000000ff0800720c */ /* 0x000fe20003f46270 */
[----:B------:R-:W-:Y:S02]  /*34b0*/  VIADD R8, R0, 0x3f ;  /* 0x0000003f00087836 */ /* 0x000fe40000000000 */
[----:B------:R-:W-:Y:S01]  /*34c0*/  @!P0 IMAD.MOV R18, RZ, RZ, -R18 ;  /* 0x000000ffff128224 */ /* 0x000fe200078e0a12 */
[----:B------:R-:W-:Y:S01]  /*34d0*/  ISETP.GT.U32.AND P0, PT, R2, R25, PT ;  /* 0x000000190200720c */ /* 0x000fe20003f04070 */
[--C-:B------:R-:W-:Y:S01]  /*34e0*/  @!P1 IMAD.IADD R88, R88, 0x1, -R2.reuse ;  /* 0x0000000158589824 */ /* 0x100fe200078e0a02 */
[----:B------:R-:W-:Y:S01]  /*34f0*/  ISETP.GT.U32.AND P1, PT, R2, R23, PT ;  /* 0x000000170200720c */ /* 0x000fe20003f24070 */
[----:B------:R-:W-:Y:S01]  /*3500*/  @!P5 IMAD.IADD R21, R21, 0x1, -R2 ;  /* 0x000000011515d824 */ /* 0x000fe200078e0a02 */
[----:B------:R-:W-:Y:S01]  /*3510*/  IABS R17, R8 ;  /* 0x0000000800117213 */ /* 0x000fe20000000000 */
[----:B------:R-:W-:-:S03]  /*3520*/  IMAD.HI.U32 R3, R30, R19, RZ ;  /* 0x000000131e037227 */ /* 0x000fc600078e00ff */
[----:B------:R-:W-:Y:S01]  /*3530*/  ISETP.GT.U32.AND P5, PT, R2, R21, PT ;  /* 0x000000150200720c */ /* 0x000fe20003fa4070 */
[----:B------:R-:W-:Y:S02]  /*3540*/  IMAD.MOV R4, RZ, RZ, -R3 ;  /* 0x000000ffff047224 */ /* 0x000fe400078e0a03 */
[----:B------:R-:W-:-:S04]  /*3550*/  IMAD.HI.U32 R3, R30, R17, RZ ;  /* 0x000000111e037227 */ /* 0x000fc800078e00ff */
[C---:B------:R-:W-:Y:S02]  /*3560*/  IMAD R19, R2.reuse, R4, R19 ;  /* 0x0000000402137224 */ /* 0x040fe400078e0213 */
[----:B------:R-:W-:Y:S02]  /*3570*/  IMAD.MOV R4, RZ, RZ, -R3 ;  /* 0x000000ffff047224 */ /* 0x000fe400078e0a03 */
[--C-:B------:R-:W-:Y:S01]  /*3580*/  @!P0 IMAD.IADD R25, R25, 0x1, -R2.reuse ;  /* 0x0000000119198824 */ /* 0x100fe200078e0a02 */
[----:B------:R-:W-:Y:S01]  /*3590*/  ISETP.GE.AND P0, PT, R5, RZ, PT ;  /* 0x000000ff0500720c */ /* 0x000fe20003f06270 */
[----:B------:R-:W-:Y:S01]  /*35a0*/  @!P1 IMAD.IADD R23, R23, 0x1, -R2 ;  /* 0x0000000117179824 */ /* 0x000fe200078e0a02 */
[----:B------:R-:W-:Y:S01]  /*35b0*/  IABS R5, R9 ;  /* 0x0000000900057213 */ /* 0x000fe20000000000 */
[----:B------:R-:W-:Y:S01]  /*35c0*/  IMAD R17, R2, R4, R17 ;  /* 0x0000000402117224 */ /* 0x000fe200078e0211 */
[----:B------:R-:W-:Y:S01]  /*35d0*/  ISETP.GE.AND P1, PT, R6, RZ, PT ;  /* 0x000000ff0600720c */ /* 0x000fe20003f26270 */
[----:B------:R-:W-:Y:S01]  /*35e0*/  @!P4 IMAD.MOV R16, RZ, RZ, -R16 ;  /* 0x000000ffff10c224 */ /* 0x000fe200078e0a10 */
[C---:B------:R-:W-:Y:S01]  /*35f0*/  ISETP.GT.U32.AND P4, PT, R2.reuse, R23, PT ;  /* 0x000000170200720c */ /* 0x040fe20003f84070 */
[----:B------:R-:W-:Y:S01]  /*3600*/  @!P2 IMAD.MOV R27, RZ, RZ, -R27 ;  /* 0x000000ffff1ba224 */ /* 0x000fe200078e0a1b */
[----:B------:R-:W-:Y:S01]  /*3610*/  ISETP.GE.AND P2, PT, R7, RZ, PT ;  /* 0x000000ff0700720c */ /* 0x000fe20003f46270 */
[----:B------:R-:W-:Y:S01]  /*3620*/  @!P5 IMAD.IADD R21, R21, 0x1, -R2 ;  /* 0x000000011515d824 */ /* 0x000fe200078e0a02 */
[----:B------:R-:W-:Y:S01]  /*3630*/  ISETP.GT.U32.AND P5, PT, R2, R17, PT ;  /* 0x000000110200720c */ /* 0x000fe20003fa4070 */
[----:B------:R-:W-:-:S02]  /*3640*/  VIADD R7, R0, 0x41 ;  /* 0x0000004100077836 */ /* 0x000fc40000000000 */
[----:B------:R-:W-:-:S03]  /*3650*/  IMAD.HI.U32 R3, R30, R5, RZ ;  /* 0x000000051e037227 */ /* 0x000fc600078e00ff */
[----:B------:R-:W-:Y:S01]  /*3660*/  IABS R6, R7 ;  /* 0x0000000700067213 */ /* 0x000fe20000000000 */
[----:B------:R-:W-:Y:S02]  /*3670*/  IMAD.MOV R3, RZ, RZ, -R3 ;  /* 0x000000ffff037224 */ /* 0x000fe400078e0a03 */
[----:B------:R-:W-:Y:S01]  /*3680*/  @!P6 IMAD.MOV R88, RZ, RZ, -R88 ;  /* 0x000000ffff58e224 */ /* 0x000fe200078e0a58 */
[C---:B------:R-:W-:Y:S01]  /*3690*/  ISETP.GT.U32.AND P6, PT, R2.reuse, R19, PT ;  /* 0x000000130200720c */ /* 0x040fe20003fc4070 */
[----:B------:R-:W-:Y:S02]  /*36a0*/  IMAD R4, R2, R3, R5 ;  /* 0x0000000302047224 */ /* 0x000fe400078e0205 */
[----:B------:R-:W-:Y:S02]  /*36b0*/  IMAD.MOV.U32 R5, RZ, RZ, R6 ;  /* 0x000000ffff057224 */ /* 0x000fe400078e0006 */
[----:B------:R-:W-:Y:S01]  /*36c0*/  @!P4 IMAD.IADD R23, R23, 0x1, -R2 ;  /* 0x000000011717c824 */ /* 0x000fe200078e0a02 */
[----:B------:R-:W-:Y:S01]  /*36d0*/  ISETP.GE.AND P4, PT, R9, RZ, PT ;  /* 0x000000ff0900720c */ /* 0x000fe20003f86270 */
[----:B------:R-:W-:-:S02]  /*36e0*/  VIADD R6, R0, 0x42 ;  /* 0x0000004200067836 */ /* 0x000fc40000000000 */
[----:B------:R-:W-:Y:S02]  /*36f0*/  @!P5 IMAD.IADD R17, R17, 0x1, -R2 ;  /* 0x000000011111d824 */ /* 0x000fe400078e0a02 */
[----:B------:R-:W-:-:S03]  /*3700*/  IMAD.HI.U32 R3, R30, R5, RZ ;  /* 0x000000051e037227 */ /* 0x000fc600078e00ff */
[C---:B------:R-:W-:Y:S01]  /*3710*/  ISETP.GT.U32.AND P5, PT, R2.reuse, R17, PT ;  /* 0x000000110200720c */ /* 0x040fe20003fa4070 */
[----:B------:R-:W-:Y:S01]  /*3720*/  @!P0 IMAD.MOV R23, RZ, RZ, -R23 ;  /* 0x000000ffff178224 */ /* 0x000fe200078e0a17 */
[----:B------:R-:W-:Y:S01]  /*3730*/  ISETP.GE.AND P0, PT, R7, RZ, PT ;  /* 0x000000ff0700720c */ /* 0x000fe20003f06270 */
[----:B------:R-:W-:Y:S01]  /*3740*/  @!P1 IMAD.MOV R21, RZ, RZ, -R21 ;  /* 0x000000ffff159224 */ /* 0x000fe200078e0a15 */
[----:B------:R-:W-:Y:S01]  /*3750*/  ISETP.GT.U32.AND P1, PT, R2, R4, PT ;  /* 0x000000040200720c */ /* 0x000fe20003f24070 */
[----:B------:R-:W-:Y:S01]  /*3760*/  IMAD.MOV R3, RZ, RZ, -R3 ;  /* 0x000000ffff037224 */ /* 0x000fe200078e0a03 */
[----:B------:R-:W-:Y:S01]  /*3770*/  IABS R7, R6 ;  /* 0x0000000600077213 */ /* 0x000fe20000000000 */
[----:B------:R-:W-:Y:S01]  /*3780*/  @!P3 IMAD.MOV R25, RZ, RZ, -R25 ;  /* 0x000000ffff19b224 */ /* 0x000fe200078e0a19 */
[----:B------:R-:W-:Y:S01]  /*3790*/  ISETP.GE.AND P3, PT, R8, RZ, PT ;  /* 0x000000ff0800720c */ /* 0x000fe20003f66270 */
[----:B------:R-:W-:Y:S02]  /*37a0*/  @!P6 IMAD.IADD R19, R19, 0x1, -R2 ;  /* 0x000000011313e824 */ /* 0x000fe400078e0a02 */
[----:B------:R-:W-:-:S02]  /*37b0*/  IMAD R236, R2, R3, R5 ;  /* 0x0000000302ec7224 */ /* 0x000fc400078e0205 */
[----:B------:R-:W-:Y:S01]  /*37c0*/  IMAD.HI.U32 R3, R30, R7, RZ ;  /* 0x000000071e037227 */ /* 0x000fe200078e00ff */
[----:B------:R-:W-:-:S03]  /*37d0*/  ISETP.GT.U32.AND P6, PT, R2, R19, PT ;  /* 0x000000130200720c */ /* 0x000fc60003fc4070 */
[----:B------:R-:W-:Y:S02]  /*37e0*/  IMAD.MOV R234, RZ, RZ, -R3 ;  /* 0x000000ffffea7224 */ /* 0x000fe400078e0a03 */
[----:B------:R-:W-:Y:S02]  /*37f0*/  VIADD R8, R0, 0x43 ;  /* 0x0000004300087836 */ /* 0x000fe40000000000 */
[--C-:B------:R-:W-:Y:S02]  /*3800*/  @!P1 IMAD.IADD R4, R4, 0x1, -R2.reuse ;  /* 0x0000000104049824 */ /* 0x100fe400078e0a02 */
[--C-:B------:R-:W-:Y:S01]  /*3810*/  @!P5 IMAD.IADD R17, R17, 0x1, -R2.reuse ;  /* 0x000000011111d824 */ /* 0x100fe200078e0a02 */
[----:B------:R-:W-:Y:S01]  /*3820*/  IABS R5, R8 ;  /* 0x0000000800057213 */ /* 0x000fe20000000000 */
[C---:B------:R-:W-:Y:S01]  /*3830*/  IMAD R234, R2.reuse, R234, R7 ;  /* 0x000000ea02ea7224 */ /* 0x040fe200078e0207 */
[----:B------:R-:W-:Y:S01]  /*3840*/  ISETP.GT.U32.AND P1, PT, R2, R4, PT ;  /* 0x000000040200720c */ /* 0x000fe20003f24070 */
[----:B------:R-:W-:Y:S01]  /*3850*/  @!P3 IMAD.MOV R17, RZ, RZ, -R17 ;  /* 0x000000ffff11b224 */ /* 0x000fe200078e0a11 */
[----:B------:R-:W-:Y:S01]  /*3860*/  ISETP.GE.AND P5, PT, R8, RZ, PT ;  /* 0x000000ff0800720c */ /* 0x000fe20003fa6270 */
[----:B------:R-:W-:Y:S01]  /*3870*/  VIADD R9, R0, 0x44 ;  /* 0x0000004400097836 */ /* 0x000fe20000000000 */
[----:B------:R-:W-:Y:S01]  /*3880*/  ISETP.GT.U32.AND P3, PT, R2, R234, PT ;  /* 0x000000ea0200720c */ /* 0x000fe20003f64070 */
[----:B------:R-:W-:Y:S01]  /*3890*/  @!P6 IMAD.IADD R19, R19, 0x1, -R2 ;  /* 0x000000011313e824 */ /* 0x000fe200078e0a02 */
[----:B------:R-:W-:Y:S01]  /*38a0*/  ISETP.GE.AND P6, PT, R6, RZ, PT ;  /* 0x000000ff0600720c */ /* 0x000fe20003fc6270 */
[----:B------:R-:W-:Y:S01]  /*38b0*/  IMAD.HI.U32 R3, R30, R5, RZ ;  /* 0x000000051e037227 */ /* 0x000fe200078e00ff */
[----:B------:R-:W-:-:S03]  /*38c0*/  IABS R6, R9 ;  /* 0x0000000900067213 */ /* 0x000fc60000000000 */
[----:B------:R-:W-:Y:S02]  /*38d0*/  VIADD R8, R0, 0x45 ;  /* 0x0000004500087836 */ /* 0x000fe40000000000 */
[----:B------:R-:W-:Y:S02]  /*38e0*/  IMAD.MOV R3, RZ, RZ, -R3 ;  /* 0x000000ffff037224 */ /* 0x000fe400078e0a03 */
[----:B------:R-:W-:Y:S02]  /*38f0*/  IMAD.MOV.U32 R7, RZ, RZ, R6 ;  /* 0x000000ffff077224 */ /* 0x000fe400078e0006 */
[--C-:B------:R-:W-:Y:S01]  /*3900*/  @!P1 IMAD.IADD R4, R4, 0x1, -R2.reuse ;  /* 0x0000000104049824 */ /* 0x100fe200078e0a02 */
[----:B------:R-:W-:Y:S01]  /*3910*/  ISETP.GE.AND P1, PT, R9, RZ, PT ;  /* 0x000000ff0900720c */ /* 0x000fe20003f26270 */
[----:B------:R-:W-:Y:S01]  /*3920*/  IMAD R232, R2, R3, R5 ;  /* 0x0000000302e87224 */ /* 0x000fe200078e0205 */
[----:B------:R-:W-:Y:S01]  /*3930*/  IABS R5, R8 ;  /* 0x0000000800057213 */ /* 0x000fe20000000000 */
[----:B------:R-:W-:-:S02]  /*3940*/  @!P3 IMAD.IADD R234, R234, 0x1, -R2 ;  /* 0x00000001eaeab824 */ /* 0x000fc400078e0a02 */
[----:B------:R-:W-:-:S03]  /*3950*/  IMAD.HI.U32 R3, R30, R7, RZ ;  /* 0x000000071e037227 */ /* 0x000fc600078e00ff */
[C---:B------:R-:W-:Y:S01]  /*3960*/  ISETP.GT.U32.AND P3, PT, R2.reuse, R234, PT ;  /* 0x000000ea0200720c */ /* 0x040fe20003f64070 */
[----:B------:R-:W-:Y:S01]  /*3970*/  @!P4 IMAD.MOV R4, RZ, RZ, -R4 ;  /* 0x000000ffff04c224 */ /* 0x000fe200078e0a04 */
[----:B------:R-:W-:Y:S01]  /*3980*/  ISETP.GT.U32.AND P4, PT, R2, R232, PT ;  /* 0x000000e80200720c */ /* 0x000fe20003f84070 */
[----:B------:R-:W-:Y:S02]  /*3990*/  IMAD.MOV R228, RZ, RZ, -R3 ;  /* 0x000000ffffe47224 */ /* 0x000fe400078e0a03 */
[----:B------:R-:W-:-:S04]  /*39a0*/  IMAD.HI.U32 R3, R30, R5, RZ ;  /* 0x000000051e037227 */ /* 0x000fc800078e00ff */
[----:B------:R-:W-:Y:S02]  /*39b0*/  IMAD.MOV R3, RZ, RZ, -R3 ;  /* 0x000000ffff037224 */ /* 0x000fe400078e0a03 */
[----:B------:R-:W-:Y:S02]  /*39c0*/  VIADD R6, R0, 0x46 ;  /* 0x0000004600067836 */ /* 0x000fe40000000000 */
[C---:B------:R-:W-:Y:S02]  /*39d0*/  IMAD R224, R2.reuse, R3, R5 ;  /* 0x0000000302e07224 */ /* 0x040fe400078e0205 */
[----:B------:R-:W-:Y:S01]  /*39e0*/  IMAD R228, R2, R228, R7 ;  /* 0x000000e402e47224 */ /* 0x000fe200078e0207 */
[----:B------:R-:W-:Y:S01]  /*39f0*/  IABS R7, R6 ;  /* 0x0000000600077213 */ /* 0x000fe20000000000 */
[--C-:B------:R-:W-:Y:S02]  /*3a00*/  @!P4 IMAD.IADD R232, R232, 0x1, -R2.reuse ;  /* 0x00000001e8e8c824 */ /* 0x100fe400078e0a02 */
[----:B------:R-:W-:Y:S01]  /*3a10*/  @!P3 IMAD.IADD R234, R234, 0x1, -R2 ;  /* 0x00000001eaeab824 */ /* 0x000fe200078e0a02 */
[C---:B------:R-:W-:Y:S01]  /*3a20*/  ISETP.GT.U32.AND P3, PT, R2.reuse, R224, PT ;  /* 0x000000e00200720c */ /* 0x040fe20003f64070 */
[----:B------:R-:W-:Y:S01]  /*3a30*/  @!P2 IMAD.MOV R19, RZ, RZ, -R19 ;  /* 0x000000ffff13a224 */ /* 0x000fe200078e0a13 */
[----:B------:R-:W-:Y:S01]  /*3a40*/  ISETP.GT.U32.AND P4, PT, R2, R232, PT ;  /* 0x000000e80200720c */ /* 0x000fe20003f84070 */
[----:B------:R-:W-:Y:S01]  /*3a50*/  IMAD.HI.U32 R3, R30, R7, RZ ;  /* 0x000000071e037227 */ /* 0x000fe200078e00ff */
[----:B------:R-:W-:-:S03]  /*3a60*/  ISETP.GT.U32.AND P2, PT, R2, R236, PT ;  /* 0x000000ec0200720c */ /* 0x000fc60003f44070 */
[C---:B------:R-:W-:Y:S02]  /*3a70*/  VIADD R10, R0.reuse, 0x47 ;  /* 0x00000047000a7836 */ /* 0x040fe40000000000 */
[----:B------:R-:W-:Y:S02]  /*3a80*/  IMAD.MOV R3, RZ, RZ, -R3 ;  /* 0x000000ffff037224 */ /* 0x000fe400078e0a03 */
[----:B------:R-:W-:Y:S01]  /*3a90*/  VIADD R11, R0, 0x48 ;  /* 0x00000048000b7836 */ /* 0x000fe20000000000 */
[----:B------:R-:W-:Y:S01]  /*3aa0*/  IABS R9, R10 ;  /* 0x0000000a00097213 */ /* 0x000fe20000000000 */
[----:B------:R-:W-:Y:S02]  /*3ab0*/  IMAD R220, R2, R3, R7 ;  /* 0x0000000302dc7224 */ /* 0x000fe400078e0207 */
[--C-:B------:R-:W-:Y:S01]  /*3ac0*/  @!P3 IMAD.IADD R224, R224, 0x1, -R2.reuse ;  /* 0x00000001e0e0b824 */ /* 0x100fe200078e0a02 */
[----:B------:R-:W-:Y:S01]  /*3ad0*/  IABS R5, R11 ;  /* 0x0000000b00057213 */ /* 0x000fe20000000000 */
[--C-:B------:R-:W-:Y:S01]  /*3ae0*/  @!P4 IMAD.IADD R232, R232, 0x1, -R2.reuse ;  /* 0x00000001e8e8c824 */ /* 0x100fe200078e0a02 */
[----:B------:R-:W-:Y:S01]  /*3af0*/  ISETP.GT.U32.AND P4, PT, R2, R220, PT ;  /* 0x000000dc0200720c */ /* 0x000fe20003f84070 */
[----:B------:R-:W-:Y:S01]  /*3b00*/  @!P2 IMAD.IADD R236, R236, 0x1, -R2 ;  /* 0x00000001ececa824 */ /* 0x000fe200078e0a02 */
[----:B------:R-:W-:Y:S01]  /*3b10*/  ISETP.GT.U32.AND P3, PT, R2, R224, PT ;  /* 0x000000e00200720c */ /* 0x000fe20003f64070 */
[----:B------:R-:W-:-:S03]  /*3b20*/  IMAD.HI.U32 R3, R30, R9, RZ ;  /* 0x000000091e037227 */ /* 0x000fc600078e00ff */
[C---:B------:R-:W-:Y:S01]  /*3b30*/  ISETP.GT.U32.AND P2, PT, R2.reuse, R236, PT ;  /* 0x000000ec0200720c */ /* 0x040fe20003f44070 */
[----:B------:R-:W-:Y:S02]  /*3b40*/  IMAD.MOV R3, RZ, RZ, -R3 ;  /* 0x000000ffff037224 */ /* 0x000fe400078e0a03 */
[----:B------:R-:W-:Y:S02]  /*3b50*/  IMAD.MOV.U32 R7, RZ, RZ, R5 ;  /* 0x000000ffff077224 */ /* 0x000fe400078e0005 */
[----:B------:R-:W-:Y:S02]  /*3b60*/  IMAD R216, R2, R3, R9 ;  /* 0x0000000302d87224 */ /* 0x000fe400078e0209 */
[----:B------:R-:W-:-:S04]  /*3b70*/  IMAD.HI.U32 R5, R30, R7, RZ ;  /* 0x000000071e057227 */ /* 0x000fc800078e00ff */
[--C-:B------:R-:W-:Y:S02]  /*3b80*/  @!P4 IMAD.IADD R220, R220, 0x1, -R2.reuse ;  /* 0x00000001dcdcc824 */ /* 0x100fe400078e0a02 */
[----:B------:R-:W-:Y:S01]  /*3b90*/  @!P3 IMAD.IADD R224, R224, 0x1, -R2 ;  /* 0x00000001e0e0b824 */ /* 0x000fe200078e0a02 */
[C---:B------:R-:W-:Y:S01]  /*3ba0*/  ISETP.GT.U32.AND P3, PT, R2.reuse, R216, PT ;  /* 0x000000d80200720c */ /* 0x040fe20003f64070 */
[----:B------:R-:W-:Y:S01]  /*3bb0*/  IMAD.MOV R5, RZ, RZ, -R5 ;  /* 0x000000ffff057224 */ /* 0x000fe200078e0a05 */
[----:B------:R-:W-:Y:S01]  /*3bc0*/  ISETP.GT.U32.AND P4, PT, R2, R220, PT ;  /* 0x000000dc0200720c */ /* 0x000fe20003f84070 */
[----:B------:R-:W-:Y:S01]  /*3bd0*/  @!P6 IMAD.MOV R234, RZ, RZ, -R234 ;  /* 0x000000ffffeae224 */ /* 0x000fe200078e0aea */
[----:B------:R-:W-:Y:S01]  /*3be0*/  ISETP.GE.AND P6, PT, R6, RZ, PT ;  /* 0x000000ff0600720c */ /* 0x000fe20003fc6270 */
[----:B------:R-:W-:Y:S01]  /*3bf0*/  @!P2 IMAD.IADD R236, R236, 0x1, -R2 ;  /* 0x00000001ececa824 */ /* 0x000fe200078e0a02 */
[----:B------:R-:W-:Y:S01]  /*3c00*/  ISETP.GT.U32.AND P2, PT, R2, R228, PT ;  /* 0x000000e40200720c */ /* 0x000fe20003f44070 */
[----:B------:R-:W-:-:S02]  /*3c10*/  VIADD R6, R0, 0x49 ;  /* 0x0000004900067836 */ /* 0x000fc40000000000 */
[----:B------:R-:W-:Y:S02]  /*3c20*/  IMAD R212, R2, R5, R7 ;  /* 0x0000000502d47224 */ /* 0x000fe400078e0207 */
[----:B------:R-:W-:Y:S01]  /*3c30*/  @!P0 IMAD.MOV R236, RZ, RZ, -R236 ;  /* 0x000000ffffec8224 */ /* 0x000fe200078e0aec */
[----:B------:R-:W-:Y:S01]  /*3c40*/  ISETP.GE.AND P0, PT, R8, RZ, PT ;  /* 0x000000ff0800720c */ /* 0x000fe20003f06270 */
[----:B------:R-:W-:Y:S01]  /*3c50*/  @!P5 IMAD.MOV R232, RZ, RZ, -R232 ;  /* 0x000000ffffe8d224 */ /* 0x000fe200078e0ae8 */
[----:B------:R-:W-:Y:S01]  /*3c60*/  IABS R3, R6 ;  /* 0x0000000600037213 */ /* 0x000fe20000000000 */
[----:B------:R-:W-:Y:S01]  /*3c70*/  VIADD R8, R0, 0x4a ;  /* 0x0000004a00087836 */ /* 0x000fe20000000000 */
[----:B------:R-:W-:Y:S01]  /*3c80*/  ISETP.GT.U32.AND P5, PT, R2, R212, PT ;  /* 0x000000d40200720c */ /* 0x000fe20003fa4070 */
[--C-:B------:R-:W-:Y:S02]  /*3c90*/  @!P3 IMAD.IADD R216, R216, 0x1, -R2.reuse ;  /* 0x00000001d8d8b824 */ /* 0x100fe400078e0a02 */
[----:B------:R-:W-:Y:S01]  /*3ca0*/  IMAD.MOV.U32 R7, RZ, RZ, R3 ;  /* 0x000000ffff077224 */ /* 0x000fe200078e0003 */
[----:B------:R-:W-:Y:S01]  /*3cb0*/  IABS R9, R8 ;  /* 0x0000000800097213 */ /* 0x000fe20000000000 */
[----:B------:R-:W-:Y:S01]  /*3cc0*/  @!P4 IMAD.IADD R220, R220, 0x1, -R2 ;  /* 0x00000001dcdcc824 */ /* 0x000fe200078e0a02 */
[----:B------:R-:W-:Y:S01]  /*3cd0*/  ISETP.GE.AND P4, PT, R8, RZ, PT ;  /* 0x000000ff0800720c */ /* 0x000fe20003f86270 */
[----:B------:R-:W-:Y:S01]  /*3ce0*/  IMAD.HI.U32 R3, R30, R7, RZ ;  /* 0x000000071e037227 */ /* 0x000fe200078e00ff */
[----:B------:R-:W-:-:S03]  /*3cf0*/  ISETP.GT.U32.AND P3, PT, R2, R216, PT ;  /* 0x000000d80200720c */ /* 0x000fc60003f64070 */
[----:B------:R-:W-:Y:S02]  /*3d00*/  VIADD R8, R0, 0x4b ;  /* 0x0000004b00087836 */ /* 0x000fe40000000000 */
[----:B------:R-:W-:Y:S02]  /*3d10*/  @!P2 IMAD.IADD R228, R228, 0x1, -R2 ;  /* 0x00000001e4e4a824 */ /* 0x000fe400078e0a02 */
[----:B------:R-:W-:Y:S01]  /*3d20*/  @!P0 IMAD.MOV R224, RZ, RZ, -R224 ;  /* 0x000000ffffe08224 */ /* 0x000fe200078e0ae0 */
[----:B------:R-:W-:Y:S01]  /*3d30*/  ISETP.GE.AND P0, PT, R6, RZ, PT ;  /* 0x000000ff0600720c */ /* 0x000fe20003f06270 */
[----:B------:R-:W-:Y:S01]  /*3d40*/  IMAD.MOV R3, RZ, RZ, -R3 ;  /* 0x000000ffff037224 */ /* 0x000fe200078e0a03 */
[----:B------:R-:W-:Y:S01]  /*3d50*/  IABS R6, R8 ;  /* 0x0000000800067213 */ /* 0x000fe20000000000 */
[----:B------:R-:W-:Y:S01]  /*3d60*/  @!P5 IMAD.IADD R212, R212, 0x1, -R2 ;  /* 0x00000001d4d4d824 */ /* 0x000fe200078e0a02 */
[C---:B------:R-:W-:Y:S01]  /*3d70*/  ISETP.GT.U32.AND P2, PT, R2.reuse, R228, PT ;  /* 0x000000e40200720c */ /* 0x040fe20003f44070 */
[----:B------:R-:W-:-:S02]  /*3d80*/  IMAD R208, R2, R3, R7 ;  /* 0x0000000302d07224 */ /* 0x000fc400078e0207 */
[----:B------:R-:W-:Y:S01]  /*3d90*/  IMAD.HI.U32 R5, R30, R9, RZ ;  /* 0x000000091e057227 */ /* 0x000fe200078e00ff */
[----:B------:R-:W-:-:S03]  /*3da0*/  ISETP.GT.U32.AND P5, PT, R2, R212, PT ;  /* 0x000000d40200720c */ /* 0x000fc60003fa4070 */
[----:B------:R-:W-:Y:S02]  /*3db0*/  IMAD.MOV.U32 R7, RZ, RZ, R6 ;  /* 0x000000ffff077224 */ /* 0x000fe400078e0006 */
[----:B------:R-:W-:Y:S01]  /*3dc0*/  @!P3 IMAD.IADD R216, R216, 0x1, -R2 ;  /* 0x00000001d8d8b824 */ /* 0x000fe200078e0a02 */
[----:B------:R-:W-:Y:S01]  /*3dd0*/  ISETP.GT.U32.AND P3, PT, R2, R208, PT ;  /* 0x000000d00200720c */ /* 0x000fe20003f64070 */
[----:B------:R-:W-:Y:S02]  /*3de0*/  IMAD.MOV R5, RZ, RZ, -R5 ;  /* 0x000000ffff057224 */ /* 0x000fe400078e0a05 */
[----:B------:R-:W-:-:S04]  /*3df0*/  IMAD.HI.U32 R3, R30, R7, RZ ;  /* 0x000000071e037227 */ /* 0x000fc800078e00ff */
[----:B------:R-:W-:Y:S02]  /*3e00*/  IMAD R204, R2, R5, R9 ;  /* 0x0000000502cc7224 */ /* 0x000fe400078e0209 */
[----:B------:R-:W-:Y:S02]  /*3e10*/  IMAD.MOV R3, RZ, RZ, -R3 ;  /* 0x000000ffff037224 */ /* 0x000fe400078e0a03 */
[--C-:B------:R-:W-:Y:S01]  /*3e20*/  @!P2 IMAD.IADD R228, R228, 0x1, -R2.reuse ;  /* 0x00000001e4e4a824 */ /* 0x100fe200078e0a02 */
[----:B------:R-:W-:Y:S01]  /*3e30*/  ISETP.GE.AND P2, PT, R10, RZ, PT ;  /* 0x000000ff0a00720c */ /* 0x000fe20003f46270 */
[----:B------:R-:W-:Y:S01]  /*3e40*/  @!P5 IMAD.IADD R212, R212, 0x1, -R2 ;  /* 0x00000001d4d4d824 */ /* 0x000fe200078e0a02 */
[C---:B------:R-:W-:Y:S01]  /*3e50*/  ISETP.GT.U32.AND P5, PT, R2.reuse, R204, PT ;  /* 0x000000cc0200720c */ /* 0x040fe20003fa4070 */
[----:B------:R-:W-:Y:S02]  /*3e60*/  IMAD R200, R2, R3, R7 ;  /* 0x0000000302c87224 */ /* 0x000fe400078e0207 */
[----:B------:R-:W-:-:S02]  /*3e70*/  VIADD R10, R0, 0x4c ;  /* 0x0000004c000a7836 */ /* 0x000fc40000000000 */
[----:B------:R-:W-:Y:S01]  /*3e80*/  @!P3 IMAD.IADD R208, R208, 0x1, -R2 ;  /* 0x00000001d0d0b824 */ /* 0x000fe200078e0a02 */
[----:B------:R-:W-:Y:S01]  /*3e90*/  ISETP.GT.U32.AND P3, PT, R2, R200, PT ;  /* 0x000000c80200720c */ /* 0x000fe20003f64070 */
[----:B------:R-:W-:Y:S01]  /*3ea0*/  @!P1 IMAD.MOV R228, RZ, RZ, -R228 ;  /* 0x000000ffffe49224 */ /* 0x000fe200078e0ae4 */
[----:B------:R-:W-:Y:S01]  /*3eb0*/  IABS R9, R10 ;  /* 0x0000000a00097213 */ /* 0x000fe20000000000 */
[C---:B------:R-:W-:Y:S01]  /*3ec0*/  VIADD R6, R0.reuse, 0x4d ;  /* 0x0000004d00067836 */ /* 0x040fe20000000000 */
[----:B------:R-:W-:Y:S01]  /*3ed0*/  ISETP.GE.AND P1, PT, R11, RZ, PT ;  /* 0x000000ff0b00720c */ /* 0x000fe20003f26270 */
[----:B------:R-:W-:Y:S02]  /*3ee0*/  VIADD R11, R0, 0x4e ;  /* 0x0000004e000b7836 */ /* 0x000fe40000000000 */
[----:B------:R-:W-:Y:S01]  /*3ef0*/  IMAD.HI.U32 R3, R30, R9, RZ ;  /* 0x000000091e037227 */ /* 0x000fe200078e00ff */
[----:B------:R-:W-:Y:S02]  /*3f00*/  IABS R231, R6 ;  /* 0x0000000600e77213 */ /* 0x000fe40000000000 */
[----:B------:R-:W-:Y:S01]  /*3f10*/  IABS R229, R11 ;  /* 0x0000000b00e57213 */ /* 0x000fe20000000000 */
[----:B------:R-:W-:Y:S01]  /*3f20*/  @!P5 IMAD.IADD R204, R204, 0x1, -R2 ;  /* 0x00000001ccccd824 */ /* 0x000fe200078e0a02 */
[----:B------:R-:W-:Y:S01]  /*3f30*/  ISETP.GE.AND P5, PT, R8, RZ, PT ;  /* 0x000000ff0800720c */ /* 0x000fe20003fa6270 */
[----:B------:R-:W-:-:S02]  /*3f40*/  IMAD.MOV R3, RZ, RZ, -R3 ;  /* 0x000000ffff037224 */ /* 0x000fc400078e0a03 */
[----:B------:R-:W-:Y:S01]  /*3f50*/  @!P3 IMAD.IADD R200, R200, 0x1, -R2 ;  /* 0x00000001c8c8b824 */ /* 0x000fe200078e0a02 */
[C---:B------:R-:W-:Y:S01]  /*3f60*/  ISETP.GT.U32.AND P3, PT, R2.reuse, R204, PT ;  /* 0x000000cc0200720c */ /* 0x040fe20003f64070 */
[----:B------:R-:W-:Y:S02]  /*3f70*/  IMAD R196, R2, R3, R9 ;  /* 0x0000000302c47224 */ /* 0x000fe400078e0209 */
[----:B------:R-:W-:-:S04]  /*3f80*/  IMAD.HI.U32 R3, R30, R229, RZ ;  /* 0x000000e51e037227 */ /* 0x000fc800078e00ff */
[----:B------:R-:W-:Y:S01]  /*3f90*/  @!P6 IMAD.MOV R220, RZ, RZ, -R220 ;  /* 0x000000ffffdce224 */ /* 0x000fe200078e0adc */
[C---:B------:R-:W-:Y:S01]  /*3fa0*/  ISETP.GT.U32.AND P6, PT, R2.reuse, R208, PT ;  /* 0x000000d00200720c */ /* 0x040fe20003fc4070 */
[----:B------:R-:W-:Y:S02]  /*3fb0*/  IMAD.MOV R3, RZ, RZ, -R3 ;  /* 0x000000ffff037224 */ /* 0x000fe400078e0a03 */
[----:B------:R-:W-:Y:S01]  /*3fc0*/  @!P2 IMAD.MOV R216, RZ, RZ, -R216 ;  /* 0x000000ffffd8a224 */ /* 0x000fe200078e0ad8 */
[----:B------:R-:W-:Y:S01]  /*3fd0*/  ISETP.GT.U32.AND P2, PT, R2, R200, PT ;  /* 0x000000c80200720c */ /* 0x000fe20003f44070 */
[----:B------:R-:W-:-:S04]  /*3fe0*/  IMAD.HI.U32 R5, R30, R231, RZ ;  /* 0x000000e71e057227 */ /* 0x000fc800078e00ff */
[----:B------:R-:W-:Y:S02]  /*3ff0*/  IMAD R229, R2, R3, R229 ;  /* 0x0000000302e57224 */ /* 0x000fe400078e02e5 */
[----:B------:R-:W-:Y:S02]  /*4000*/  IMAD.MOV R5, RZ, RZ, -R5 ;  /* 0x000000ffff057224 */ /* 0x000fe400078e0a05 */
[--C-:B------:R-:W-:Y:S01]  /*4010*/  @!P3 IMAD.IADD R204, R204, 0x1, -R2.reuse ;  /* 0x00000001ccccb824 */ /* 0x100fe200078e0a02 */
[----:B------:R-:W-:Y:S01]  /*4020*/  ISETP.GT.U32.AND P3, PT, R2, R229, PT ;  /* 0x000000e50200720c */ /* 0x000fe20003f64070 */
[----:B------:R-:W-:Y:S02]  /*4030*/  VIADD R7, R0, 0x4f ;  /* 0x0000004f00077836 */ /* 0x000fe40000000000 */
[----:B------:R-:W-:Y:S02]  /*4040*/  IMAD R231, R2, R5, R231 ;  /* 0x0000000502e77224 */ /* 0x000fe400078e02e7 */
[----:B------:R-:W-:Y:S01]  /*4050*/  @!P6 IMAD.IADD R208, R208, 0x1, -R2 ;  /* 0x00000001d0d0e824 */ /* 0x000fe200078e0a02 */
[----:B------:R-:W-:Y:S01]  /*4060*/  ISETP.GT.U32.AND P6, PT, R2, R196, PT ;  /* 0x000000c40200720c */ /* 0x000fe20003fc4070 */
[----:B------:R-:W-:Y:S01]  /*4070*/  @!P1 IMAD.MOV R212, RZ, RZ, -R212 ;  /* 0x000000ffffd49224 */ /* 0x000fe200078e0ad4 */
[----:B------:R-:W-:Y:S01]  /*4080*/  IABS R227, R7 ;  /* 0x0000000700e37213 */ /* 0x000fe20000000000 */
[----:B------:R-:W-:Y:S01]  /*4090*/  @!P2 IMAD.IADD R200, R200, 0x1, -R2 ;  /* 0x00000001c8c8a824 */ /* 0x000fe200078e0a02 */
[----:B------:R-:W-:Y:S01]  /*40a0*/  ISETP.GT.U32.AND P1, PT, R2, R231, PT ;  /* 0x000000e70200720c */ /* 0x000fe20003f24070 */
[----:B------:R-:W-:Y:S01]  /*40b0*/  VIADD R8, R0, 0x51 ;  /* 0x0000005100087836 */ /* 0x000fe20000000000 */
[----:B------:R-:W-:Y:S01]  /*40c0*/  ISETP.GE.AND P2, PT, R6, RZ, PT ;  /* 0x000000ff0600720c */ /* 0x000fe20003f46270 */
[----:B------:R-:W-:-:S02]  /*40d0*/  VIADD R6, R0, 0x50 ;  /* 0x0000005000067836 */ /* 0x000fc40000000000 */
[----:B------:R-:W-:Y:S01]  /*40e0*/  IMAD.HI.U32 R3, R30, R227, RZ ;  /* 0x000000e31e037227 */ /* 0x000fe200078e00ff */
[----:B------:R-:W-:Y:S02]  /*40f0*/  IABS R169, R8 ;  /* 0x0000000800a97213 */ /* 0x000fe40000000000 */
[----:B------:R-:W-:Y:S01]  /*4100*/  IABS R225, R6 ;  /* 0x0000000600e17213 */ /* 0x000fe20000000000 */
[--C-:B------:R-:W-:Y:S02]  /*4110*/  @!P3 IMAD.IADD R229, R229, 0x1, -R2.reuse ;  /* 0x00000001e5e5b824 */ /* 0x100fe400078e0a02 */
[----:B------:R-:W-:Y:S02]  /*4120*/  IMAD.MOV R3, RZ, RZ, -R3 ;  /* 0x000000ffff037224 */ /* 0x000fe400078e0a03 */
[----:B------:R-:W-:Y:S01]  /*4130*/  @!P6 IMAD.IADD R196, R196, 0x1, -R2 ;  /* 0x00000001c4c4e824 */ /* 0x000fe200078e0a02 */
[C---:B------:R-:W-:Y:S01]  /*4140*/  ISETP.GT.U32.AND P3, PT, R2.reuse, R229, PT ;  /* 0x000000e50200720c */ /* 0x040fe20003f64070 */
[----:B------:R-:W-:Y:S01]  /*4150*/  IMAD R227, R2, R3, R227 ;  /* 0x0000000302e37224 */ /* 0x000fe200078e02e3 */
[----:B------:R-:W-:Y:S01]  /*4160*/  ISETP.GE.AND P6, PT, R11, RZ, PT ;  /* 0x000000ff0b00720c */ /* 0x000fe20003fc6270 */
[----:B------:R-:W-:-:S04]  /*4170*/  IMAD.HI.U32 R3, R30, R225, RZ ;  /* 0x000000e11e037227 */ /* 0x000fc800078e00ff */
[----:B------:R-:W-:Y:S01]  /*4180*/  @!P1 IMAD.IADD R231, R231, 0x1, -R2 ;  /* 0x00000001e7e79824 */ /* 0x000fe200078e0a02 */
[C---:B------:R-:W-:Y:S01]  /*4190*/  ISETP.GT.U32.AND P1, PT, R2.reuse, R196, PT ;  /* 0x000000c40200720c */ /* 0x040fe20003f24070 */
[----:B------:R-:W-:Y:S02]  /*41a0*/  IMAD.MOV R5, RZ, RZ, -R3 ;  /* 0x000000ffff057224 */ /* 0x000fe400078e0a03 */
[----:B------:R-:W-:Y:S01]  /*41b0*/  @!P4 IMAD.MOV R204, RZ, RZ, -R204 ;  /* 0x000000ffffccc224 */ /* 0x000fe200078e0acc */
[C---:B------:R-:W-:Y:S01]  /*41c0*/  ISETP.GT.U32.AND P4, PT, R2.reuse, R231, PT ;  /* 0x000000e70200720c */ /* 0x040fe20003f84070 */
[----:B------:R-:W-:Y:S01]  /*41d0*/  @!P5 IMAD.MOV R200, RZ, RZ, -R200 ;  /* 0x000000ffffc8d224 */ /* 0x000fe200078e0ac8 */
[C---:B------:R-:W-:Y:S01]  /*41e0*/  ISETP.GT.U32.AND P5, PT, R2.reuse, R227, PT ;  /* 0x000000e30200720c */ /* 0x040fe20003fa4070 */
[----:B------:R-:W-:Y:S02]  /*41f0*/  IMAD R225, R2, R5, R225 ;  /* 0x0000000502e17224 */ /* 0x000fe400078e02e1 */
[----:B------:R-:W-:-:S02]  /*4200*/  @!P3 IMAD.IADD R229, R229, 0x1, -R2 ;  /* 0x00000001e5e5b824 */ /* 0x000fc400078e0a02 */
[----:B------:R-:W-:Y:S01]  /*4210*/  IMAD.HI.U32 R3, R30, R169, RZ ;  /* 0x000000a91e037227 */ /* 0x000fe200078e00ff */
[----:B------:R-:W-:-:S03]  /*4220*/  ISETP.GT.U32.AND P3, PT, R2, R225, PT ;  /* 0x000000e10200720c */ /* 0x000fc60003f64070 */
[--C-:B------:R-:W-:Y:S01]  /*4230*/  @!P1 IMAD.IADD R196, R196, 0x1, -R2.reuse ;  /* 0x00000001c4c49824 */ /* 0x100fe200078e0a02 */
[----:B------:R-:W-:Y:S01]  /*4240*/  ISETP.GE.AND P1, PT, R7, RZ, PT ;  /* 0x000000ff0700720c */ /* 0x000fe20003f26270 */
[----:B------:R-:W-:Y:S02]  /*4250*/  VIADD R7, R0, 0x52 ;  /* 0x0000005200077836 */ /* 0x000fe40000000000 */
[----:B------:R-:W-:Y:S02]  /*4260*/  IMAD.MOV R3, RZ, RZ, -R3 ;  /* 0x000000ffff037224 */ /* 0x000fe400078e0a03 */
[--C-:B------:R-:W-:Y:S01]  /*4270*/  @!P4 IMAD.IADD R231, R231, 0x1, -R2.reuse ;  /* 0x00000001e7e7c824 */ /* 0x100fe200078e0a02 */
[----:B------:R-:W-:Y:S01]  /*4280*/  IABS R143, R7 ;  /* 0x00000007008f7213 */ /* 0x000fe20000000000 */
[--C-:B------:R-:W-:Y:S01]  /*4290*/  @!P5 IMAD.IADD R227, R227, 0x1, -R2.reuse ;  /* 0x00000001e3e3d824 */ /* 0x100fe200078e0a02 */
[----:B------:R-:W-:Y:S01]  /*42a0*/  ISETP.GE.AND P5, PT, R8, RZ, PT ;  /* 0x000000ff0800720c */ /* 0x000fe20003fa6270 */
[----:B------:R-:W-:Y:S01]  /*42b0*/  IMAD R169, R2, R3, R169 ;  /* 0x0000000302a97224 */ /* 0x000fe200078e02a9 */
[----:B------:R-:W-:Y:S01]  /*42c0*/  ISETP.GE.AND P4, PT, R6, RZ, PT ;  /* 0x000000ff0600720c */ /* 0x000fe20003f86270 */
[----:B------:R-:W-:Y:S01]  /*42d0*/  @!P3 IMAD.IADD R225, R225, 0x1, -R2 ;  /* 0x00000001e1e1b824 */ /* 0x000fe200078e0a02 */
[C---:B------:R-:W-:Y:S01]  /*42e0*/  ISETP.GT.U32.AND P3, PT, R2.reuse, R227, PT ;  /* 0x000000e30200720c */ /* 0x040fe20003f64070 */
[----:B------:R-:W-:Y:S01]  /*42f0*/  @!P2 IMAD.MOV R231, RZ, RZ, -R231 ;  /* 0x000000ffffe7a224 */ /* 0x000fe200078e0ae7 */
[----:B------:R-:W-:Y:S01]  /*4300*/  ISETP.GT.U32.AND P2, PT, R2, R169, PT ;  /* 0x000000a90200720c */ /* 0x000fe20003f44070 */
[----:B------:R-:W-:Y:S01]  /*4310*/  @!P0 IMAD.MOV R208, RZ, RZ, -R208 ;  /* 0x000000ffffd08224 */ /* 0x000fe200078e0ad0 */
[----:B------:R-:W-:Y:S01]  /*4320*/  ISETP.GE.AND P0, PT, R10, RZ, PT ;  /* 0x000000ff0a00720c */ /* 0x000fe20003f06270 */
[----:B------:R-:W-:-:S04]  /*4330*/  IMAD.HI.U32 R3, R30, R143, RZ ;  /* 0x0000008f1e037227 */ /* 0x000fc800078e00ff */
[----:B------:R-:W-:Y:S02]  /*4340*/  IMAD.MOV R3, RZ, RZ, -R3 ;  /* 0x000000ffff037224 */ /* 0x000fe400078e0a03 */
[----:B------:R-:W-:Y:S02]  /*4350*/  VIADD R8, R0, 0x54 ;  /* 0x0000005400087836 */ /* 0x000fe40000000000 */
[C---:B------:R-:W-:Y:S02]  /*4360*/  IMAD R143, R2.reuse, R3, R143 ;  /* 0x00000003028f7224 */ /* 0x040fe400078e028f */
[--C-:B------:R-:W-:Y:S01]  /*4370*/  @!P3 IMAD.IADD R227, R227, 0x1, -R2.reuse ;  /* 0x00000001e3e3b824 */ /* 0x100fe200078e0a02 */
[----:B------:R-:W-:Y:S01]  /*4380*/  IABS R171, R8 ;  /* 0x0000000800ab7213 */ /* 0x000fe20000000000 */
[----:B------:R-:W-:Y:S01]  /*4390*/  @!P2 IMAD.IADD R169, R169, 0x1, -R2 ;  /* 0x00000001a9a9a824 */ /* 0x000fe200078e0a02 */
[C---:B------:R-:W-:Y:S01]  /*43a0*/  ISETP.GT.U32.AND P3, PT, R2.reuse, R143, PT ;  /* 0x0000008f0200720c */ /* 0x040fe20003f64070 */
[----:B------:R-:W-:Y:S01]  /*43b0*/  @!P0 IMAD.MOV R196, RZ, RZ, -R196 ;  /* 0x000000ffffc48224 */ /* 0x000fe200078e0ac4 */
[----:B------:R-:W-:Y:S01]  /*43c0*/  ISETP.GT.U32.AND P0, PT, R2, R225, PT ;  /* 0x000000e10200720c */ /* 0x000fe20003f04070 */
[----:B------:R-:W-:Y:S01]  /*43d0*/  VIADD R6, R0, 0x53 ;  /* 0x0000005300067836 */ /* 0x000fe20000000000 */
[----:B------:R-:W-:Y:S01]  /*43e0*/  ISETP.GT.U32.AND P2, PT, R2, R169, PT ;  /* 0x000000a90200720c */ /* 0x000fe20003f44070 */
[----:B------:R-:W-:-:S03]  /*43f0*/  IMAD.HI.U32 R5, R30, R171, RZ ;  /* 0x000000ab1e057227 */ /* 0x000fc600078e00ff */
[----:B------:R-:W-:Y:S01]  /*4400*/  IABS R141, R6 ;  /* 0x00000006008d7213 */ /* 0x000fe20000000000 */
[----:B------:R-:W-:Y:S02]  /*4410*/  VIADD R9, R0, 0x55 ;  /* 0x0000005500097836 */ /* 0x000fe40000000000 */
[----:B------:R-:W-:Y:S02]  /*4420*/  IMAD.MOV R5, RZ, RZ, -R5 ;  /* 0x000000ffff057224 */ /* 0x000fe400078e0a05 */
[----:B------:R-:W-:Y:S01]  /*4430*/  IMAD.HI.U32 R3, R30, R141, RZ ;  /* 0x0000008d1e037227 */ /* 0x000fe200078e00ff */
[----:B------:R-:W-:-:S03]  /*4440*/  IABS R173, R9 ;  /* 0x0000000900ad7213 */ /* 0x000fc60000000000 */
[----:B------:R-:W-:Y:S02]  /*4450*/  IMAD R171, R2, R5, R171 ;  /* 0x0000000502ab7224 */ /* 0x000fe400078e02ab */
[--C-:B------:R-:W-:Y:S02]  /*4460*/  @!P3 IMAD.IADD R143, R143, 0x1, -R2.reuse ;  /* 0x000000018f8fb824 */ /* 0x100fe400078e0a02 */
[--C-:B------:R-:W-:Y:S01]  /*4470*/  @!P0 IMAD.IADD R225, R225, 0x1, -R2.reuse ;  /* 0x00000001e1e18824 */ /* 0x100fe200078e0a02 */
[----:B------:R-:W-:Y:S01]  /*4480*/  ISETP.GE.AND P0, PT, R6, RZ, PT ;  /* 0x000000ff0600720c */ /* 0x000fe20003f06270 */
[----:B------:R-:W-:Y:S01]  /*4490*/  @!P6 IMAD.MOV R229, RZ, RZ, -R229 ;  /* 0x000000ffffe5e224 */ /* 0x000fe200078e0ae5 */
[----:B------:R-:W-:Y:S01]  /*44a0*/  ISETP.GE.AND P6, PT, R7, RZ, PT ;  /* 0x000000ff0700720c */ /* 0x000fe20003fc6270 */
[----:B------:R-:W-:Y:S01]  /*44b0*/  IMAD.MOV R6, RZ, RZ, -R3 ;  /* 0x000000ffff067224 */ /* 0x000fe200078e0a03 */
[C---:B------:R-:W-:Y:S01]  /*44c0*/  ISETP.GT.U32.AND P3, PT, R2.reuse, R143, PT ;  /* 0x0000008f0200720c */ /* 0x040fe20003f64070 */
[----:B------:R-:W-:Y:S01]  /*44d0*/  @!P2 IMAD.IADD R169, R169, 0x1, -R2 ;  /* 0x00000001a9a9a824 */ /* 0x000fe200078e0a02 */
[----:B------:R-:W-:Y:S01]  /*44e0*/  ISETP.GT.U32.AND P2, PT, R2, R171, PT ;  /* 0x000000ab0200720c */ /* 0x000fe20003f44070 */
[----:B------:R-:W-:-:S04]  /*44f0*/  IMAD.HI.U32 R3, R30, R173, RZ ;  /* 0x000000ad1e037227 */ /* 0x000fc800078e00ff */
[C---:B------:R-:W-:Y:S02]  /*4500*/  VIADD R7, R0.reuse, 0x56 ;  /* 0x0000005600077836 */ /* 0x040fe40000000000 */
[----:B------:R-:W-:Y:S02]  /*4510*/  IMAD.MOV R3, RZ, RZ, -R3 ;  /* 0x000000ffff037224 */ /* 0x000fe400078e0a03 */
[----:B------:R-:W-:Y:S01]  /*4520*/  VIADD R5, R0, 0x57 ;  /* 0x0000005700057836 */ /* 0x000fe20000000000 */
[----:B------:R-:W-:Y:S01]  /*4530*/  IABS R175, R7 ;  /* 0x0000000700af7213 */ /* 0x000fe20000000000 */
[----:B------:R-:W-:Y:S02]  /*4540*/  IMAD R173, R2, R3, R173 ;  /* 0x0000000302ad7224 */ /* 0x000fe400078e02ad */
[----:B------:R-:W-:Y:S01]  /*4550*/  @!P5 IMAD.MOV R169, RZ, RZ, -R169 ;  /* 0x000000ffffa9d224 */ /* 0x000fe200078e0aa9 */
[----:B------:R-:W-:Y:S01]  /*4560*/  IABS R139, R5 ;  /* 0x00000005008b7213 */ /* 0x000fe20000000000 */
[----:B------:R-:W-:Y:S01]  /*4570*/  IMAD.HI.U32 R3, R30, R175, RZ ;  /* 0x000000af1e037227 */ /* 0x000fe200078e00ff */
[----:B------:R-:W-:-:S03]  /*4580*/  ISETP.GT.U32.AND P5, PT, R2, R173, PT ;  /* 0x000000ad0200720c */ /* 0x000fc60003fa4070 */
[--C-:B------:R-:W-:Y:S01]  /*4590*/  @!P3 IMAD.IADD R143, R143, 0x1, -R2.reuse ;  /* 0x000000018f8fb824 */ /* 0x100fe200078e0a02 */
[----:B------:R-:W-:Y:S01]  /*45a0*/  ISETP.GE.AND P3, PT, R9, RZ, PT ;  /* 0x000000ff0900720c */ /* 0x000fe20003f66270 */
[----:B------:R-:W-:Y:S02]  /*45b0*/  @!P2 IMAD.IADD R171, R171, 0x1, -R2 ;  /* 0x00000001ababa824 */ /* 0x000fe400078e0a02 */
[----:B------:R-:W-:Y:S02]  /*45c0*/  IMAD.MOV R3, RZ, RZ, -R3 ;  /* 0x000000ffff037224 */ /* 0x000fe400078e0a03 */
[C---:B------:R-:W-:Y:S02]  /*45d0*/  IMAD R141, R2.reuse, R6, R141 ;  /* 0x00000006028d7224 */ /* 0x040fe400078e028d */
[----:B------:R-:W-:Y:S01]  /*45e0*/  @!P6 IMAD.MOV R143, RZ, RZ, -R143 ;  /* 0x000000ffff8fe224 */ /* 0x000fe200078e0a8f */
[C---:B------:R-:W-:Y:S01]  /*45f0*/  ISETP.GT.U32.AND P6, PT, R2.reuse, R171, PT ;  /* 0x000000ab0200720c */ /* 0x040fe20003fc4070 */
[----:B------:R-:W-:-:S02]  /*4600*/  IMAD R175, R2, R3, R175 ;  /* 0x0000000302af7224 */ /* 0x000fc400078e02af */
[----:B------:R-:W-:-:S04]  /*4610*/  IMAD.HI.U32 R3, R30, R139, RZ ;  /* 0x0000008b1e037227 */ /* 0x000fc800078e00ff */
[----:B------:R-:W-:Y:S01]  /*4620*/  @!P1 IMAD.MOV R227, RZ, RZ, -R227 ;  /* 0x000000ffffe39224 */ /* 0x000fe200078e0ae3 */
[C---:B------:R-:W-:Y:S01]  /*4630*/  ISETP.GT.U32.AND P1, PT, R2.reuse, R141, PT ;  /* 0x0000008d0200720c */ /* 0x040fe20003f24070 */
[----:B------:R-:W-:Y:S02]  /*4640*/  IMAD.MOV R3, RZ, RZ, -R3 ;  /* 0x000000ffff037224 */ /* 0x000fe400078e0a03 */
[--C-:B------:R-:W-:Y:S02]  /*4650*/  @!P5 IMAD.IADD R173, R173, 0x1, -R2.reuse ;  /* 0x00000001adadd824 */ /* 0x100fe400078e0a02 */
[C---:B------:R-:W-:Y:S02]  /*4660*/  IMAD R139, R2.reuse, R3, R139 ;  /* 0x00000003028b7224 */ /* 0x040fe400078e028b */
[--C-:B------:R-:W-:Y:S01]  /*4670*/  @!P6 IMAD.IADD R171, R171, 0x1, -R2.reuse ;  /* 0x00000001ababe824 */ /* 0x100fe200078e0a02 */
[----:B------:R-:W-:Y:S01]  /*4680*/  ISETP.GT.U32.AND P5, PT, R2, R173, PT ;  /* 0x000000ad0200720c */ /* 0x000fe20003fa4070 */
[----:B------:R-:W-:Y:S01]  /*4690*/  VIADD R6, R0, 0x58 ;  /* 0x0000005800067836 */ /* 0x000fe20000000000 */
[----:B------:R-:W-:Y:S01]  /*46a0*/  ISETP.GT.U32.AND P6, PT, R2, R139, PT ;  /* 0x0000008b0200720c */ /* 0x000fe20003fc4070 */
[----:B------:R-:W-:Y:S01]  /*46b0*/  @!P4 IMAD.MOV R225, RZ, RZ, -R225 ;  /* 0x000000ffffe1c224 */ /* 0x000fe200078e0ae1 */
[----:B------:R-:W-:Y:S01]  /*46c0*/  ISETP.GE.AND P4, PT, R8, RZ, PT ;  /* 0x000000ff0800720c */ /* 0x000fe20003f86270 */
[----:B------:R-:W-:Y:S01]  /*46d0*/  @!P1 IMAD.IADD R141, R141, 0x1, -R2 ;  /* 0x000000018d8d9824 */ /* 0x000fe200078e0a02 */
[----:B------:R-:W-:Y:S01]  /*46e0*/  IABS R137, R6 ;  /* 0x0000000600897213 */ /* 0x000fe20000000000 */
[C---:B------:R-:W-:Y:S01]  /*46f0*/  VIADD R8, R0.reuse, 0x5a ;  /* 0x0000005a00087836 */ /* 0x040fe20000000000 */
[----:B------:R-:W-:Y:S01]  /*4700*/  ISETP.GE.AND P1, PT, R7, RZ, PT ;  /* 0x000000ff0700720c */ /* 0x000fe20003f26270 */
[----:B------:R-:W-:Y:S01]  /*4710*/  VIADD R7, R0, 0x59 ;  /* 0x0000005900077836 */ /* 0x000fe20000000000 */
[----:B------:R-:W-:Y:S01]  /*4720*/  ISETP.GT.U32.AND P2, PT, R2, R141, PT ;  /* 0x0000008d0200720c */ /* 0x000fe20003f44070 */
[----:B------:R-:W-:Y:S01]  /*4730*/  IMAD.HI.U32 R3, R30, R137, RZ ;  /* 0x000000891e037227 */ /* 0x000fe200078e00ff */
[----:B------:R-:W-:-:S02]  /*4740*/  IABS R133, R8 ;  /* 0x0000000800857213 */ /* 0x000fc40000000000 */
[----:B------:R-:W-:Y:S01]  /*4750*/  IABS R135, R7 ;  /* 0x0000000700877213 */ /* 0x000fe20000000000 */
[--C-:B------:R-:W-:Y:S01]  /*4760*/  @!P5 IMAD.IADD R173, R173, 0x1, -R2.reuse ;  /* 0x00000001adadd824 */ /* 0x100fe200078e0a02 */
[----:B------:R-:W-:Y:S01]  /*4770*/  ISETP.GE.AND P5, PT, R5, RZ, PT ;  /* 0x000000ff0500720c */ /* 0x000fe20003fa6270 */
[----:B------:R-:W-:Y:S02]  /*4780*/  @!P6 IMAD.IADD R139, R139, 0x1, -R2 ;  /* 0x000000018b8be824 */ /* 0x000fe400078e0a02 */
[----:B------:R-:W-:Y:S02]  /*4790*/  IMAD.MOV R5, RZ, RZ, -R3 ;  /* 0x000000ffff057224 */ /* 0x000fe400078e0a03 */
[----:B------:R-:W-:Y:S01]  /*47a0*/  IMAD.HI.U32 R3, R30, R135, RZ ;  /* 0x000000871e037227 */ /* 0x000fe200078e00ff */
[----:B------:R-:W-:-:S03]  /*47b0*/  ISETP.GT.U32.AND P6, PT, R2, R139, PT ;  /* 0x0000008b0200720c */ /* 0x000fc60003fc4070 */
[----:B------:R-:W-:Y:S02]  /*47c0*/  IMAD R137, R2, R5, R137 ;  /* 0x0000000502897224 */ /* 0x000fe400078e0289 */
[----:B------:R-:W-:-:S04]  /*47d0*/  IMAD.HI.U32 R5, R30, R133, RZ ;  /* 0x000000851e057227 */ /* 0x000fc800078e00ff */
[--C-:B------:R-:W-:Y:S01]  /*47e0*/  @!P2 IMAD.IADD R141, R141, 0x1, -R2.reuse ;  /* 0x000000018d8da824 */ /* 0x100fe200078e0a02 */
[C---:B------:R-:W-:Y:S01]  /*47f0*/  ISETP.GT.U32.AND P2, PT, R2.reuse, R175, PT ;  /* 0x000000af0200720c */ /* 0x040fe20003f44070 */
[----:B------:R-:W-:Y:S02]  /*4800*/  IMAD.MOV R5, RZ, RZ, -R5 ;  /* 0x000000ffff057224 */ /* 0x000fe400078e0a05 */
[----:B------:R-:W-:Y:S02]  /*4810*/  @!P6 IMAD.IADD R139, R139, 0x1, -R2 ;  /* 0x000000018b8be824 */ /* 0x000fe400078e0a02 */
[----:B------:R-:W-:Y:S02]  /*4820*/  IMAD R133, R2, R5, R133 ;  /* 0x0000000502857224 */ /* 0x000fe400078e0285 */
[----:B------:R-:W-:Y:S02]  /*4830*/  IMAD.MOV R3, RZ, RZ, -R3 ;  /* 0x000000ffff037224 */ /* 0x000fe400078e0a03 */
[----:B------:R-:W-:Y:S01]  /*4840*/  VIADD R9, R0, 0x5c ;  /* 0x0000005c00097836 */ /* 0x000fe20000000000 */
[C---:B------:R-:W-:Y:S01]  /*4850*/  ISETP.GT.U32.AND P6, PT, R2.reuse, R133, PT ;  /* 0x000000850200720c */ /* 0x040fe20003fc4070 */
[----:B------:R-:W-:-:S02]  /*4860*/  IMAD R135, R2, R3, R135 ;  /* 0x0000000302877224 */ /* 0x000fc400078e0287 */
[--C-:B------:R-:W-:Y:S01]  /*4870*/  @!P2 IMAD.IADD R175, R175, 0x1, -R2.reuse ;  /* 0x00000001afafa824 */ /* 0x100fe200078e0a02 */
[----:B------:R-:W-:Y:S01]  /*4880*/  ISETP.GE.AND P2, PT, R6, RZ, PT ;  /* 0x000000ff0600720c */ /* 0x000fe20003f46270 */
[----:B------:R-:W-:Y:S01]  /*4890*/  VIADD R6, R0, 0x5b ;  /* 0x0000005b00067836 */ /* 0x000fe20000000000 */
[----:B------:R-:W-:Y:S01]  /*48a0*/  IABS R129, R9 ;  /* 0x0000000900817213 */ /* 0x000fe20000000000 */
[----:B------:R-:W-:Y:S01]  /*48b0*/  @!P0 IMAD.MOV R141, RZ, RZ, -R141 ;  /* 0x000000ffff8d8224 */ /* 0x000fe200078e0a8d */
[C---:B------:R-:W-:Y:S01]  /*48c0*/  ISETP.GT.U32.AND P0, PT, R2.reuse, R175, PT ;  /* 0x000000af0200720c */ /* 0x040fe20003f04070 */
[----:B------:R-:W-:Y:S01]  /*48d0*/  @!P3 IMAD.MOV R173, RZ, RZ, -R173 ;  /* 0x000000ffffadb224 */ /* 0x000fe200078e0aad */
[----:B------:R-:W-:Y:S01]  /*48e0*/  IABS R131, R6 ;  /* 0x0000000600837213 */ /* 0x000fe20000000000 */
[----:B------:R-:W-:Y:S01]  /*48f0*/  @!P4 IMAD.MOV R171, RZ, RZ, -R171 ;  /* 0x000000ffffabc224 */ /* 0x000fe200078e0aab */
[C---:B------:R-:W-:Y:S01]  /*4900*/  ISETP.GT.U32.AND P3, PT, R2.reuse, R135, PT ;  /* 0x000000870200720c */ /* 0x040fe20003f64070 */
[----:B------:R-:W-:Y:S01]  /*4910*/  @!P6 IMAD.IADD R133, R133, 0x1, -R2 ;  /* 0x000000018585e824 */ /* 0x000fe200078e0a02 */
[----:B------:R-:W-:Y:S01]  /*4920*/  ISETP.GT.U32.AND P4, PT, R2, R137, PT ;  /* 0x000000890200720c */ /* 0x000fe20003f84070 */
[----:B------:R-:W-:-:S03]  /*4930*/  IMAD.HI.U32 R3, R30, R131, RZ ;  /* 0x000000831e037227 */ /* 0x000fc600078e00ff */
[----:B------:R-:W-:Y:S01]  /*4940*/  ISETP.GT.U32.AND P6, PT, R2, R133, PT ;  /* 0x000000850200720c */ /* 0x000fe20003fc4070 */
[----:B------:R-:W-:Y:S02]  /*4950*/  IMAD.MOV R5, RZ, RZ, -R3 ;  /* 0x000000ffff057224 */ /* 0x000fe400078e0a03 */
[----:B------:R-:W-:-:S04]  /*4960*/  IMAD.HI.U32 R3, R30, R129, RZ ;  /* 0x000000811e037227 */ /* 0x000fc800078e00ff */
[----:B------:R-:W-:Y:S02]  /*4970*/  IMAD R131, R2, R5, R131 ;  /* 0x0000000502837224 */ /* 0x000fe400078e0283 */
[----:B------:R-:W-:Y:S02]  /*4980*/  IMAD.MOV R3, RZ, RZ, -R3 ;  /* 0x000000ffff037224 */ /* 0x000fe400078e0a03 */
[--C-:B------:R-:W-:Y:S01]  /*4990*/  @!P0 IMAD.IADD R175, R175, 0x1, -R2.reuse ;  /* 0x00000001afaf8824 */ /* 0x100fe200078e0a02 */
[----:B------:R-:W-:Y:S01]  /*49a0*/  ISETP.GE.AND P0, PT, R7, RZ, PT ;  /* 0x000000ff0700720c */ /* 0x000fe20003f06270 */
[--C-:B------:R-:W-:Y:S02]  /*49b0*/  @!P3 IMAD.IADD R135, R135, 0x1, -R2.reuse ;  /* 0x000000018787b824 */ /* 0x100fe400078e0a02 */
[----:B------:R-:W-:Y:S02]  /*49c0*/  VIADD R7, R0, 0x5d ;  /* 0x0000005d00077836 */ /* 0x000fe40000000000 */
[----:B------:R-:W-:Y:S01]  /*49d0*/  @!P5 IMAD.MOV R139, RZ, RZ, -R139 ;  /* 0x000000ffff8bd224 */ /* 0x000fe200078e0a8b */
[C---:B------:R-:W-:Y:S01]  /*49e0*/  ISETP.GT.U32.AND P5, PT, R2.reuse, R131, PT ;  /* 0x000000830200720c */ /* 0x040fe20003fa4070 */
[C---:B------:R-:W-:Y:S01]  /*49f0*/  IMAD R129, R2.reuse, R3, R129 ;  /* 0x0000000302817224 */ /* 0x040fe200078e0281 */
[----:B------:R-:W-:Y:S01]  /*4a00*/  IABS R127, R7 ;  /* 0x00000007007f7213 */ /* 0x000fe20000000000 */
[----:B------:R-:W-:Y:S01]  /*4a10*/  @!P1 IMAD.MOV R175, RZ, RZ, -R175 ;  /* 0x000000ffffaf9224 */ /* 0x000fe200078e0aaf */
[----:B------:R-:W-:Y:S01]  /*4a20*/  ISETP.GT.U32.AND P1, PT, R2, R135, PT ;  /* 0x000000870200720c */ /* 0x000fe20003f24070 */
[--C-:B------:R-:W-:Y:S01]  /*4a30*/  @!P4 IMAD.IADD R137, R137, 0x1, -R2.reuse ;  /* 0x000000018989c824 */ /* 0x100fe200078e0a02 */
[----:B------:R-:W-:Y:S01]  /*4a40*/  ISETP.GE.AND P4, PT, R8, RZ, PT ;  /* 0x000000ff0800720c */ /* 0x000fe20003f86270 */
[----:B------:R-:W-:Y:S01]  /*4a50*/  @!P6 IMAD.IADD R133, R133, 0x1, -R2 ;  /* 0x000000018585e824 */ /* 0x000fe200078e0a02 */
[----:B------:R-:W-:Y:S01]  /*4a60*/  ISETP.GT.U32.AND P6, PT, R2, R129, PT ;  /* 0x000000810200720c */ /* 0x000fe20003fc4070 */
[----:B------:R-:W-:Y:S01]  /*4a70*/  IMAD.HI.U32 R3, R30, R127, RZ ;  /* 0x0000007f1e037227 */ /* 0x000fe200078e00ff */
[----:B------:R-:W-:-:S03]  /*4a80*/  ISETP.GT.U32.AND P3, PT, R2, R137, PT ;  /* 0x000000890200720c */ /* 0x000fc60003f64070 */
[----:B------:R-:W-:Y:S02]  /*4a90*/  IMAD.MOV R3, RZ, RZ, -R3 ;  /* 0x000000ffff037224 */ /* 0x000fe400078e0a03 */
[----:B------:R-:W-:Y:S02]  /*4aa0*/  VIADD R8, R0, 0x5f ;  /* 0x0000005f00087836 */ /* 0x000fe40000000000 */
[--C-:B------:R-:W-:Y:S01]  /*4ab0*/  @!P5 IMAD.IADD R131, R131, 0x1, -R2.reuse ;  /* 0x000000018383d824 */ /* 0x100fe200078e0a02 */
[----:B------:R-:W-:Y:S01]  /*4ac0*/  ISETP.GE.AND P5, PT, R7, RZ, PT ;  /* 0x000000ff0700720c */ /* 0x000fe20003fa6270 */
[--C-:B------:R-:W-:Y:S01]  /*4ad0*/  @!P1 IMAD.IADD R135, R135, 0x1, -R2.reuse ;  /* 0x0000000187879824 */ /* 0x100fe200078e0a02 */
[----:B------:R-:W-:Y:S01]  /*4ae0*/  IABS R123, R8 ;  /* 0x00000008007b7213 */ /* 0x000fe20000000000 */
[C---:B------:R-:W-:Y:S01]  /*4af0*/  IMAD R127, R2.reuse, R3, R127 ;  /* 0x00000003027f7224 */ /* 0x040fe200078e027f */
[----:B------:R-:W-:Y:S01]  /*4b00*/  ISETP.GE.AND P1, PT, R9, RZ, PT ;  /* 0x000000ff0900720c */ /* 0x000fe20003f26270 */
[--C-:B------:R-:W-:Y:S01]  /*4b10*/  @!P6 IMAD.IADD R129, R129, 0x1, -R2.reuse ;  /* 0x000000018181e824 */ /* 0x100fe200078e0a02 */
[C---:B------:R-:W-:Y:S01]  /*4b20*/  ISETP.GT.U32.AND P6, PT, R2.reuse, R131, PT ;  /* 0x000000830200720c */ /* 0x040fe20003fc4070 */
[----:B------:R-:W-:Y:S01]  /*4b30*/  @!P0 IMAD.MOV R135, RZ, RZ, -R135 ;  /* 0x000000ffff878224 */ /* 0x000fe200078e0a87 */
[----:B------:R-:W-:Y:S01]  /*4b40*/  ISETP.GT.U32.AND P0, PT, R2, R127, PT ;  /* 0x0000007f0200720c */ /* 0x000fe20003f04070 */
[----:B------:R-:W-:Y:S01]  /*4b50*/  @!P3 IMAD.IADD R137, R137, 0x1, -R2 ;  /* 0x000000018989b824 */ /* 0x000fe200078e0a02 */
[----:B------:R-:W-:Y:S01]  /*4b60*/  ISETP.GE.AND P3, PT, R6, RZ, PT ;  /* 0x000000ff0600720c */ /* 0x000fe20003f66270 */
[----:B------:R-:W-:-:S04]  /*4b70*/  IMAD.HI.U32 R5, R30, R123, RZ ;  /* 0x0000007b1e057227 */ /* 0x000fc800078e00ff */
[----:B------:R-:W-:Y:S02]  /*4b80*/  VIADD R6, R0, 0x5e ;  /* 0x0000005e00067836 */ /* 0x000fe40000000000 */
[----:B------:R-:W-:Y:S02]  /*4b90*/  IMAD.MOV R5, RZ, RZ, -R5 ;  /* 0x000000ffff057224 */ /* 0x000fe400078e0a05 */
[----:B------:R-:W-:Y:S01]  /*4ba0*/  @!P6 IMAD.IADD R131, R131, 0x1, -R2 ;  /* 0x000000018383e824 */ /* 0x000fe200078e0a02 */
[----:B------:R-:W-:Y:S01]  /*4bb0*/  IABS R125, R6 ;  /* 0x00000006007d7213 */ /* 0x000fe20000000000 */
[----:B------:R-:W-:Y:S01]  /*4bc0*/  IMAD R123, R2, R5, R123 ;  /* 0x00000005027b7224 */ /* 0x000fe200078e027b */
[----:B------:R-:W-:Y:S01]  /*4bd0*/  ISETP.GE.AND P6, PT, R8, RZ, PT ;  /* 0x000000ff0800720c */ /* 0x000fe20003fc6270 */
[----:B------:R-:W-:Y:S02]  /*4be0*/  VIADD R7, R0, 0x60 ;  /* 0x0000006000077836 */ /* 0x000fe40000000000 */
[----:B------:R-:W-:-:S03]  /*4bf0*/  IMAD.HI.U32 R3, R30, R125, RZ ;  /* 0x0000007d1e037227 */ /* 0x000fc600078e00ff */
[----:B------:R-:W-:Y:S01]  /*4c00*/  IABS R121, R7 ;  /* 0x0000000700797213 */ /* 0x000fe20000000000 */
[----:B------:R-:W-:Y:S02]  /*4c10*/  @!P0 IMAD.IADD R127, R127, 0x1, -R2 ;  /* 0x000000017f7f8824 */ /* 0x000fe400078e0a02 */
[----:B------:R-:W-:Y:S01]  /*4c20*/  @!P3 IMAD.MOV R131, RZ, RZ, -R131 ;  /* 0x000000ffff83b224 */ /* 0x000fe200078e0a83 */
[C---:B------:R-:W-:Y:S01]  /*4c30*/  ISETP.GT.U32.AND P3, PT, R2.reuse, R123, PT ;  /* 0x0000007b0200720c */ /* 0x040fe20003f64070 */
[----:B------:R-:W-:Y:S01]  /*4c40*/  IMAD.MOV R3, RZ, RZ, -R3 ;  /* 0x000000ffff037224 */ /* 0x000fe200078e0a03 */
[----:B------:R-:W-:Y:S01]  /*4c50*/  ISETP.GT.U32.AND P0, PT, R2, R127, PT ;  /* 0x0000007f0200720c */ /* 0x000fe20003f04070 */
[----:B------:R-:W-:Y:S02]  /*4c60*/  VIADD R5, R0, 0x61 ;  /* 0x0000006100057836 */ /* 0x000fe40000000000 */
[----:B------:R-:W-:Y:S02]  /*4c70*/  IMAD R125, R2, R3, R125 ;  /* 0x00000003027d7224 */ /* 0x000fe400078e027d */
[----:B------:R-:W-:Y:S01]  /*4c80*/  IMAD.HI.U32 R3, R30, R121, RZ ;  /* 0x000000791e037227 */ /* 0x000fe200078e00ff */
[----:B------:R-:W-:-:S03]  /*4c90*/  IABS R119, R5 ;  /* 0x0000000500777213 */ /* 0x000fc60000000000 */
[----:B------:R-:W-:Y:S01]  /*4ca0*/  @!P4 IMAD.MOV R133, RZ, RZ, -R133 ;  /* 0x000000ffff85c224 */ /* 0x000fe200078e0a85 */
[----:B------:R-:W-:Y:S01]  /*4cb0*/  ISETP.GE.AND P4, PT, R6, RZ, PT ;  /* 0x000000ff0600720c */ /* 0x000fe20003f86270 */
[----:B------:R-:W-:Y:S02]  /*4cc0*/  IMAD.MOV R3, RZ, RZ, -R3 ;  /* 0x000000ffff037224 */ /* 0x000fe400078e0a03 */
[----:B------:R-:W-:Y:S02]  /*4cd0*/  VIADD R6, R0, 0x62 ;  /* 0x0000006200067836 */ /* 0x000fe40000000000 */
[--C-:B------:R-:W-:Y:S02]  /*4ce0*/  @!P3 IMAD.IADD R123, R123, 0x1, -R2.reuse ;  /* 0x000000017b7bb824 */ /* 0x100fe400078e0a02 */
[C---:B------:R-:W-:Y:S01]  /*4cf0*/  IMAD R121, R2.reuse, R3, R121 ;  /* 0x0000000302797224 */ /* 0x040fe200078e0279 */
[----:B------:R-:W-:Y:S01]  /*4d00*/  IABS R117, R6 ;  /* 0x0000000600757213 */ /* 0x000fe20000000000 */
[----:B------:R-:W-:Y:S01]  /*4d10*/  @!P2 IMAD.MOV R137, RZ, RZ, -R137 ;  /* 0x000000ffff89a224 */ /* 0x000fe200078e0a89 */
[C---:B------:R-:W-:Y:S01]  /*4d20*/  ISETP.GT.U32.AND P2, PT, R2.reuse, R129, PT ;  /* 0x000000810200720c */ /* 0x040fe20003f44070 */
[----:B------:R-:W-:Y:S01]  /*4d30*/  @!P0 IMAD.IADD R127, R127, 0x1, -R2 ;  /* 0x000000017f7f8824 */ /* 0x000fe200078e0a02 */
[----:B------:R-:W-:Y:S01]  /*4d40*/  ISETP.GT.U32.AND P3, PT, R2, R123, PT ;  /* 0x0000007b0200720c */ /* 0x000fe20003f64070 */
[----:B------:R-:W-:Y:S01]  /*4d50*/  IMAD.HI.U32 R3, R30, R119, RZ ;  /* 0x000000771e037227 */ /* 0x000fe200078e00ff */
[----:B------:R-:W-:-:S03]  /*4d60*/  ISETP.GT.U32.AND P0, PT, R2, R121, PT ;  /* 0x000000790200720c */ /* 0x000fc60003f04070 */
[----:B------:R-:W-:Y:S01]  /*4d70*/  @!P5 IMAD.MOV R127, RZ, RZ, -R127 ;  /* 0x000000ffff7fd224 */ /* 0x000fe200078e0a7f */
[----:B------:R-:W-:Y:S01]  /*4d80*/  ISETP.GE.AND P5, PT, R5, RZ, PT ;  /* 0x000000ff0500720c */ /* 0x000fe20003fa6270 */
[----:B------:R-:W-:Y:S02]  /*4d90*/  IMAD.MOV R5, RZ, RZ, -R3 ;  /* 0x000000ffff057224 */ /* 0x000fe400078e0a03 */
[----:B------:R-:W-:-:S04]  /*4da0*/  IMAD.HI.U32 R3, R30, R117, RZ ;  /* 0x000000751e037227 */ /* 0x000fc800078e00ff */
[----:B------:R-:W-:Y:S02]  /*4db0*/  IMAD.MOV R3, RZ, RZ, -R3 ;  /* 0x000000ffff037224 */ /* 0x000fe400078e0a03 */
[C---:B------:R-:W-:Y:S02]  /*4dc0*/  IMAD R119, R2.reuse, R5, R119 ;  /* 0x0000000502777224 */ /* 0x040fe400078e0277 */
[--C-:B------:R-:W-:Y:S01]  /*4dd0*/  @!P2 IMAD.IADD R129, R129, 0x1, -R2.reuse ;  /* 0x000000018181a824 */ /* 0x100fe200078e0a02 */
[C---:B------:R-:W-:Y:S01]  /*4de0*/  ISETP.GT.U32.AND P2, PT, R2.reuse, R125, PT ;  /* 0x0000007d0200720c */ /* 0x040fe20003f44070 */
[--C-:B------:R-:W-:Y:S01]  /*4df0*/  @!P3 IMAD.IADD R123, R123, 0x1, -R2.reuse ;  /* 0x000000017b7bb824 */ /* 0x100fe200078e0a02 */
[C---:B------:R-:W-:Y:S01]  /*4e00*/  ISETP.GT.U32.AND P3, PT, R2.reuse, R119, PT ;  /* 0x000000770200720c */ /* 0x040fe20003f64070 */
[----:B------:R-:W-:Y:S02]  /*4e10*/  IMAD R117, R2, R3, R117 ;  /* 0x0000000302757224 */ /* 0x000fe400078e0275 */
[----:B------:R-:W-:-:S02]  /*4e20*/  @!P0 IMAD.IADD R121, R121, 0x1, -R2 ;  /* 0x0000000179798824 */ /* 0x000fc400078e0a02 */
[----:B------:R-:W-:Y:S01]  /*4e30*/  @!P1 IMAD.MOV R129, RZ, RZ, -R129 ;  /* 0x000000ffff819224 */ /* 0x000fe200078e0a81 */
[----:B------:R-:W-:Y:S01]  /*4e40*/  ISETP.GE.AND P1, PT, R7, RZ, PT ;  /* 0x000000ff0700720c */ /* 0x000fe20003f26270 */
[----:B------:R-:W-:Y:S01]  /*4e50*/  @!P6 IMAD.MOV R123, RZ, RZ, -R123 ;  /* 0x000000ffff7be224 */ /* 0x000fe200078e0a7b */
[----:B------:R-:W-:Y:S01]  /*4e60*/  ISETP.GT.U32.AND P6, PT, R2, R117, PT ;  /* 0x000000750200720c */ /* 0x000fe20003fc4070 */
[----:B------:R-:W-:Y:S01]  /*4e70*/  VIADD R7, R0, 0x63 ;  /* 0x0000006300077836 */ /* 0x000fe20000000000 */
[----:B------:R-:W-:Y:S01]  /*4e80*/  ISETP.GT.U32.AND P0, PT, R2, R121, PT ;  /* 0x000000790200720c */ /* 0x000fe20003f04070 */
[C---:B------:R-:W-:Y:S02]  /*4e90*/  VIADD R5, R0.reuse, 0x64 ;  /* 0x0000006400057836 */ /* 0x040fe40000000000 */
[--C-:B------:R-:W-:Y:S01]  /*4ea0*/  @!P3 IMAD.IADD R119, R119, 0x1, -R2.reuse ;  /* 0x000000017777b824 */ /* 0x100fe200078e0a02 */
[----:B------:R-:W-:Y:S01]  /*4eb0*/  IABS R115, R7 ;  /* 0x0000000700737213 */ /* 0x000fe20000000000 */
[----:B------:R-:W-:Y:S01]  /*4ec0*/  @!P2 IMAD.IADD R125, R125, 0x1, -R2 ;  /* 0x000000017d7da824 */ /* 0x000fe200078e0a02 */
[----:B------:R-:W-:Y:S01]  /*4ed0*/  IABS R113, R5 ;  /* 0x0000000500717213 */ /* 0x000fe20000000000 */
[----:B------:R-:W-:Y:S01]  /*4ee0*/  VIADD R8, R0, 0x6e ;  /* 0x0000006e00087836 */ /* 0x000fe20000000000 */
[----:B------:R-:W-:Y:S01]  /*4ef0*/  ISETP.GT.U32.AND P3, PT, R2, R119, PT ;  /* 0x000000770200720c */ /* 0x000fe20003f64070 */
[----:B------:R-:W-:Y:S01]  /*4f00*/  IMAD.HI.U32 R3, R30, R115, RZ ;  /* 0x000000731e037227 */ /* 0x000fe200078e00ff */
[----:B------:R-:W-:-:S02]  /*4f10*/  ISETP.GT.U32.AND P2, PT, R2, R125, PT ;  /* 0x0000007d0200720c */ /* 0x000fc40003f44070 */
[----:B------:R-:W-:Y:S01]  /*4f20*/  IABS R105, R8 ;  /* 0x0000000800697213 */ /* 0x000fe20000000000 */
[--C-:B------:R-:W-:Y:S02]  /*4f30*/  @!P6 IMAD.IADD R117, R117, 0x1, -R2.reuse ;  /* 0x000000017575e824 */ /* 0x100fe400078e0a02 */
[----:B------:R-:W-:Y:S02]  /*4f40*/  IMAD.MOV R3, RZ, RZ, -R3 ;  /* 0x000000ffff037224 */ /* 0x000fe400078e0a03 */
[----:B------:R-:W-:Y:S01]  /*4f50*/  @!P0 IMAD.IADD R121, R121, 0x1, -R2 ;  /* 0x0000000179798824 */ /* 0x000fe200078e0a02 */
[----:B------:R-:W-:Y:S01]  /*4f60*/  ISETP.GE.AND P0, PT, R5, RZ, PT ;  /* 0x000000ff0500720c */ /* 0x000fe20003f06270 */
[----:B------:R-:W-:Y:S01]  /*4f70*/  VIADD R5, R0, 0x65 ;  /* 0x0000006500057836 */ /* 0x000fe20000000000 */
[C---:B------:R-:W-:Y:S01]  /*4f80*/  ISETP.GT.U32.AND P6, PT, R2.reuse, R117, PT ;  /* 0x000000750200720c */ /* 0x040fe20003fc4070 */
[----:B------:R-:W-:Y:S02]  /*4f90*/  IMAD R115, R2, R3, R115 ;  /* 0x0000000302737224 */ /* 0x000fe400078e0273 */
[----:B------:R-:W-:Y:S01]  /*4fa0*/  IMAD.HI.U32 R3, R30, R113, RZ ;  /* 0x000000711e037227 */ /* 0x000fe200078e00ff */
[----:B------:R-:W-:-:S03]  /*4fb0*/  IABS R233, R5 ;  /* 0x0000000500e97213 */ /* 0x000fc60000000000 */
[----:B------:R-:W-:Y:S01]  /*4fc0*/  @!P1 IMAD.MOV R121, RZ, RZ, -R121 ;  /* 0x000000ffff799224 */ /* 0x000fe200078e0a79 */
[----:B------:R-:W-:Y:S01]  /*4fd0*/  ISETP.GE.AND P1, PT, R5, RZ, PT ;  /* 0x000000ff0500720c */ /* 0x000fe20003f26270 */
[----:B------:R-:W-:Y:S02]  /*4fe0*/  IMAD.MOV R5, RZ, RZ, -R3 ;  /* 0x000000ffff057224 */ /* 0x000fe400078e0a03 */
[--C-:B------:R-:W-:Y:S01]  /*4ff0*/  @!P3 IMAD.IADD R119, R119, 0x1, -R2.reuse ;  /* 0x000000017777b824 */ /* 0x100fe200078e0a02 */
[C---:B------:R-:W-:Y:S01]  /*5000*/  ISETP.GT.U32.AND P3, PT, R2.reuse, R115, PT ;  /* 0x000000730200720c */ /* 0x040fe20003f64070 */
[C---:B------:R-:W-:Y:S02]  /*5010*/  IMAD R113, R2.reuse, R5, R113 ;  /* 0x0000000502717224 */ /* 0x040fe400078e0271 */
[--C-:B------:R-:W-:Y:S02]  /*5020*/  @!P6 IMAD.IADD R117, R117, 0x1, -R2.reuse ;  /* 0x000000017575e824 */ /* 0x100fe400078e0a02 */
[----:B------:R-:W-:Y:S01]  /*5030*/  @!P2 IMAD.IADD R125, R125, 0x1, -R2 ;  /* 0x000000017d7da824 */ /* 0x000fe200078e0a02 */
[----:B------:R-:W-:Y:S01]  /*5040*/  ISETP.GT.U32.AND P6, PT, R2, R113, PT ;  /* 0x000000710200720c */ /* 0x000fe20003fc4070 */
[----:B------:R-:W-:Y:S01]  /*5050*/  @!P5 IMAD.MOV R119, RZ, RZ, -R119 ;  /* 0x000000ffff77d224 */ /* 0x000fe200078e0a77 */
[----:B------:R-:W-:Y:S01]  /*5060*/  ISETP.GE.AND P2, PT, R6, RZ, PT ;  /* 0x000000ff0600720c */ /* 0x000fe20003f46270 */
[----:B------:R-:W-:Y:S01]  /*5070*/  @!P4 IMAD.MOV R125, RZ, RZ, -R125 ;  /* 0x000000ffff7dc224 */ /* 0x000fe200078e0a7d */
[----:B------:R-:W-:Y:S01]  /*5080*/  ISETP.GE.AND P4, PT, R7, RZ, PT ;  /* 0x000000ff0700720c */ /* 0x000fe20003f86270 */
[----:B------:R-:W-:Y:S01]  /*5090*/  VIADD R7, R0, 0x66 ;  /* 0x0000006600077836 */ /* 0x000fe20000000000 */
[----:B------:R-:W-:Y:S01]  /*50a0*/  SHF.R.U32.HI R6, RZ, 0x6, R78 ;  /* 0x00000006ff067819 */ /* 0x000fe2000001164e */
[----:B------:R-:W-:Y:S01]  /*50b0*/  @!P3 IMAD.IADD R115, R115, 0x1, -R2 ;  /* 0x000000017373b824 */ /* 0x000fe200078e0a02 */
[----:B------:R-:W-:Y:S01]  /*50c0*/  LOP3.LUT R78, R78, 0x7f, RZ, 0xc0, !PT ;  /* 0x0000007f4e4e7812 */ /* 0x000fe200078ec0ff */
[----:B------:R-:W-:Y:S01]  /*50d0*/  IMAD.HI.U32 R5, R30, R233, RZ ;  /* 0x000000e91e057227 */ /* 0x000fe200078e00ff */
[----:B------:R-:W-:-:S02]  /*50e0*/  IABS R235, R7 ;  /* 0x0000000700eb7213 */ /* 0x000fc40000000000 */
[----:B------:R-:W-:Y:S01]  /*50f0*/  ISETP.GT.U32.AND P5, PT, R2, R115, PT ;  /* 0x000000730200720c */ /* 0x000fe20003fa4070 */
[----:B------:R-:W-:Y:S01]  /*5100*/  @!P6 IMAD.IADD R113, R113, 0x1, -R2 ;  /* 0x000000017171e824 */ /* 0x000fe200078e0a02 */
[----:B------:R-:W-:Y:S01]  /*5110*/  SGXT.U32 R3, R6, 0x1 ;  /* 0x000000010603781a */ /* 0x000fe20000000000 */
[----:B------:R-:W-:Y:S01]  /*5120*/  IMAD.HI.U32 R6, R30, R235, RZ ;  /* 0x000000eb1e067227 */ /* 0x000fe200078e00ff */
[----:B------:R-:W-:Y:S02]  /*5130*/  ISETP.GE.AND P3, PT, R7, RZ, PT ;  /* 0x000000ff0700720c */ /* 0x000fe40003f66270 */
[C---:B------:R-:W-:Y:S01]  /*5140*/  ISETP.GT.U32.AND P6, PT, R2.reuse, R113, PT ;  /* 0x000000710200720c */ /* 0x040fe20003fc4070 */
[----:B------:R-:W-:Y:S02]  /*5150*/  IMAD.MOV R5, RZ, RZ, -R5 ;  /* 0x000000ffff057224 */ /* 0x000fe400078e0a05 */
[----:B------:R-:W-:Y:S02]  /*5160*/  IMAD.MOV R6, RZ, RZ, -R6 ;  /* 0x000000ffff067224 */ /* 0x000fe400078e0a06 */
[----:B------:R-:W-:-:S02]  /*5170*/  IMAD R233, R2, R5, R233 ;  /* 0x0000000502e97224 */ /* 0x000fc400078e02e9 */
        /* <DEDUP_REMOVED lines=9> */
[----:B------:R-:W-:Y:S01]  /*5210*/  ISETP.GE.AND P2, PT, R5, RZ, PT ;  /* 0x000000ff0500720c */ /* 0x000fe20003f46270 */
[----:B------:R-:W-:-:S03]  /*5220*/  IMAD.HI.U32 R5, R30, R237, RZ ;  /* 0x000000ed1e057227 */ /* 0x000fc600078e00ff */
[----:B------:R-:W-:Y:S01]  /*5230*/  IABS R111, R6 ;  /* 0x00000006006f7213 */ /* 0x000fe20000000000 */
[----:B------:R-:W-:Y:S02]  /*5240*/  IMAD.MOV R5, RZ, RZ, -R5 ;  /* 0x000000ffff057224 */ /* 0x000fe400078e0a05 */
[----:B------:R-:W-:Y:S02]  /*5250*/  @!P0 IMAD.MOV R113, RZ, RZ, -R113 ;  /* 0x000000ffff718224 */ /* 0x000fe400078e0a71 */
[--C-:B------:R-:W-:Y:S02]  /*5260*/  @!P5 IMAD.IADD R233, R233, 0x1, -R2.reuse ;  /* 0x00000001e9e9d824 */ /* 0x100fe400078e0a02 */
[C---:B------:R-:W-:Y:S02]  /*5270*/  IMAD R237, R2.reuse, R5, R237 ;  /* 0x0000000502ed7224 */ /* 0x040fe400078e02ed */
[----:B------:R-:W-:Y:S01]  /*5280*/  @!P6 IMAD.IADD R235, R235, 0x1, -R2 ;  /* 0x00000001ebebe824 */ /* 0x000fe200078e0a02 */
[----:B------:R-:W-:Y:S01]  /*5290*/  ISETP.GT.U32.AND P5, PT, R2, R233, PT ;  /* 0x000000e90200720c */ /* 0x000fe20003fa4070 */
[----:B------:R-:W-:Y:S01]  /*52a0*/  IMAD.HI.U32 R5, R30, R111, RZ ;  /* 0x0000006f1e057227 */ /* 0x000fe200078e00ff */
[----:B------:R-:W-:-:S02]  /*52b0*/  ISETP.GT.U32.AND P0, PT, R2, R237, PT ;  /* 0x000000ed0200720c */ /* 0x000fc40003f04070 */
[----:B------:R-:W-:Y:S01]  /*52c0*/  ISETP.GT.U32.AND P6, PT, R2, R235, PT ;  /* 0x000000eb0200720c */ /* 0x000fe20003fc4070 */
[----:B------:R-:W-:Y:S02]  /*52d0*/  IMAD.MOV R5, RZ, RZ, -R5 ;  /* 0x000000ffff057224 */ /* 0x000fe400078e0a05 */
[----:B------:R-:W-:Y:S02]  /*52e0*/  VIADD R7, R0, 0x69 ;  /* 0x0000006900077836 */ /* 0x000fe40000000000 */
[----:B------:R-:W-:Y:S02]  /*52f0*/  IMAD R111, R2, R5, R111 ;  /* 0x00000005026f7224 */ /* 0x000fe400078e026f */
[----:B------:R-:W-:Y:S01]  /*5300*/  @!P4 IMAD.MOV R115, RZ, RZ, -R115 ;  /* 0x000000ffff73c224 */ /* 0x000fe200078e0a73 */
[----:B------:R-:W-:Y:S01]  /*5310*/  IABS R239, R7 ;  /* 0x0000000700ef7213 */ /* 0x000fe20000000000 */
[--C-:B------:R-:W-:Y:S01]  /*5320*/  @!P5 IMAD.IADD R233, R233, 0x1, -R2.reuse ;  /* 0x00000001e9e9d824 */ /* 0x100fe200078e0a02 */
[----:B------:R-:W-:Y:S01]  /*5330*/  ISETP.GE.AND P4, PT, R6, RZ, PT ;  /* 0x000000ff0600720c */ /* 0x000fe20003f86270 */
[--C-:B------:R-:W-:Y:S01]  /*5340*/  @!P0 IMAD.IADD R237, R237, 0x1, -R2.reuse ;  /* 0x00000001eded8824 */ /* 0x100fe200078e0a02 */
[----:B------:R-:W-:Y:S01]  /*5350*/  ISETP.GE.AND P5, PT, R7, RZ, PT ;  /* 0x000000ff0700720c */ /* 0x000fe20003fa6270 */
[----:B------:R-:W-:Y:S01]  /*5360*/  @!P6 IMAD.IADD R235, R235, 0x1, -R2 ;  /* 0x00000001ebebe824 */ /* 0x000fe200078e0a02 */
[C---:B------:R-:W-:Y:S01]  /*5370*/  ISETP.GT.U32.AND P6, PT, R2.reuse, R111, PT ;  /* 0x0000006f0200720c */ /* 0x040fe20003fc4070 */
[----:B------:R-:W-:Y:S01]  /*5380*/  @!P1 IMAD.MOV R233, RZ, RZ, -R233 ;  /* 0x000000ffffe99224 */ /* 0x000fe200078e0ae9 */
[----:B------:R-:W-:Y:S01]  /*5390*/  ISETP.GT.U32.AND P1, PT, R2, R237, PT ;  /* 0x000000ed0200720c */ /* 0x000fe20003f24070 */
[----:B------:R-:W-:-:S04]  /*53a0*/  IMAD.HI.U32 R6, R30, R239, RZ ;  /* 0x000000ef1e067227 */ /* 0x000fc800078e00ff */
[----:B------:R-:W-:Y:S02]  /*53b0*/  IMAD.MOV R6, RZ, RZ, -R6 ;  /* 0x000000ffff067224 */ /* 0x000fe400078e0a06 */
[----:B------:R-:W-:Y:S02]  /*53c0*/  VIADD R5, R0, 0x6a ;  /* 0x0000006a00057836 */ /* 0x000fe40000000000 */
[----:B------:R-:W-:Y:S02]  /*53d0*/  IMAD R239, R2, R6, R239 ;  /* 0x0000000602ef7224 */ /* 0x000fe400078e02ef */
[--C-:B------:R-:W-:Y:S01]  /*53e0*/  @!P6 IMAD.IADD R111, R111, 0x1, -R2.reuse ;  /* 0x000000016f6fe824 */ /* 0x100fe200078e0a02 */
[----:B------:R-:W-:Y:S01]  /*53f0*/  ISETP.GE.AND P0, PT, R5, RZ, PT ;  /* 0x000000ff0500720c */ /* 0x000fe20003f06270 */
[----:B------:R-:W-:Y:S01]  /*5400*/  @!P1 IMAD.IADD R237, R237, 0x1, -R2 ;  /* 0x00000001eded9824 */ /* 0x000fe200078e0a02 */
[----:B------:R-:W-:Y:S01]  /*5410*/  IABS R109, R5 ;  /* 0x00000005006d7213 */ /* 0x000fe20000000000 */
[----:B------:R-:W-:Y:S01]  /*5420*/  VIADD R5, R0, 0x6b ;  /* 0x0000006b00057836 */ /* 0x000fe20000000000 */
[C---:B------:R-:W-:Y:S01]  /*5430*/  ISETP.GT.U32.AND P1, PT, R2.reuse, R239, PT ;  /* 0x000000ef0200720c */ /* 0x040fe20003f24070 */
[----:B------:R-:W-:Y:S01]  /*5440*/  @!P3 IMAD.MOV R235, RZ, RZ, -R235 ;  /* 0x000000ffffebb224 */ /* 0x000fe200078e0aeb */
[----:B------:R-:W-:Y:S01]  /*5450*/  ISETP.GT.U32.AND P6, PT, R2, R111, PT ;  /* 0x0000006f0200720c */ /* 0x000fe20003fc4070 */
[----:B------:R-:W-:Y:S01]  /*5460*/  VIADD R7, R0, 0x6c ;  /* 0x0000006c00077836 */ /* 0x000fe20000000000 */
[----:B------:R-:W-:Y:S01]  /*5470*/  ISETP.GE.AND P3, PT, R5, RZ, PT ;  /* 0x000000ff0500720c */ /* 0x000fe20003f66270 */
[----:B------:R-:W-:Y:S01]  /*5480*/  @!P2 IMAD.MOV R237, RZ, RZ, -R237 ;  /* 0x000000ffffeda224 */ /* 0x000fe200078e0aed */
[----:B------:R-:W-:Y:S01]  /*5490*/  IABS R241, R5 ;  /* 0x0000000500f17213 */ /* 0x000fe20000000000 */
[----:B------:R-:W-:Y:S01]  /*54a0*/  IMAD.HI.U32 R5, R30, R109, RZ ;  /* 0x0000006d1e057227 */ /* 0x000fe200078e00ff */
[----:B------:R-:W-:-:S02]  /*54b0*/  IABS R107, R7 ;  /* 0x00000007006b7213 */ /* 0x000fc40000000000 */
[----:B------:R-:W-:Y:S01]  /*54c0*/  ISETP.GE.AND P2, PT, R7, RZ, PT ;  /* 0x000000ff0700720c */ /* 0x000fe20003f46270 */
[----:B------:R-:W-:Y:S02]  /*54d0*/  IMAD.MOV R6, RZ, RZ, -R5 ;  /* 0x000000ffff067224 */ /* 0x000fe400078e0a05 */
[--C-:B------:R-:W-:Y:S02]  /*54e0*/  @!P1 IMAD.IADD R239, R239, 0x1, -R2.reuse ;  /* 0x00000001efef9824 */ /* 0x100fe400078e0a02 */
[C---:B------:R-:W-:Y:S02]  /*54f0*/  IMAD R109, R2.reuse, R6, R109 ;  /* 0x00000006026d7224 */ /* 0x040fe400078e026d */
[----:B------:R-:W-:Y:S01]  /*5500*/  @!P6 IMAD.IADD R111, R111, 0x1, -R2 ;  /* 0x000000016f6fe824 */ /* 0x000fe200078e0a02 */
[----:B------:R-:W-:Y:S01]  /*5510*/  ISETP.GT.U32.AND P1, PT, R2, R239, PT ;  /* 0x000000ef0200720c */ /* 0x000fe20003f24070 */
[----:B------:R-:W-:Y:S01]  /*5520*/  IMAD.HI.U32 R5, R30, R241, RZ ;  /* 0x000000f11e057227 */ /* 0x000fe200078e00ff */
[----:B------:R-:W-:-:S03]  /*5530*/  ISETP.GT.U32.AND P6, PT, R2, R109, PT ;  /* 0x0000006d0200720c */ /* 0x000fc60003fc4070 */
[----:B------:R-:W-:Y:S02]  /*5540*/  IMAD.MOV R5, RZ, RZ, -R5 ;  /* 0x000000ffff057224 */ /* 0x000fe400078e0a05 */
[----:B------:R-:W-:-:S04]  /*5550*/  IMAD.HI.U32 R6, R30, R107, RZ ;  /* 0x0000006b1e067227 */ /* 0x000fc800078e00ff */
[----:B------:R-:W-:Y:S02]  /*5560*/  IMAD R241, R2, R5, R241 ;  /* 0x0000000502f17224 */ /* 0x000fe400078e02f1 */
[----:B------:R-:W-:Y:S02]  /*5570*/  VIADD R7, R0, 0x6d ;  /* 0x0000006d00077836 */ /* 0x000fe40000000000 */
[--C-:B------:R-:W-:Y:S02]  /*5580*/  @!P6 IMAD.IADD R109, R109, 0x1, -R2.reuse ;  /* 0x000000016d6de824 */ /* 0x100fe400078e0a02 */
[----:B------:R-:W-:Y:S01]  /*5590*/  @!P1 IMAD.IADD R239, R239, 0x1, -R2 ;  /* 0x00000001efef9824 */ /* 0x000fe200078e0a02 */
[C---:B------:R-:W-:Y:S01]  /*55a0*/  ISETP.GT.U32.AND P1, PT, R2.reuse, R241, PT ;  /* 0x000000f10200720c */ /* 0x040fe20003f24070 */
[----:B------:R-:W-:Y:S01]  /*55b0*/  IMAD.MOV R6, RZ, RZ, -R6 ;  /* 0x000000ffff067224 */ /* 0x000fe200078e0a06 */
[----:B------:R-:W-:Y:S01]  /*55c0*/  IABS R243, R7 ;  /* 0x0000000700f37213 */ /* 0x000fe20000000000 */
[----:B------:R-:W-:Y:S01]  /*55d0*/  @!P4 IMAD.MOV R111, RZ, RZ, -R111 ;  /* 0x000000ffff6fc224 */ /* 0x000fe200078e0a6f */
[C---:B------:R-:W-:Y:S01]  /*55e0*/  ISETP.GT.U32.AND P6, PT, R2.reuse, R109, PT ;  /* 0x0000006d0200720c */ /* 0x040fe20003fc4070 */
[----:B------:R-:W-:-:S02]  /*55f0*/  IMAD R107, R2, R6, R107 ;  /* 0x00000006026b7224 */ /* 0x000fc400078e026b */
[----:B------:R-:W-:-:S03]  /*5600*/  IMAD.HI.U32 R5, R30, R243, RZ ;  /* 0x000000f31e057227 */ /* 0x000fc600078e00ff */
[C---:B------:R-:W-:Y:S01]  /*5610*/  ISETP.GT.U32.AND P4, PT, R2.reuse, R107, PT ;  /* 0x0000006b0200720c */ /* 0x040fe20003f84070 */
[----:B------:R-:W-:Y:S02]  /*5620*/  IMAD.MOV R5, RZ, RZ, -R5 ;  /* 0x000000ffff057224 */ /* 0x000fe400078e0a05 */
[--C-:B------:R-:W-:Y:S01]  /*5630*/  @!P1 IMAD.IADD R241, R241, 0x1, -R2.reuse ;  /* 0x00000001f1f19824 */ /* 0x100fe200078e0a02 */
[----:B------:R-:W-:Y:S01]  /*5640*/  ISETP.GE.AND P1, PT, R7, RZ, PT ;  /* 0x000000ff0700720c */ /* 0x000fe20003f26270 */
[----:B------:R-:W-:Y:S02]  /*5650*/  IMAD R243, R2, R5, R243 ;  /* 0x0000000502f37224 */ /* 0x000fe400078e02f3 */
[--C-:B------:R-:W-:Y:S01]  /*5660*/  @!P6 IMAD.IADD R109, R109, 0x1, -R2.reuse ;  /* 0x000000016d6de824 */ /* 0x100fe200078e0a02 */
[----:B------:R-:W-:Y:S01]  /*5670*/  ISETP.GE.AND P6, PT, R8, RZ, PT ;  /* 0x000000ff0800720c */ /* 0x000fe20003fc6270 */
[----:B------:R-:W-:Y:S01]  /*5680*/  @!P5 IMAD.MOV R239, RZ, RZ, -R239 ;  /* 0x000000ffffefd224 */ /* 0x000fe200078e0aef */
[C---:B------:R-:W-:Y:S01]  /*5690*/  ISETP.GT.U32.AND P5, PT, R2.reuse, R241, PT ;  /* 0x000000f10200720c */ /* 0x040fe20003fa4070 */
[----:B------:R-:W-:Y:S01]  /*56a0*/  @!P0 IMAD.MOV R109, RZ, RZ, -R109 ;  /* 0x000000ffff6d8224 */ /* 0x000fe200078e0a6d */
[----:B------:R-:W-:Y:S01]  /*56b0*/  ISETP.GT.U32.AND P0, PT, R2, R243, PT ;  /* 0x000000f30200720c */ /* 0x000fe20003f04070 */
[----:B------:R-:W-:-:S02]  /*56c0*/  @!P4 IMAD.IADD R107, R107, 0x1, -R2 ;  /* 0x000000016b6bc824 */ /* 0x000fc400078e0a02 */
[----:B------:R-:W-:Y:S02]  /*56d0*/  VIADD R5, R0, 0x6f ;  /* 0x0000006f00057836 */ /* 0x000fe40000000000 */
[----:B------:R-:W-:Y:S01]  /*56e0*/  IMAD.HI.U32 R6, R30, R105, RZ ;  /* 0x000000691e067227 */ /* 0x000fe200078e00ff */
[----:B------:R-:W-:Y:S02]  /*56f0*/  ISETP.GT.U32.AND P4, PT, R2, R107, PT ;  /* 0x0000006b0200720c */ /* 0x000fe40003f84070 */
[----:B------:R-:W-:Y:S01]  /*5700*/  IABS R245, R5 ;  /* 0x0000000500f57213 */ /* 0x000fe20000000000 */
[----:B------:R-:W-:Y:S02]  /*5710*/  IMAD.MOV R6, RZ, RZ, -R6 ;  /* 0x000000ffff067224 */ /* 0x000fe400078e0a06 */
[----:B------:R-:W-:Y:S01]  /*5720*/  @!P5 IMAD.IADD R241, R241, 0x1, -R2 ;  /* 0x00000001f1f1d824 */ /* 0x000fe200078e0a02 */
[----:B------:R-:W-:Y:S01]  /*5730*/  ISETP.GE.AND P5, PT, R5, RZ, PT ;  /* 0x000000ff0500720c */ /* 0x000fe20003fa6270 */
[----:B------:R-:W-:-:S02]  /*5740*/  VIADD R5, R0, 0x70 ;  /* 0x0000007000057836 */ /* 0x000fc40000000000 */
[----:B------:R-:W-:Y:S02]  /*5750*/  @!P0 IMAD.IADD R243, R243, 0x1, -R2 ;  /* 0x00000001f3f38824 */ /* 0x000fe400078e0a02 */
[----:B------:R-:W-:Y:S01]  /*5760*/  @!P3 IMAD.MOV R241, RZ, RZ, -R241 ;  /* 0x000000fffff1b224 */ /* 0x000fe200078e0af1 */
[----:B------:R-:W-:Y:S01]  /*5770*/  ISETP.GE.AND P3, PT, R5, RZ, PT ;  /* 0x000000ff0500720c */ /* 0x000fe20003f66270 */
[----:B------:R-:W-:Y:S01]  /*5780*/  IMAD R105, R2, R6, R105 ;  /* 0x0000000602697224 */ /* 0x000fe200078e0269 */
[----:B------:R-:W-:Y:S01]  /*5790*/  IABS R103, R5 ;  /* 0x0000000500677213 */ /* 0x000fe20000000000 */
[----:B------:R-:W-:Y:S01]  /*57a0*/  IMAD.HI.U32 R5, R30, R245, RZ ;  /* 0x000000f51e057227 */ /* 0x000fe200078e00ff */
[----:B------:R-:W-:-:S03]  /*57b0*/  ISETP.GT.U32.AND P0, PT, R2, R243, PT ;  /* 0x000000f30200720c */ /* 0x000fc60003f04070 */
[----:B------:R-:W-:Y:S01]  /*57c0*/  @!P4 IMAD.IADD R107, R107, 0x1, -R2 ;  /* 0x000000016b6bc824 */ /* 0x000fe200078e0a02 */
[----:B------:R-:W-:Y:S01]  /*57d0*/  ISETP.GT.U32.AND P4, PT, R2, R105, PT ;  /* 0x000000690200720c */ /* 0x000fe20003f84070 */
[----:B------:R-:W-:Y:S02]  /*57e0*/  IMAD.MOV R7, RZ, RZ, -R5 ;  /* 0x000000ffff077224 */ /* 0x000fe400078e0a05 */
[----:B------:R-:W-:-:S04]  /*57f0*/  IMAD.HI.U32 R5, R30, R103, RZ ;  /* 0x000000671e057227 */ /* 0x000fc800078e00ff */
[----:B------:R-:W-:Y:S02]  /*5800*/  IMAD.MOV R5, RZ, RZ, -R5 ;  /* 0x000000ffff057224 */ /* 0x000fe400078e0a05 */
[--C-:B------:R-:W-:Y:S02]  /*5810*/  @!P0 IMAD.IADD R243, R243, 0x1, -R2.reuse ;  /* 0x00000001f3f38824 */ /* 0x100fe400078e0a02 */
[C---:B------:R-:W-:Y:S02]  /*5820*/  IMAD R103, R2.reuse, R5, R103 ;  /* 0x0000000502677224 */ /* 0x040fe400078e0267 */
[----:B------:R-:W-:Y:S02]  /*5830*/  @!P4 IMAD.IADD R105, R105, 0x1, -R2 ;  /* 0x000000016969c824 */ /* 0x000fe400078e0a02 */
[----:B------:R-:W-:Y:S01]  /*5840*/  @!P1 IMAD.MOV R243, RZ, RZ, -R243 ;  /* 0x000000fffff39224 */ /* 0x000fe200078e0af3 */
[----:B------:R-:W-:Y:S01]  /*5850*/  ISETP.GT.U32.AND P1, PT, R2, R103, PT ;  /* 0x000000670200720c */ /* 0x000fe20003f24070 */
[----:B------:R-:W-:Y:S01]  /*5860*/  VIADD R5, R0, 0x72 ;  /* 0x0000007200057836 */ /* 0x000fe20000000000 */
[C---:B------:R-:W-:Y:S01]  /*5870*/  ISETP.GT.U32.AND P4, PT, R2.reuse, R105, PT ;  /* 0x000000690200720c */ /* 0x040fe20003f84070 */
[----:B------:R-:W-:-:S02]  /*5880*/  IMAD R245, R2, R7, R245 ;  /* 0x0000000702f57224 */ /* 0x000fc400078e02f5 */
[C---:B------:R-:W-:Y:S01]  /*5890*/  VIADD R8, R0.reuse, 0x73 ;  /* 0x0000007300087836 */ /* 0x040fe20000000000 */
[----:B------:R-:W-:Y:S01]  /*58a0*/  IABS R101, R5 ;  /* 0x0000000500657213 */ /* 0x000fe20000000000 */
[----:B------:R-:W-:Y:S01]  /*58b0*/  VIADD R6, R0, 0x71 ;  /* 0x0000007100067836 */ /* 0x000fe20000000000 */
[----:B------:R-:W-:Y:S01]  /*58c0*/  ISETP.GT.U32.AND P0, PT, R2, R245, PT ;  /* 0x000000f50200720c */ /* 0x000fe20003f04070 */
[----:B------:R-:W-:Y:S01]  /*58d0*/  @!P2 IMAD.MOV R107, RZ, RZ, -R107 ;  /* 0x000000ffff6ba224 */ /* 0x000fe200078e0a6b */
[----:B------:R-:W-:Y:S01]  /*58e0*/  IABS R249, R8 ;  /* 0x0000000800f97213 */ /* 0x000fe20000000000 */
[----:B------:R-:W-:Y:S01]  /*58f0*/  VIADD R9, R0, 0x74 ;  /* 0x0000007400097836 */ /* 0x000fe20000000000 */
[----:B------:R-:W-:Y:S01]  /*5900*/  IABS R247, R6 ;  /* 0x0000000600f77213 */ /* 0x000fe20000000000 */
[--C-:B------:R-:W-:Y:S01]  /*5910*/  @!P1 IMAD.IADD R103, R103, 0x1, -R2.reuse ;  /* 0x0000000167679824 */ /* 0x100fe200078e0a02 */
[----:B------:R-:W-:Y:S01]  /*5920*/  ISETP.GE.AND P2, PT, R6, RZ, PT ;  /* 0x000000ff0600720c */ /* 0x000fe20003f46270 */
[----:B------:R-:W-:Y:S01]  /*5930*/  @!P4 IMAD.IADD R105, R105, 0x1, -R2 ;  /* 0x000000016969c824 */ /* 0x000fe200078e0a02 */
[----:B------:R-:W-:Y:S01]  /*5940*/  ISETP.GE.AND P4, PT, R5, RZ, PT ;  /* 0x000000ff0500720c */ /* 0x000fe20003f86270 */
[----:B------:R-:W-:Y:S01]  /*5950*/  IMAD.HI.U32 R5, R30, R101, RZ ;  /* 0x000000651e057227 */ /* 0x000fe200078e00ff */
[----:B------:R-:W-:-:S02]  /*5960*/  ISETP.GT.U32.AND P1, PT, R2, R103, PT ;  /* 0x000000670200720c */ /* 0x000fc40003f24070 */
[----:B------:R-:W-:Y:S01]  /*5970*/  IABS R99, R9 ;  /* 0x0000000900637213 */ /* 0x000fe20000000000 */
[----:B------:R-:W-:Y:S02]  /*5980*/  IMAD.MOV R7, RZ, RZ, -R5 ;  /* 0x000000ffff077224 */ /* 0x000fe400078e0a05 */
[----:B------:R-:W-:-:S04]  /*5990*/  IMAD.HI.U32 R5, R30, R249, RZ ;  /* 0x000000f91e057227 */ /* 0x000fc800078e00ff */
[C---:B------:R-:W-:Y:S02]  /*59a0*/  IMAD R101, R2.reuse, R7, R101 ;  /* 0x0000000702657224 */ /* 0x040fe400078e0265 */
[----:B------:R-:W-:Y:S02]  /*59b0*/  IMAD.MOV R5, RZ, RZ, -R5 ;  /* 0x000000ffff057224 */ /* 0x000fe400078e0a05 */
[----:B------:R-:W-:Y:S01]  /*59c0*/  @!P1 IMAD.IADD R103, R103, 0x1, -R2 ;  /* 0x0000000167679824 */ /* 0x000fe200078e0a02 */
[C---:B------:R-:W-:Y:S01]  /*59d0*/  ISETP.GT.U32.AND P1, PT, R2.reuse, R101, PT ;  /* 0x000000650200720c */ /* 0x040fe20003f24070 */
[----:B------:R-:W-:Y:S02]  /*59e0*/  IMAD R249, R2, R5, R249 ;  /* 0x0000000502f97224 */ /* 0x000fe400078e02f9 */
[----:B------:R-:W-:Y:S02]  /*59f0*/  @!P3 IMAD.MOV R103, RZ, RZ, -R103 ;  /* 0x000000ffff67b224 */ /* 0x000fe400078e0a67 */
[----:B------:R-:W-:-:S04]  /*5a00*/  IMAD.HI.U32 R6, R30, R247, RZ ;  /* 0x000000f71e067227 */ /* 0x000fc800078e00ff */
[----:B------:R-:W-:Y:S02]  /*5a10*/  IMAD.MOV R6, RZ, RZ, -R6 ;  /* 0x000000ffff067224 */ /* 0x000fe400078e0a06 */
[--C-:B------:R-:W-:Y:S02]  /*5a20*/  @!P0 IMAD.IADD R245, R245, 0x1, -R2.reuse ;  /* 0x00000001f5f58824 */ /* 0x100fe400078e0a02 */
[----:B------:R-:W-:Y:S02]  /*5a30*/  @!P1 IMAD.IADD R101, R101, 0x1, -R2 ;  /* 0x0000000165659824 */ /* 0x000fe400078e0a02 */
[C---:B------:R-:W-:Y:S01]  /*5a40*/  IMAD R247, R2.reuse, R6, R247 ;  /* 0x0000000602f77224 */ /* 0x040fe200078e02f7 */
[----:B------:R-:W-:Y:S01]  /*5a50*/  ISETP.GT.U32.AND P0, PT, R2, R245, PT ;  /* 0x000000f50200720c */ /* 0x000fe20003f04070 */
[----:B------:R-:W-:Y:S01]  /*5a60*/  IMAD.HI.U32 R6, R30, R99, RZ ;  /* 0x000000631e067227 */ /* 0x000fe200078e00ff */
[----:B------:R-:W-:-:S03]  /*5a70*/  ISETP.GT.U32.AND P3, PT, R2, R101, PT ;  /* 0x000000650200720c */ /* 0x000fc60003f64070 */
[----:B------:R-:W-:Y:S01]  /*5a80*/  @!P6 IMAD.MOV R105, RZ, RZ, -R105 ;  /* 0x000000ffff69e224 */ /* 0x000fe200078e0a69 */
[----:B------:R-:W-:Y:S01]  /*5a90*/  ISETP.GT.U32.AND P6, PT, R2, R247, PT ;  /* 0x000000f70200720c */ /* 0x000fe20003fc4070 */
[----:B------:R-:W-:Y:S02]  /*5aa0*/  IMAD.MOV R6, RZ, RZ, -R6 ;  /* 0x000000ffff067224 */ /* 0x000fe400078e0a06 */
[----:B------:R-:W-:Y:S02]  /*5ab0*/  VIADD R5, R0, 0x75 ;  /* 0x0000007500057836 */ /* 0x000fe40000000000 */
[C---:B------:R-:W-:Y:S02]  /*5ac0*/  IMAD R99, R2.reuse, R6, R99 ;  /* 0x0000000602637224 */ /* 0x040fe400078e0263 */
[--C-:B------:R-:W-:Y:S01]  /*5ad0*/  @!P0 IMAD.IADD R245, R245, 0x1, -R2.reuse ;  /* 0x00000001f5f58824 */ /* 0x100fe200078e0a02 */
[----:B------:R-:W-:Y:S01]  /*5ae0*/  IABS R251, R5 ;  /* 0x0000000500fb7213 */ /* 0x000fe20000000000 */
[----:B------:R-:W-:Y:S01]  /*5af0*/  @!P3 IMAD.IADD R101, R101, 0x1, -R2 ;  /* 0x000000016565b824 */ /* 0x000fe200078e0a02 */
[----:B------:R-:W-:Y:S01]  /*5b00*/  ISETP.GT.U32.AND P3, PT, R2, R249, PT ;  /* 0x000000f90200720c */ /* 0x000fe20003f64070 */
[----:B------:R-:W-:Y:S01]  /*5b10*/  @!P5 IMAD.MOV R245, RZ, RZ, -R245 ;  /* 0x000000fffff5d224 */ /* 0x000fe200078e0af5 */
[----:B------:R-:W-:Y:S01]  /*5b20*/  ISETP.GE.AND P1, PT, R5, RZ, PT ;  /* 0x000000ff0500720c */ /* 0x000fe20003f26270 */
[----:B------:R-:W-:Y:S01]  /*5b30*/  IMAD.HI.U32 R5, R30, R251, RZ ;  /* 0x000000fb1e057227 */ /* 0x000fe200078e00ff */
[----:B------:R-:W-:-:S03]  /*5b40*/  ISETP.GE.AND P0, PT, R8, RZ, PT ;  /* 0x000000ff0800720c */ /* 0x000fc60003f06270 */
[--C-:B------:R-:W-:Y:S01]  /*5b50*/  @!P6 IMAD.IADD R247, R247, 0x1, -R2.reuse ;  /* 0x00000001f7f7e824 */ /* 0x100fe200078e0a02 */
[----:B------:R-:W-:Y:S01]  /*5b60*/  ISETP.GE.AND P6, PT, R9, RZ, PT ;  /* 0x000000ff0900720c */ /* 0x000fe20003fc6270 */
[----:B------:R-:W-:Y:S02]  /*5b70*/  IMAD.MOV R56, RZ, RZ, -R5 ;  /* 0x000000ffff387224 */ /* 0x000fe400078e0a05 */
[----:B------:R-:W-:Y:S01]  /*5b80*/  VIADD R62, R0, 0x77 ;  /* 0x00000077003e7836 */ /* 0x000fe20000000000 */
[C---:B------:R-:W-:Y:S01]  /*5b90*/  ISETP.GT.U32.AND P5, PT, R2.reuse, R247, PT ;  /* 0x000000f70200720c */ /* 0x040fe20003fa4070 */
[----:B------:R-:W-:Y:S02]  /*5ba0*/  @!P3 IMAD.IADD R249, R249, 0x1, -R2 ;  /* 0x00000001f9f9b824 */ /* 0x000fe400078e0a02 */
[----:B------:R-:W-:Y:S01]  /*5bb0*/  IMAD R251, R2, R56, R251 ;  /* 0x0000003802fb7224 */ /* 0x000fe200078e02fb */
[----:B------:R-:W-:Y:S01]  /*5bc0*/  IABS R87, R62 ;  /* 0x0000003e00577213 */ /* 0x000fe20000000000 */
[----:B------:R-:W-:Y:S01]  /*5bd0*/  VIADD R64, R0, 0x78 ;  /* 0x0000007800407836 */ /* 0x000fe20000000000 */
[----:B------:R-:W-:Y:S01]  /*5be0*/  ISETP.GT.U32.AND P3, PT, R2, R249, PT ;  /* 0x000000f90200720c */ /* 0x000fe20003f64070 */
[----:B------:R-:W-:-:S02]  /*5bf0*/  VIADD R66, R0, 0x79 ;  /* 0x0000007900427836 */ /* 0x000fc40000000000 */
[----:B------:R-:W-:Y:S01]  /*5c00*/  IMAD.HI.U32 R10, R30, R87, RZ ;  /* 0x000000571e0a7227 */ /* 0x000fe200078e00ff */
[----:B------:R-:W-:Y:S02]  /*5c10*/  IABS R95, R64 ;  /* 0x00000040005f7213 */ /* 0x000fe40000000000 */
[----:B------:R-:W-:Y:S01]  /*5c20*/  IABS R85, R66 ;  /* 0x0000004200557213 */ /* 0x000fe20000000000 */
[----:B------:R-:W-:Y:S02]  /*5c30*/  @!P5 IMAD.IADD R247, R247, 0x1, -R2 ;  /* 0x00000001f7f7d824 */ /* 0x000fe400078e0a02 */
[----:B------:R-:W-:Y:S02]  /*5c40*/  IMAD.MOV R58, RZ, RZ, -R10 ;  /* 0x000000ffff3a7224 */ /* 0x000fe400078e0a0a */
[----:B------:R-:W-:Y:S02]  /*5c50*/  VIADD R6, R0, 0x76 ;  /* 0x0000007600067836 */ /* 0x000fe40000000000 */
[----:B------:R-:W-:Y:S01]  /*5c60*/  @!P3 IMAD.IADD R249, R249, 0x1, -R2 ;  /* 0x00000001f9f9b824 */ /* 0x000fe200078e0a02 */
[----:B------:R-:W-:Y:S01]  /*5c70*/  ISETP.GT.U32.AND P3, PT, R2, R99, PT ;  /* 0x000000630200720c */ /* 0x000fe20003f64070 */
[----:B------:R-:W-:Y:S01]  /*5c80*/  IMAD.HI.U32 R10, R30, R95, RZ ;  /* 0x0000005f1e0a7227 */ /* 0x000fe200078e00ff */
[----:B------:R-:W-:-:S02]  /*5c90*/  IABS R97, R6 ;  /* 0x0000000600617213 */ /* 0x000fc40000000000 */
[----:B------:R-:W-:Y:S01]  /*5ca0*/  ISETP.GE.AND P5, PT, R6, RZ, PT ;  /* 0x000000ff0600720c */ /* 0x000fe20003fa6270 */
[----:B------:R-:W-:Y:S02]  /*5cb0*/  @!P2 IMAD.MOV R247, RZ, RZ, -R247 ;  /* 0x000000fffff7a224 */ /* 0x000fe400078e0af7 */
[----:B------:R-:W-:Y:S02]  /*5cc0*/  IMAD.MOV R56, RZ, RZ, -R10 ;  /* 0x000000ffff387224 */ /* 0x000fe400078e0a0a */
[----:B------:R-:W-:Y:S02]  /*5cd0*/  @!P4 IMAD.MOV R101, RZ, RZ, -R101 ;  /* 0x000000ffff65c224 */ /* 0x000fe400078e0a65 */
[C---:B------:R-:W-:Y:S02]  /*5ce0*/  IMAD R95, R2.reuse, R56, R95 ;  /* 0x00000038025f7224 */ /* 0x040fe400078e025f */
[----:B------:R-:W-:Y:S01]  /*5cf0*/  @!P3 IMAD.IADD R99, R99, 0x1, -R2 ;  /* 0x000000016363b824 */ /* 0x000fe200078e0a02 */
[----:B------:R-:W-:Y:S01]  /*5d00*/  ISETP.GT.U32.AND P3, PT, R2, R251, PT ;  /* 0x000000fb0200720c */ /* 0x000fe20003f64070 */
[----:B------:R-:W-:-:S03]  /*5d10*/  IMAD.HI.U32 R56, R30, R85, RZ ;  /* 0x000000551e387227 */ /* 0x000fc600078e00ff */
[----:B------:R-:W-:Y:S01]  /*5d20*/  ISETP.GT.U32.AND P2, PT, R2, R99, PT ;  /* 0x000000630200720c */ /* 0x000fe20003f44070 */
[----:B------:R-:W-:-:S04]  /*5d30*/  IMAD.HI.U32 R6, R30, R97, RZ ;  /* 0x000000611e067227 */ /* 0x000fc800078e00ff */
[----:B------:R-:W-:Y:S02]  /*5d40*/  IMAD R166, R3, UR12, RZ ;  /* 0x0000000c03a67c24 */ /* 0x000fe4000f8e02ff */
[----:B------:R-:W-:Y:S02]  /*5d50*/  IMAD.MOV R60, RZ, RZ, -R56 ;  /* 0x000000ffff3c7224 */ /* 0x000fe400078e0a38 */
[----:B------:R-:W-:Y:S02]  /*5d60*/  @!P3 IMAD.IADD R251, R251, 0x1, -R2 ;  /* 0x00000001fbfbb824 */ /* 0x000fe400078e0a02 */
[----:B------:R-:W-:Y:S02]  /*5d70*/  IMAD.MOV R6, RZ, RZ, -R6 ;  /* 0x000000ffff067224 */ /* 0x000fe400078e0a06 */
[----:B------:R-:W-:Y:S01]  /*5d80*/  IMAD R165, R167, 0x2, R166 ;  /* 0x00000002a7a57824 */ /* 0x000fe200078e02a6 */
[----:B------:R-:W-:Y:S01]  /*5d90*/  ISETP.GT.U32.AND P4, PT, R2, R251, PT ;  /* 0x000000fb0200720c */ /* 0x000fe20003f84070 */
[----:B------:R-:W-:-:S02]  /*5da0*/  VIADD R68, R0, 0x7a ;  /* 0x0000007a00447836 */ /* 0x000fc40000000000 */
[C---:B------:R-:W-:Y:S02]  /*5db0*/  IMAD R85, R2.reuse, R60, R85 ;  /* 0x0000003c02557224 */ /* 0x040fe400078e0255 */
[--C-:B------:R-:W-:Y:S01]  /*5dc0*/  @!P2 IMAD.IADD R99, R99, 0x1, -R2.reuse ;  /* 0x000000016363a824 */ /* 0x100fe200078e0a02 */
[C---:B------:R-:W-:Y:S01]  /*5dd0*/  ISETP.GT.U32.AND P2, PT, R2.reuse, R95, PT ;  /* 0x0000005f0200720c */ /* 0x040fe20003f44070 */
[----:B------:R-:W-:Y:S01]  /*5de0*/  IMAD R97, R2, R6, R97 ;  /* 0x0000000602617224 */ /* 0x000fe200078e0261 */
[----:B------:R-:W-:Y:S01]  /*5df0*/  IABS R93, R68 ;  /* 0x00000044005d7213 */ /* 0x000fe20000000000 */
[----:B------:R-:W-:Y:S02]  /*5e00*/  VIADD R70, R0, 0x7b ;  /* 0x0000007b00467836 */ /* 0x000fe40000000000 */
[----:B------:R-:W-:Y:S01]  /*5e10*/  IMAD R164, R167, 0x2, R165 ;  /* 0x00000002a7a47824 */ /* 0x000fe200078e02a5 */
[C---:B------:R-:W-:Y:S01]  /*5e20*/  ISETP.GT.U32.AND P3, PT, R2.reuse, R97, PT ;  /* 0x000000610200720c */ /* 0x040fe20003f64070 */
[----:B------:R-:W-:Y:S01]  /*5e30*/  @!P4 IMAD.IADD R251, R251, 0x1, -R2 ;  /* 0x00000001fbfbc824 */ /* 0x000fe200078e0a02 */
[C---:B------:R-:W-:Y:S01]  /*5e40*/  ISETP.GT.U32.AND P4, PT, R2.reuse, R85, PT ;  /* 0x000000550200720c */ /* 0x040fe20003f84070 */
[----:B------:R-:W-:Y:S01]  /*5e50*/  IMAD R87, R2, R58, R87 ;  /* 0x0000003a02577224 */ /* 0x000fe200078e0257 */
[----:B------:R-:W-:Y:S01]  /*5e60*/  IABS R83, R70 ;  /* 0x0000004600537213 */ /* 0x000fe20000000000 */
[----:B------:R-:W-:Y:S01]  /*5e70*/  IMAD R170, R167, 0x2, R164 ;  /* 0x00000002a7aa7824 */ /* 0x000fe200078e02a4 */
[----:B------:R-:W-:Y:S01]  /*5e80*/  STL.64 [R1+0x5f0], R164 ;  /* 0x0005f0a401007387 */ /* 0x000fe20000100a00 */
[----:B------:R-:W-:-:S04]  /*5e90*/  IMAD.HI.U32 R58, R30, R93, RZ ;  /* 0x0000005d1e3a7227 */ /* 0x000fc800078e00ff */
[----:B------:R-:W-:Y:S01]  /*5ea0*/  @!P0 IMAD.MOV R249, RZ, RZ, -R249 ;  /* 0x000000fffff98224 */ /* 0x000fe200078e0af9 */
[----:B------:R-:W-:Y:S01]  /*5eb0*/  ISETP.GT.U32.AND P0, PT, R2, R87, PT ;  /* 0x000000570200720c */ /* 0x000fe20003f04070 */
[----:B------:R-:W-:Y:S02]  /*5ec0*/  IMAD R163, R167, 0x2, R170 ;  /* 0x00000002a7a37824 */ /* 0x000fe400078e02aa */
[----:B------:R-:W-:Y:S02]  /*5ed0*/  VIADD R60, R0, 0x7d ;  /* 0x0000007d003c7836 */ /* 0x000fe40000000000 */
[----:B------:R-:W-:-:S03]  /*5ee0*/  IMAD.HI.U32 R56, R30, R83, RZ ;  /* 0x000000531e387227 */ /* 0x000fc600078e00ff */
[----:B------:R-:W-:Y:S01]  /*5ef0*/  IABS R81, R60 ;  /* 0x0000003c00517213 */ /* 0x000fe20000000000 */
[----:B------:R-:W-:Y:S02]  /*5f00*/  IMAD.MOV R58, RZ, RZ, -R58 ;  /* 0x000000ffff3a7224 */ /* 0x000fe400078e0a3a */
[----:B------:R-:W-:Y:S02]  /*5f10*/  IMAD R162, R167, 0x2, R163 ;  /* 0x00000002a7a27824 */ /* 0x000fe400078e02a3 */
[----:B------:R-:W-:Y:S02]  /*5f20*/  VIADD R72, R0, 0x7c ;  /* 0x0000007c00487836 */ /* 0x000fe40000000000 */
[----:B------:R-:W-:Y:S01]  /*5f30*/  @!P2 IMAD.IADD R95, R95, 0x1, -R2 ;  /* 0x000000015f5fa824 */ /* 0x000fe200078e0a02 */
[----:B------:R-:W-:Y:S01]  /*5f40*/  STL.64 [R1+0x5f8], R162 ;  /* 0x0005f8a201007387 */ /* 0x000fe20000100a00 */
[----:B------:R-:W-:Y:S01]  /*5f50*/  IMAD.MOV R56, RZ, RZ, -R56 ;  /* 0x000000ffff387224 */ /* 0x000fe200078e0a38 */
[----:B------:R-:W-:Y:S01]  /*5f60*/  IABS R91, R72 ;  /* 0x00000048005b7213 */ /* 0x000fe20000000000 */
[----:B------:R-:W-:-:S02]  /*5f70*/  IMAD R93, R2, R58, R93 ;  /* 0x0000003a025d7224 */ /* 0x000fc400078e025d */
[----:B------:R-:W-:Y:S02]  /*5f80*/  IMAD R161, R167, 0x2, R162 ;  /* 0x00000002a7a17824 */ /* 0x000fe400078e02a2 */
[--C-:B------:R-:W-:Y:S01]  /*5f90*/  @!P4 IMAD.IADD R85, R85, 0x1, -R2.reuse ;  /* 0x000000015555c824 */ /* 0x100fe200078e0a02 */
[C---:B------:R-:W-:Y:S01]  /*5fa0*/  ISETP.GT.U32.AND P4, PT, R2.reuse, R95, PT ;  /* 0x0000005f0200720c */ /* 0x040fe20003f84070 */
[C---:B------:R-:W-:Y:S02]  /*5fb0*/  IMAD R83, R2.reuse, R56, R83 ;  /* 0x0000003802537224 */ /* 0x040fe400078e0253 */
[----:B------:R-:W-:Y:S01]  /*5fc0*/  @!P3 IMAD.IADD R97, R97, 0x1, -R2 ;  /* 0x000000016161b824 */ /* 0x000fe200078e0a02 */
[----:B------:R-:W-:Y:S01]  /*5fd0*/  ISETP.GT.U32.AND P3, PT, R2, R93, PT ;  /* 0x0000005d0200720c */ /* 0x000fe20003f64070 */
[----:B------:R-:W-:-:S04]  /*5fe0*/  IMAD.HI.U32 R56, R30, R81, RZ ;  /* 0x000000511e387227 */ /* 0x000fc800078e00ff */
[----:B------:R-:W-:Y:S02]  /*5ff0*/  IMAD R160, R167, 0x2, R161 ;  /* 0x00000002a7a07824 */ /* 0x000fe400078e02a1 */
[----:B------:R-:W-:Y:S02]  /*6000*/  VIADD R74, R0, 0x7e ;  /* 0x0000007e004a7836 */ /* 0x000fe40000000000 */
[----:B------:R-:W-:Y:S01]  /*6010*/  @!P0 IMAD.IADD R87, R87, 0x1, -R2 ;  /* 0x0000000157578824 */ /* 0x000fe200078e0a02 */
[----:B------:R-:W-:Y:S01]  /*6020*/  ISETP.GT.U32.AND P0, PT, R2, R97, PT ;  /* 0x000000610200720c */ /* 0x000fe20003f04070 */
[----:B------:R-:W-:Y:S01]  /*6030*/  IMAD.HI.U32 R58, R30, R91, RZ ;  /* 0x0000005b1e3a7227 */ /* 0x000fe200078e00ff */
[----:B------:R-:W-:Y:S01]  /*6040*/  IABS R89, R74 ;  /* 0x0000004a00597213 */ /* 0x000fe20000000000 */
[----:B------:R-:W-:Y:S01]  /*6050*/  STL.64 [R1+0x600], R160 ;  /* 0x000600a001007387 */ /* 0x000fe20000100a00 */
[----:B------:R-:W-:Y:S01]  /*6060*/  ISETP.GT.U32.AND P2, PT, R2, R87, PT ;  /* 0x000000570200720c */ /* 0x000fe20003f44070 */
[----:B------:R-:W-:-:S02]  /*6070*/  IMAD.MOV R56, RZ, RZ, -R56 ;  /* 0x000000ffff387224 */ /* 0x000fc400078e0a38 */
[C---:B------:R-:W-:Y:S02]  /*6080*/  IMAD R159, R167.reuse, 0x2, R160 ;  /* 0x00000002a79f7824 */ /* 0x040fe400078e02a0 */
[----:B------:R-:W-:Y:S02]  /*6090*/  IMAD.MOV R58, RZ, RZ, -R58 ;  /* 0x000000ffff3a7224 */ /* 0x000fe400078e0a3a */
[C---:B------:R-:W-:Y:S02]  /*60a0*/  IMAD R81, R2.reuse, R56, R81 ;  /* 0x0000003802517224 */ /* 0x040fe400078e0251 */
[----:B------:R-:W-:Y:S02]  /*60b0*/  IMAD R158, R167, 0x2, R159 ;  /* 0x00000002a79e7824 */ /* 0x000fe400078e029f */
[C---:B------:R-:W-:Y:S02]  /*60c0*/  IMAD R91, R2.reuse, R58, R91 ;  /* 0x0000003a025b7224 */ /* 0x040fe400078e025b */
[----:B------:R-:W-:Y:S01]  /*60d0*/  @!P4 IMAD.IADD R95, R95, 0x1, -R2 ;  /* 0x000000015f5fc824 */ /* 0x000fe200078e0a02 */
[----:B------:R-:W-:Y:S01]  /*60e0*/  ISETP.GT.U32.AND P4, PT, R2, R81, PT ;  /* 0x000000510200720c */ /* 0x000fe20003f84070 */
[----:B------:R-:W-:Y:S01]  /*60f0*/  IMAD.HI.U32 R58, R30, R89, RZ ;  /* 0x000000591e3a7227 */ /* 0x000fe200078e00ff */
[----:B------:R1:W-:Y:S03]  /*6100*/  STL.64 [R1+0x608], R158 ;  /* 0x0006089e01007387 */ /* 0x0003e60000100a00 */
[----:B------:R-:W-:-:S02]  /*6110*/  IMAD R156, R167, 0x2, R158 ;  /* 0x00000002a79c7824 */ /* 0x000fc400078e029e */
[----:B------:R-:W-:Y:S01]  /*6120*/  @!P3 IMAD.IADD R93, R93, 0x1, -R2 ;  /* 0x000000015d5db824 */ /* 0x000fe200078e0a02 */
[----:B------:R-:W-:Y:S01]  /*6130*/  ISETP.GT.U32.AND P3, PT, R2, R85, PT ;  /* 0x000000550200720c */ /* 0x000fe20003f64070 */
[----:B------:R-:W-:-:S04]  /*6140*/  IMAD.HI.U32 R30, R30, R79, RZ ;  /* 0x0000004f1e1e7227 */ /* 0x000fc800078e00ff */
[----:B------:R-:W-:Y:S01]  /*6150*/  @!P0 IMAD.IADD R97, R97, 0x1, -R2 ;  /* 0x0000000161618824 */ /* 0x000fe200078e0a02 */
[C---:B------:R-:W-:Y:S01]  /*6160*/  ISETP.GT.U32.AND P0, PT, R2.reuse, R83, PT ;  /* 0x000000530200720c */ /* 0x040fe20003f04070 */
[C---:B------:R-:W-:Y:S02]  /*6170*/  IMAD R144, R167.reuse, 0x2, R156 ;  /* 0x00000002a7907824 */ /* 0x040fe400078e029c */
[----:B------:R-:W-:Y:S01]  /*6180*/  @!P6 IMAD.MOV R99, RZ, RZ, -R99 ;  /* 0x000000ffff63e224 */ /* 0x000fe200078e0a63 */
[----:B------:R-:W-:Y:S01]  /*6190*/  ISETP.GT.U32.AND P6, PT, R2, R93, PT ;  /* 0x0000005d0200720c */ /* 0x000fe20003fc4070 */
[----:B------:R-:W-:Y:S02]  /*61a0*/  IMAD.MOV R30, RZ, RZ, -R30 ;  /* 0x000000ffff1e7224 */ /* 0x000fe400078e0a1e */
[----:B------:R-:W-:Y:S02]  /*61b0*/  IMAD.MOV R58, RZ, RZ, -R58 ;  /* 0x000000ffff3a7224 */ /* 0x000fe400078e0a3a */
[----:B------:R-:W-:-:S02]  /*61c0*/  IMAD R146, R167, 0x2, R144 ;  /* 0x00000002a7927824 */ /* 0x000fc400078e0290 */
[----:B------:R-:W-:Y:S01]  /*61d0*/  @!P2 IMAD.IADD R87, R87, 0x1, -R2 ;  /* 0x000000015757a824 */ /* 0x000fe200078e0a02 */
[C---:B------:R-:W-:Y:S01]  /*61e0*/  ISETP.GT.U32.AND P2, PT, R2.reuse, R91, PT ;  /* 0x0000005b0200720c */ /* 0x040fe20003f44070 */
[C---:B------:R-:W-:Y:S02]  /*61f0*/  IMAD R79, R2.reuse, R30, R79 ;  /* 0x0000001e024f7224 */ /* 0x040fe400078e024f */
[C---:B------:R-:W-:Y:S02]  /*6200*/  IMAD R89, R2.reuse, R58, R89 ;  /* 0x0000003a02597224 */ /* 0x040fe400078e0259 */
[----:B------:R-:W-:Y:S02]  /*6210*/  IMAD R148, R167, 0x2, R146 ;  /* 0x00000002a7947824 */ /* 0x000fe400078e0292 */
[--C-:B------:R-:W-:Y:S01]  /*6220*/  @!P4 IMAD.IADD R81, R81, 0x1, -R2.reuse ;  /* 0x000000015151c824 */ /* 0x100fe200078e0a02 */
[C---:B------:R-:W-:Y:S01]  /*6230*/  ISETP.GT.U32.AND P4, PT, R2.reuse, R79, PT ;  /* 0x0000004f0200720c */ /* 0x040fe20003f84070 */
[----:B------:R-:W-:Y:S01]  /*6240*/  @!P3 IMAD.IADD R85, R85, 0x1, -R2 ;  /* 0x000000015555b824 */ /* 0x000fe200078e0a02 */
[----:B------:R-:W-:Y:S01]  /*6250*/  ISETP.GT.U32.AND P3, PT, R2, R89, PT ;  /* 0x000000590200720c */ /* 0x000fe20003f64070 */
[----:B------:R-:W-:-:S02]  /*6260*/  IMAD R150, R167, 0x2, R148 ;  /* 0x00000002a7967824 */ /* 0x000fc400078e0294 */
[--C-:B------:R-:W-:Y:S01]  /*6270*/  @!P0 IMAD.IADD R83, R83, 0x1, -R2.reuse ;  /* 0x0000000153538824 */ /* 0x100fe200078e0a02 */
[----:B------:R-:W-:Y:S01]  /*6280*/  ISETP.GE.AND P0, PT, R64, RZ, PT ;  /* 0x000000ff4000720c */ /* 0x000fe20003f06270 */
[----:B------:R-:W-:Y:S01]  /*6290*/  @!P6 IMAD.IADD R93, R93, 0x1, -R2 ;  /* 0x000000015d5de824 */ /* 0x000fe200078e0a02 */
[----:B------:R-:W-:Y:S01]  /*62a0*/  ISETP.GE.AND P6, PT, R62, RZ, PT ;  /* 0x000000ff3e00720c */ /* 0x000fe20003fc6270 */
[----:B------:R-:W-:Y:S02]  /*62b0*/  IMAD R152, R167, 0x2, R150 ;  /* 0x00000002a7987824 */ /* 0x000fe400078e0296 */
[----:B------:R-:W-:Y:S01]  /*62c0*/  @!P2 IMAD.IADD R91, R91, 0x1, -R2 ;  /* 0x000000015b5ba824 */ /* 0x000fe200078e0a02 */
[----:B------:R-:W-:Y:S01]  /*62d0*/  ISETP.GE.AND P2, PT, R66, RZ, PT ;  /* 0x000000ff4200720c */ /* 0x000fe20003f46270 */
[----:B------:R-:W-:Y:S01]  /*62e0*/  @!P1 IMAD.MOV R251, RZ, RZ, -R251 ;  /* 0x000000fffffb9224 */ /* 0x000fe200078e0afb */
[----:B------:R-:W-:Y:S01]  /*62f0*/  ISETP.GT.U32.AND P1, PT, R2, R83, PT ;  /* 0x000000530200720c */ /* 0x000fe20003f24070 */
[----:B------:R-:W-:-:S02]  /*6300*/  IMAD R154, R167, 0x2, R152 ;  /* 0x00000002a79a7824 */ /* 0x000fc400078e0298 */
[----:B------:R-:W-:Y:S02]  /*6310*/  @!P4 IMAD.IADD R79, R79, 0x1, -R2 ;  /* 0x000000014f4fc824 */ /* 0x000fe400078e0a02 */
[----:B------:R-:W-:Y:S02]  /*6320*/  IMAD R145, R167, 0x2, R154 ;  /* 0x00000002a7917824 */ /* 0x000fe400078e029a */
[--C-:B------:R-:W-:Y:S01]  /*6330*/  @!P3 IMAD.IADD R89, R89, 0x1, -R2.reuse ;  /* 0x000000015959b824 */ /* 0x100fe200078e0a02 */
[C---:B------:R-:W-:Y:S01]  /*6340*/  ISETP.GT.U32.AND P4, PT, R2.reuse, R79, PT ;  /* 0x0000004f0200720c */ /* 0x040fe20003f84070 */
[----:B------:R-:W-:Y:S01]  /*6350*/  @!P5 IMAD.MOV R97, RZ, RZ, -R97 ;  /* 0x000000ffff61d224 */ /* 0x000fe200078e0a61 */
[C---:B------:R-:W-:Y:S01]  /*6360*/  ISETP.GT.U32.AND P3, PT, R2.reuse, R91, PT ;  /* 0x0000005b0200720c */ /* 0x040fe20003f64070 */
[----:B------:R-:W-:Y:S01]  /*6370*/  @!P0 IMAD.MOV R95, RZ, RZ, -R95 ;  /* 0x000000ffff5f8224 */ /* 0x000fe200078e0a5f */
[----:B------:R-:W-:Y:S01]  /*6380*/  ISETP.GT.U32.AND P5, PT, R2, R81, PT ;  /* 0x000000510200720c */ /* 0x000fe20003fa4070 */
[C---:B------:R-:W-:Y:S01]  /*6390*/  IMAD R147, R167.reuse, 0x2, R145 ;  /* 0x00000002a7937824 */ /* 0x040fe200078e0291 */
[----:B------:R-:W-:Y:S01]  /*63a0*/  ISETP.GE.AND P0, PT, R68, RZ, PT ;  /* 0x000000ff4400720c */ /* 0x000fe20003f06270 */
[----:B------:R-:W-:Y:S01]  /*63b0*/  @!P6 IMAD.MOV R87, RZ, RZ, -R87 ;  /* 0x000000ffff57e224 */ /* 0x000fe200078e0a57 */
[----:B------:R-:W-:Y:S01]  /*63c0*/  ISETP.GT.U32.AND P6, PT, R2, R89, PT ;  /* 0x000000590200720c */ /* 0x000fe20003fc4070 */
[----:B------:R-:W-:Y:S01]  /*63d0*/  IMAD R149, R167, 0x2, R147 ;  /* 0x00000002a7957824 */ /* 0x000fe200078e0293 */
[----:B------:R-:W-:Y:S01]  /*63e0*/  STL.64 [R1+0x610], R144 ;  /* 0x0006109001007387 */ /* 0x000fe20000100a00 */
[--C-:B------:R-:W-:Y:S01]  /*63f0*/  @!P1 IMAD.IADD R83, R83, 0x1, -R2.reuse ;  /* 0x0000000153539824 */ /* 0x100fe200078e0a02 */
[----:B------:R-:W-:Y:S01]  /*6400*/  ISETP.GE.AND P1, PT, R70, RZ, PT ;  /* 0x000000ff4600720c */ /* 0x000fe20003f26270 */
[----:B------:R-:W-:Y:S01]  /*6410*/  @!P2 IMAD.MOV R85, RZ, RZ, -R85 ;  /* 0x000000ffff55a224 */ /* 0x000fe200078e0a55 */
[----:B------:R-:W-:Y:S01]  /*6420*/  ISETP.GE.AND P2, PT, R0, RZ, PT ;  /* 0x000000ff0000720c */ /* 0x000fe20003f46270 */
[----:B------:R-:W-:Y:S01]  /*6430*/  IMAD R151, R167, 0x2, R149 ;  /* 0x00000002a7977824 */ /* 0x000fe200078e0295 */
[----:B------:R-:W-:Y:S01]  /*6440*/  STL [R1+0x658], R145 ;  /* 0x0006589101007387 */ /* 0x000fe20000100800 */
[--C-:B------:R-:W-:Y:S01]  /*6450*/  @!P4 IMAD.IADD R79, R79, 0x1, -R2.reuse ;  /* 0x000000014f4fc824 */ /* 0x100fe200078e0a02 */
[----:B------:R-:W-:Y:S01]  /*6460*/  ISETP.GE.AND P4, PT, R76, RZ, PT ;  /* 0x000000ff4c00720c */ /* 0x000fe20003f86270 */
[----:B------:R-:W-:Y:S01]  /*6470*/  IMAD R153, R167, 0x2, R151 ;  /* 0x00000002a7997824 */ /* 0x000fe200078e0297 */
[----:B------:R-:W-:Y:S01]  /*6480*/  STL.64 [R1+0x618], R146 ;  /* 0x0006189201007387 */ /* 0x000fe20000100a00 */
[--C-:B------:R-:W-:Y:S01]  /*6490*/  @!P3 IMAD.IADD R91, R91, 0x1, -R2.reuse ;  /* 0x000000015b5bb824 */ /* 0x100fe200078e0a02 */
[----:B------:R-:W-:Y:S01]  /*64a0*/  ISETP.GE.AND P3, PT, R72, RZ, PT ;  /* 0x000000ff4800720c */ /* 0x000fe20003f66270 */
[--C-:B------:R-:W-:Y:S01]  /*64b0*/  @!P5 IMAD.IADD R81, R81, 0x1, -R2.reuse ;  /* 0x000000015151d824 */ /* 0x100fe200078e0a02 */
[----:B------:R-:W-:Y:S01]  /*64c0*/  ISETP.GE.AND P5, PT, R60, RZ, PT ;  /* 0x000000ff3c00720c */ /* 0x000fe20003fa6270 */
[----:B------:R-:W-:Y:S01]  /*64d0*/  @!P0 IMAD.MOV R93, RZ, RZ, -R93 ;  /* 0x000000ffff5d8224 */ /* 0x000fe200078e0a5d */
[----:B------:R-:W-:Y:S01]  /*64e0*/  ISETP.NE.AND P0, PT, R14, RZ, PT ;  /* 0x000000ff0e00720c */ /* 0x000fe20003f05270 */
[----:B------:R-:W-:Y:S01]  /*64f0*/  @!P6 IMAD.IADD R89, R89, 0x1, -R2 ;  /* 0x000000015959e824 */ /* 0x000fe200078e0a02 */
[----:B------:R-:W-:Y:S01]  /*6500*/  ISETP.GE.AND P6, PT, R74, RZ, PT ;  /* 0x000000ff4a00720c */ /* 0x000fe20003fc6270 */
[----:B------:R-:W-:Y:S01]  /*6510*/  IMAD R155, R167, 0x2, R153 ;  /* 0x00000002a79b7824 */ /* 0x000fe200078e0299 */
[----:B------:R-:W-:Y:S01]  /*6520*/  STL [R1+0x640], R147 ;  /* 0x0006409301007387 */ /* 0x000fe20000100800 */
[----:B------:R-:W-:Y:S01]  /*6530*/  @!P1 IMAD.MOV R83, RZ, RZ, -R83 ;  /* 0x000000ffff539224 */ /* 0x000fe200078e0a53 */
[----:B------:R-:W-:Y:S01]  /*6540*/  ISETP.NE.AND P1, PT, R15, RZ, PT ;  /* 0x000000ff0f00720c */ /* 0x000fe20003f25270 */
[----:B------:R-:W-:Y:S01]  /*6550*/  @!P2 IMAD.MOV R79, RZ, RZ, -R79 ;  /* 0x000000ffff4fa224 */ /* 0x000fe200078e0a4f */
[----:B------:R2:W-:Y:S01]  /*6560*/  STL.64 [R1+0x620], R148 ;  /* 0x0006209401007387 */ /* 0x0005e20000100a00 */
[C---:B------:R-:W-:Y:S01]  /*6570*/  IMAD R157, R167.reuse, 0x2, R155 ;  /* 0x00000002a79d7824 */ /* 0x040fe200078e029b */
[----:B------:R-:W-:Y:S01]  /*6580*/  SEL R76, R80, R33, !P1 ;  /* 0x00000021504c7207 */ /* 0x000fe20004800000 */
[----:B------:R-:W-:Y:S01]  /*6590*/  IMAD R2, R78, UR13, RZ ;  /* 0x0000000d4e027c24 */ /* 0x000fe2000f8e02ff */
[C---:B------:R-:W-:Y:S01]  /*65a0*/  SEL R79, R80.reuse, R79, !P1 ;  /* 0x0000004f504f7207 */ /* 0x040fe20004800000 */
[C---:B------:R-:W-:Y:S01]  /*65b0*/  IMAD R13, R167.reuse, 0x2, R157 ;  /* 0x00000002a70d7824 */ /* 0x040fe200078e029d */
[C---:B------:R-:W-:Y:S01]  /*65c0*/  SEL R78, R80.reuse, R31, !P1 ;  /* 0x0000001f504e7207 */ /* 0x040fe20004800000 */
[----:B------:R-:W-:Y:S01]  /*65d0*/  @!P4 IMAD.MOV R168, RZ, RZ, -R168 ;  /* 0x000000ffffa8c224 */ /* 0x000fe200078e0aa8 */
[C---:B------:R-:W-:Y:S01]  /*65e0*/  SEL R75, R80.reuse, R75, !P1 ;  /* 0x0000004b504b7207 */ /* 0x040fe20004800000 */
[----:B------:R-:W-:Y:S01]  /*65f0*/  @!P3 IMAD.MOV R91, RZ, RZ, -R91 ;  /* 0x000000ffff5bb224 */ /* 0x000fe200078e0a5b */
[C---:B------:R-:W-:Y:S01]  /*6600*/  SEL R74, R80.reuse, R35, !P1 ;  /* 0x00000023504a7207 */ /* 0x040fe20004800000 */
[----:B------:R-:W-:Y:S01]  /*6610*/  @!P5 IMAD.MOV R81, RZ, RZ, -R81 ;  /* 0x000000ffff51d224 */ /* 0x000fe200078e0a51 */
[C---:B------:R-:W-:Y:S01]  /*6620*/  SEL R176, R80.reuse, R169, !P1 ;  /* 0x000000a950b07207 */ /* 0x040fe20004800000 */
[----:B------:R-:W-:Y:S01]  /*6630*/  STL.64 [R1+0x628], R150 ;  /* 0x0006289601007387 */ /* 0x000fe20000100a00 */
[----:B------:R-:W-:Y:S01]  /*6640*/  @!P0 LOP3.LUT R168, RZ, R14, RZ, 0x33, !PT ;  /* 0x0000000effa88212 */ /* 0x000fe200078e33ff */
[----:B------:R-:W-:Y:S01]  /*6650*/  IMAD R12, R167, 0x2, R13 ;  /* 0x00000002a70c7824 */ /* 0x000fe200078e020d */
[----:B------:R-:W-:Y:S01]  /*6660*/  SEL R73, R80, R73, !P1 ;  /* 0x0000004950497207 */ /* 0x000fe20004800000 */
[----:B------:R-:W-:Y:S01]  /*6670*/  @!P6 IMAD.MOV R89, RZ, RZ, -R89 ;  /* 0x000000ffff59e224 */ /* 0x000fe200078e0a59 */
[----:B------:R-:W-:Y:S01]  /*6680*/  LEA R169, P0, R2, UR22, 0x2 ;  /* 0x0000001602a97c11 */ /* 0x000fe2000f8010ff */
[----:B------:R-:W-:Y:S01]  /*6690*/  IMAD R79, R79, UR6, RZ ;  /* 0x000000064f4f7c24 */ /* 0x000fe2000f8e02ff */
[----:B------:R-:W-:Y:S01]  /*66a0*/  STL [R1+0x644], R151 ;  /* 0x0006449701007387 */ /* 0x000fe20000100800 */
[----:B------:R-:W-:Y:S01]  /*66b0*/  SEL R77, R80, R77, !P1 ;  /* 0x0000004d504d7207 */ /* 0x000fe20004800000 */
[----:B------:R-:W-:Y:S01]  /*66c0*/  IMAD R78, R78, UR6, RZ ;  /* 0x000000064e4e7c24 */ /* 0x000fe2000f8e02ff */
[C---:B------:R-:W-:Y:S01]  /*66d0*/  SEL R72, R80.reuse, R37, !P1 ;  /* 0x0000002550487207 */ /* 0x040fe20004800000 */
[----:B------:R-:W-:Y:S01]  /*66e0*/  STL.64 [R1+0x630], R152 ;  /* 0x0006309801007387 */ /* 0x000fe20000100a00 */
[----:B------:R-:W-:Y:S01]  /*66f0*/  SEL R66, R80, R43, !P1 ;  /* 0x0000002b50427207 */ /* 0x000fe20004800000 */
[----:B------:R-:W-:Y:S01]  /*6700*/  IMAD R76, R76, UR6, RZ ;  /* 0x000000064c4c7c24 */ /* 0x000fe2000f8e02ff */
[C---:B------:R-:W-:Y:S01]  /*6710*/  SEL R64, R80.reuse, R45, !P1 ;  /* 0x0000002d50407207 */ /* 0x040fe20004800000 */
[----:B------:R-:W-:Y:S01]  /*6720*/  STL.64 [R1+0x638], R154 ;  /* 0x0006389a01007387 */ /* 0x000fe20000100a00 */
[C---:B------:R-:W-:Y:S01]  /*6730*/  SEL R71, R80.reuse, R71, !P1 ;  /* 0x0000004750477207 */ /* 0x040fe20004800000 */
[----:B------:R-:W-:Y:S01]  /*6740*/  IMAD R75, R75, UR6, RZ ;  /* 0x000000064b4b7c24 */ /* 0x000fe2000f8e02ff */
[C---:B------:R-:W-:Y:S01]  /*6750*/  SEL R69, R80.reuse, R69, !P1 ;  /* 0x0000004550457207 */ /* 0x040fe20004800000 */
[----:B------:R-:W-:Y:S01]  /*6760*/  STL.64 [R1+0x648], R156 ;  /* 0x0006489c01007387 */ /* 0x000fe20000100a00 */
[----:B------:R-:W-:Y:S01]  /*6770*/  SEL R68, R80, R41, !P1 ;  /* 0x0000002950447207 */ /* 0x000fe20004800000 */
[----:B------:R-:W-:Y:S01]  /*6780*/  IMAD R74, R74, UR6, RZ ;  /* 0x000000064a4a7c24 */ /* 0x000fe2000f8e02ff */
[C---:B------:R-:W-:Y:S01]  /*6790*/  SEL R62, R80.reuse, R47, !P1 ;  /* 0x0000002f503e7207 */ /* 0x040fe20004800000 */
[----:B------:R-:W-:Y:S01]  /*67a0*/  IMAD R11, R167, 0x2, R12 ;  /* 0x00000002a70b7824 */ /* 0x000fe200078e020c */
[C---:B------:R-:W-:Y:S01]  /*67b0*/  SEL R60, R80.reuse, R49, !P1 ;  /* 0x00000031503c7207 */ /* 0x040fe20004800000 */
[----:B------:R3:W-:Y:S01]  /*67c0*/  STL.64 [R1+0x650], R12 ;  /* 0x0006500c01007387 */ /* 0x0007e20000100a00 */
[C---:B------:R-:W-:Y:S01]  /*67d0*/  SEL R58, R80.reuse, R51, !P1 ;  /* 0x00000033503a7207 */ /* 0x040fe20004800000 */
[----:B------:R-:W-:Y:S01]  /*67e0*/  IMAD R73, R73, UR6, RZ ;  /* 0x0000000649497c24 */ /* 0x000fe2000f8e02ff */
[C---:B------:R-:W-:Y:S01]  /*67f0*/  SEL R56, R80.reuse, R53, !P1 ;  /* 0x0000003550387207 */ /* 0x040fe20004800000 */
[----:B------:R-:W-:Y:S01]  /*6800*/  IMAD R77, R77, UR6, RZ ;  /* 0x000000064d4d7c24 */ /* 0x000fe2000f8e02ff */
[----:B------:R-:W-:Y:S01]  /*6810*/  SEL R45, R80, R40, !P1 ;  /* 0x00000028502d7207 */ /* 0x000fe20004800000 */
[----:B------:R-:W-:Y:S01]  /*6820*/  IMAD R72, R72, UR6, RZ ;  /* 0x0000000648487c24 */ /* 0x000fe2000f8e02ff */
[C---:B------:R-:W-:Y:S01]  /*6830*/  SEL R43, R80.reuse, R42, !P1 ;  /* 0x0000002a502b7207 */ /* 0x040fe20004800000 */
[----:B------:R-:W-:Y:S01]  /*6840*/  IMAD R71, R71, UR6, RZ ;  /* 0x0000000647477c24 */ /* 0x000fe2000f8e02ff */
[C---:B------:R-:W-:Y:S01]  /*6850*/  SEL R70, R80.reuse, R39, !P1 ;  /* 0x0000002750467207 */ /* 0x040fe20004800000 */
[----:B------:R-:W-:Y:S01]  /*6860*/  IMAD R69, R69, UR6, RZ ;  /* 0x0000000645457c24 */ /* 0x000fe2000f8e02ff */
[----:B------:R-:W-:Y:S01]  /*6870*/  SEL R53, R80, R32, !P1 ;  /* 0x0000002050357207 */ /* 0x000fe20004800000 */
        /* <DEDUP_REMOVED lines=202> */
[----:B-1----:R-:W-:Y:S01]  /*7520*/  IMAD R158, R87, UR6, RZ ;  /* 0x00000006579e7c24 */ /* 0x002fe2000f8e02ff */
[----:B------:R-:W-:Y:S01]  /*7530*/  SEL R84, R80, R93, !P1 ;  /* 0x0000005d50547207 */ /* 0x000fe20004800000 */
[----:B--2---:R-:W-:Y:S01]  /*7540*/  IMAD R148, R86, UR6, RZ ;  /* 0x0000000656947c24 */ /* 0x004fe2000f8e02ff */
[C---:B------:R-:W-:Y:S01]  /*7550*/  SEL R83, R80.reuse, R83, !P1 ;  /* 0x0000005350537207 */ /* 0x040fe20004800000 */
[----:B------:R-:W-:Y:S01]  /*7560*/  IMAD R160, R85, UR6, RZ ;  /* 0x0000000655a07c24 */ /* 0x000fe2000f8e02ff */
[----:B------:R-:W-:Y:S01]  /*7570*/  SEL R82, R80, R91, !P1 ;  /* 0x0000005b50527207 */ /* 0x000fe20004800000 */
[----:B------:R-:W-:Y:S01]  /*7580*/  IMAD R163, R84, UR6, RZ ;  /* 0x0000000654a37c24 */ /* 0x000fe2000f8e02ff */
[----:B------:R-:W-:Y:S01]  /*7590*/  SEL R81, R80, R81, !P1 ;  /* 0x0000005150517207 */ /* 0x000fe20004800000 */
[----:B------:R-:W-:Y:S01]  /*75a0*/  IMAD R162, R83, UR6, RZ ;  /* 0x0000000653a27c24 */ /* 0x000fe2000f8e02ff */
[----:B------:R-:W-:Y:S01]  /*75b0*/  LEA.HI.X.SX32 R2, R2, UR23, 0x2, P0 ;  /* 0x0000001702027c11 */ /* 0x000fe200080f16ff */
[----:B------:R-:W-:Y:S01]  /*75c0*/  IMAD R159, R82, UR6, RZ ;  /* 0x00000006529f7c24 */ /* 0x000fe2000f8e02ff */
[----:B------:R-:W-:Y:S01]  /*75d0*/  SEL R80, R80, R89, !P1 ;  /* 0x0000005950507207 */ /* 0x000fe20004800000 */
[----:B------:R-:W-:Y:S01]  /*75e0*/  IMAD R165, R81, UR6, RZ ;  /* 0x0000000651a57c24 */ /* 0x000fe2000f8e02ff */
[-C--:B------:R-:W-:Y:S01]  /*75f0*/  LEA R142, P0, R79, R169.reuse, 0x2 ;  /* 0x000000a94f8e7211 */ /* 0x080fe200078010ff */
[----:B------:R-:W-:Y:S01]  /*7600*/  IMAD R247, R247, UR6, RZ ;  /* 0x00000006f7f77c24 */ /* 0x000fe2000f8e02ff */
[-C--:B---3--:R-:W-:Y:S01]  /*7610*/  LEA R12, P1, R78, R169.reuse, 0x2 ;  /* 0x000000a94e0c7211 */ /* 0x088fe200078210ff */
[----:B------:R-:W-:Y:S01]  /*7620*/  IMAD R164, R80, UR6, RZ ;  /* 0x0000000650a47c24 */ /* 0x000fe2000f8e02ff */
[-C--:B------:R-:W-:Y:S01]  /*7630*/  LEA R138, P4, R76, R169.reuse, 0x2 ;  /* 0x000000a94c8a7211 */ /* 0x080fe200078810ff */
[----:B------:R-:W-:Y:S01]  /*7640*/  IMAD R244, R244, UR6, RZ ;  /* 0x00000006f4f47c24 */ /* 0x000fe2000f8e02ff */
[-C--:B------:R-:W-:Y:S01]  /*7650*/  LEA R136, P5, R75, R169.reuse, 0x2 ;  /* 0x000000a94b887211 */ /* 0x080fe200078a10ff */
[----:B------:R-:W-:Y:S01]  /*7660*/  IMAD R245, R245, UR6, RZ ;  /* 0x00000006f5f57c24 */ /* 0x000fe2000f8e02ff */
[-C--:B------:R-:W-:Y:S01]  /*7670*/  LEA.HI.X.SX32 R143, R79, R2.reuse, 0x2, P0 ;  /* 0x000000024f8f7211 */ /* 0x080fe200000f16ff */
        /* <DEDUP_REMOVED lines=10> */
[----:B------:R1:W-:Y:S01]  /*7720*/  STL.64 [R1+0x260], R12 ;  /* 0x0002600c01007387 */ /* 0x0003e20000100a00 */
[-C--:B------:R-:W-:Y:S01]  /*7730*/  LEA.HI.X.SX32 R139, R76, R2.reuse, 0x2, P4 ;  /* 0x000000024c8b7211 */ /* 0x080fe200020f16ff */
[----:B------:R-:W-:Y:S01]  /*7740*/  IMAD R252, R252, UR6, RZ ;  /* 0x00000006fcfc7c24 */ /* 0x000fe2000f8e02ff */
[-C--:B------:R-:W-:Y:S01]  /*7750*/  LEA R128, P2, R71, R169.reuse, 0x2 ;  /* 0x000000a947807211 */ /* 0x080fe200078410ff */
[----:B------:R-:W-:Y:S01]  /*7760*/  IMAD R168, R168, UR4, RZ ;  /* 0x00000004a8a87c24 */ /* 0x000fe2000f8e02ff */
[-C--:B------:R-:W-:Y:S01]  /*7770*/  LEA R124, P4, R69, R169.reuse, 0x2 ;  /* 0x000000a9457c7211 */ /* 0x080fe200078810ff */
[----:B------:R-:W-:Y:S01]  /*7780*/  IMAD R9, R167, 0x2, R11 ;  /* 0x00000002a7097824 */ /* 0x000fe200078e020b */
[-C--:B------:R-:W-:Y:S01]  /*7790*/  LEA.HI.X.SX32 R137, R75, R2.reuse, 0x2, P5 ;  /* 0x000000024b897211 */ /* 0x080fe200028f16ff */
[----:B------:R-:W2:Y:S01]  /*77a0*/  LDC R4, c[0x0][0x3a0] ;  /* 0x0000e800ff047b82 */ /* 0x000ea20000000800 */
[----:B------:R-:W-:Y:S01]  /*77b0*/  LEA R122, P5, R68, R169, 0x2 ;  /* 0x000000a9447a7211 */ /* 0x000fe200078a10ff */
[----:B------:R-:W-:Y:S01]  /*77c0*/  IMAD R8, R167, 0x2, R9 ;  /* 0x00000002a7087824 */ /* 0x000fe200078e0209 */
[----:B------:R-:W-:-:S02]  /*77d0*/  LEA.HI.X.SX32 R135, R74, R2, 0x2, P6 ;  /* 0x000000024a877211 */ /* 0x000fc400030f16ff */
[-C--:B------:R-:W-:Y:S01]  /*77e0*/  LEA R120, P6, R67, R169.reuse, 0x2 ;  /* 0x000000a943787211 */ /* 0x080fe200078c10ff */
[----:B------:R-:W-:Y:S01]  /*77f0*/  IMAD R7, R167, 0x2, R8 ;  /* 0x00000002a7077824 */ /* 0x000fe200078e0208 */
[-C--:B------:R-:W-:Y:S02]  /*7800*/  LEA.HI.X.SX32 R133, R73, R2.reuse, 0x2, P0 ;  /* 0x0000000249857211 */ /* 0x080fe400000f16ff */
[-C--:B------:R-:W-:Y:S01]  /*7810*/  LEA.HI.X.SX32 R141, R77, R2.reuse, 0x2, P3 ;  /* 0x000000024d8d7211 */ /* 0x080fe200018f16ff */
[C---:B------:R-:W-:Y:S01]  /*7820*/  IMAD R5, R167.reuse, 0x2, R7 ;  /* 0x00000002a7057824 */ /* 0x040fe200078e0207 */
[-C--:B------:R-:W-:Y:S02]  /*7830*/  LEA R118, P0, R66, R169.reuse, 0x2 ;  /* 0x000000a942767211 */ /* 0x080fe400078010ff */
[----:B------:R-:W-:Y:S01]  /*7840*/  LEA.HI.X.SX32 R131, R72, R2, 0x2, P1 ;  /* 0x0000000248837211 */ /* 0x000fe200008f16ff */
[----:B------:R-:W-:Y:S01]  /*7850*/  IMAD R6, R167, 0x2, R5 ;  /* 0x00000002a7067824 */ /* 0x000fe200078e0205 */
[----:B------:R-:W-:-:S02]  /*7860*/  LEA R126, P3, R70, R169, 0x2 ;  /* 0x000000a9467e7211 */ /* 0x000fc400078610ff */
[-C--:B------:R-:W-:Y:S01]  /*7870*/  LEA R116, P1, R65, R169.reuse, 0x2 ;  /* 0x000000a941747211 */ /* 0x080fe200078210ff */
[----:B------:R-:W-:Y:S01]  /*7880*/  IMAD R10, R167, 0x2, R6 ;  /* 0x00000002a70a7824 */ /* 0x000fe200078e0206 */
[-C--:B------:R-:W-:Y:S02]  /*7890*/  LEA.HI.X.SX32 R129, R71, R2.reuse, 0x2, P2 ;  /* 0x0000000247817211 */ /* 0x080fe400010f16ff */
[-C--:B------:R-:W-:Y:S01]  /*78a0*/  LEA.HI.X.SX32 R125, R69, R2.reuse, 0x2, P4 ;  /* 0x00000002457d7211 */ /* 0x080fe200020f16ff */
[C---:B------:R-:W-:Y:S01]  /*78b0*/  IMAD R177, R167.reuse, 0x2, R10 ;  /* 0x00000002a7b17824 */ /* 0x040fe200078e020a */
[-C--:B------:R-:W-:Y:S02]  /*78c0*/  LEA R114, P2, R64, R169.reuse, 0x2 ;  /* 0x000000a940727211 */ /* 0x080fe400078410ff */
[----:B------:R-:W-:Y:S01]  /*78d0*/  LEA R110, P4, R62, R169, 0x2 ;  /* 0x000000a93e6e7211 */ /* 0x000fe200078810ff */
[----:B------:R-:W-:Y:S01]  /*78e0*/  IMAD R179, R167, 0x2, R177 ;  /* 0x00000002a7b37824 */ /* 0x000fe200078e02b1 */
[----:B------:R-:W-:-:S02]  /*78f0*/  LEA.HI.X.SX32 R123, R68, R2, 0x2, P5 ;  /* 0x00000002447b7211 */ /* 0x000fc400028f16ff */
[-C--:B------:R-:W-:Y:S01]  /*7900*/  LEA R108, P5, R61, R169.reuse, 0x2 ;  /* 0x000000a93d6c7211 */ /* 0x080fe200078a10ff */
[----:B------:R-:W-:Y:S01]  /*7910*/  IMAD R181, R167, 0x2, R179 ;  /* 0x00000002a7b57824 */ /* 0x000fe200078e02b3 */
[-C--:B------:R-:W-:Y:S02]  /*7920*/  LEA.HI.X.SX32 R121, R67, R2.reuse, 0x2, P6 ;  /* 0x0000000243797211 */ /* 0x080fe400030f16ff */
[-C--:B------:R-:W-:Y:S01]  /*7930*/  LEA R106, P6, R60, R169.reuse, 0x2 ;  /* 0x000000a93c6a7211 */ /* 0x080fe200078c10ff */
[C---:B------:R-:W-:Y:S01]  /*7940*/  IMAD R183, R167.reuse, 0x2, R181 ;  /* 0x00000002a7b77824 */ /* 0x040fe200078e02b5 */
[-C--:B------:R-:W-:Y:S02]  /*7950*/  LEA.HI.X.SX32 R119, R66, R2.reuse, 0x2, P0 ;  /* 0x0000000242777211 */ /* 0x080fe400000f16ff */
[----:B------:R-:W-:Y:S01]  /*7960*/  LEA.HI.X.SX32 R127, R70, R2, 0x2, P3 ;  /* 0x00000002467f7211 */ /* 0x000fe200018f16ff */
[----:B------:R-:W-:Y:S01]  /*7970*/  IMAD R185, R167, 0x2, R183 ;  /* 0x00000002a7b97824 */ /* 0x000fe200078e02b7 */
[----:B------:R-:W-:-:S02]  /*7980*/  LEA R104, P0, R59, R169, 0x2 ;  /* 0x000000a93b687211 */ /* 0x000fc400078010ff */
[-C--:B------:R-:W-:Y:S01]  /*7990*/  LEA.HI.X.SX32 R117, R65, R2.reuse, 0x2, P1 ;  /* 0x0000000241757211 */ /* 0x080fe200008f16ff */
[----:B------:R-:W-:Y:S01]  /*79a0*/  IMAD R187, R167, 0x2, R185 ;  /* 0x00000002a7bb7824 */ /* 0x000fe200078e02b9 */
[-C--:B------:R-:W-:Y:S02]  /*79b0*/  LEA R112, P3, R63, R169.reuse, 0x2 ;  /* 0x000000a93f707211 */ /* 0x080fe400078610ff */
[-C--:B------:R-:W-:Y:S01]  /*79c0*/  LEA R102, P1, R58, R169.reuse, 0x2 ;  /* 0x000000a93a667211 */ /* 0x080fe200078210ff */
[C---:B------:R-:W-:Y:S01]  /*79d0*/  IMAD R189, R167.reuse, 0x2, R187 ;  /* 0x00000002a7bd7824 */ /* 0x040fe200078e02bb */
[-C--:B------:R-:W-:Y:S02]  /*79e0*/  LEA.HI.X.SX32 R115, R64, R2.reuse, 0x2, P2 ;  /* 0x0000000240737211 */ /* 0x080fe400010f16ff */
[----:B------:R-:W-:Y:S01]  /*79f0*/  LEA.HI.X.SX32 R111, R62, R2, 0x2, P4 ;  /* 0x000000023e6f7211 */ /* 0x000fe200020f16ff */
[----:B------:R-:W-:Y:S01]  /*7a00*/  IMAD R191, R167, 0x2, R189 ;  /* 0x00000002a7bf7824 */ /* 0x000fe200078e02bd */
[----:B------:R-:W-:-:S02]  /*7a10*/  LEA R100, P2, R57, R169, 0x2 ;  /* 0x000000a939647211 */ /* 0x000fc400078410ff */
[-C--:B------:R-:W-:Y:S01]  /*7a20*/  LEA R96, P4, R55, R169.reuse, 0x2 ;  /* 0x000000a937607211 */ /* 0x080fe200078810ff */
[----:B------:R-:W-:Y:S01]  /*7a30*/  IMAD R193, R167, 0x2, R191 ;  /* 0x00000002a7c17824 */ /* 0x000fe200078e02bf */
[-C--:B------:R-:W-:Y:S02]  /*7a40*/  LEA.HI.X.SX32 R109, R61, R2.reuse, 0x2, P5 ;  /* 0x000000023d6d7211 */ /* 0x080fe400028f16ff */
[-C--:B------:R-:W-:Y:S01]  /*7a50*/  LEA R94, P5, R54, R169.reuse, 0x2 ;  /* 0x000000a9365e7211 */ /* 0x080fe200078a10ff */
[----:B------:R-:W-:Y:S01]  /*7a60*/  IMAD R195, R167, 0x2, R193 ;  /* 0x00000002a7c37824 */ /* 0x000fe200078e02c1 */
[-C--:B------:R-:W-:Y:S02]  /*7a70*/  LEA.HI.X.SX32 R107, R60, R2.reuse, 0x2, P6 ;  /* 0x000000023c6b7211 */ /* 0x080fe400030f16ff */
[----:B------:R-:W-:Y:S01]  /*7a80*/  LEA R92, P6, R53, R169, 0x2 ;  /* 0x000000a9355c7211 */ /* 0x000fe200078c10ff */
[----:B------:R-:W-:Y:S01]  /*7a90*/  IMAD R197, R167, 0x2, R195 ;  /* 0x00000002a7c57824 */ /* 0x000fe200078e02c3 */
[----:B------:R-:W-:-:S02]  /*7aa0*/  LEA.HI.X.SX32 R105, R59, R2, 0x2, P0 ;  /* 0x000000023b697211 */ /* 0x000fc400000f16ff */
[-C--:B------:R-:W-:Y:S01]  /*7ab0*/  LEA.HI.X.SX32 R113, R63, R2.reuse, 0x2, P3 ;  /* 0x000000023f717211 */ /* 0x080fe200018f16ff */
[C---:B------:R-:W-:Y:S01]  /*7ac0*/  IMAD R199, R167.reuse, 0x2, R197 ;  /* 0x00000002a7c77824 */ /* 0x040fe200078e02c5 */
[-C--:B------:R-:W-:Y:S02]  /*7ad0*/  LEA R90, P0, R52, R169.reuse, 0x2 ;  /* 0x000000a9345a7211 */ /* 0x080fe400078010ff */
[-C--:B------:R-:W-:Y:S01]  /*7ae0*/  LEA.HI.X.SX32 R103, R58, R2.reuse, 0x2, P1 ;  /* 0x000000023a677211 */ /* 0x080fe200008f16ff */
[----:B------:R-:W-:Y:S01]  /*7af0*/  IMAD R201, R167, 0x2, R199 ;  /* 0x00000002a7c97824 */ /* 0x000fe200078e02c7 */
[-C--:B------:R-:W-:Y:S02]  /*7b00*/  LEA R98, P3, R56, R169.reuse, 0x2 ;  /* 0x000000a938627211 */ /* 0x080fe400078610ff */
[----:B------:R-:W-:Y:S01]  /*7b10*/  LEA R88, P1, R51, R169, 0x2 ;  /* 0x000000a933587211 */ /* 0x000fe200078210ff */
[----:B------:R-:W-:Y:S01]  /*7b20*/  IMAD R203, R167, 0x2, R201 ;  /* 0x00000002a7cb7824 */ /* 0x000fe200078e02c9 */
[----:B------:R-:W-:-:S02]  /*7b30*/  LEA.HI.X.SX32 R101, R57, R2, 0x2, P2 ;  /* 0x0000000239657211 */ /* 0x000fc400010f16ff */
[-C--:B------:R-:W-:Y:S01]  /*7b40*/  LEA.HI.X.SX32 R97, R55, R2.reuse, 0x2, P4 ;  /* 0x0000000237617211 */ /* 0x080fe200020f16ff */
[C---:B------:R-:W-:Y:S01]  /*7b50*/  IMAD R205, R167.reuse, 0x2, R203 ;  /* 0x00000002a7cd7824 */ /* 0x040fe200078e02cb */
[-C--:B------:R-:W-:Y:S02]  /*7b60*/  LEA R86, P2, R50, R169.reuse, 0x2 ;  /* 0x000000a932567211 */ /* 0x080fe400078410ff */
[-C--:B------:R-:W-:Y:S01]  /*7b70*/  LEA R82, P4, R48, R169.reuse, 0x2 ;  /* 0x000000a930527211 */ /* 0x080fe200078810ff */
[----:B------:R-:W-:Y:S01]  /*7b80*/  IMAD R207, R167, 0x2, R205 ;  /* 0x00000002a7cf7824 */ /* 0x000fe200078e02cd */
[-C--:B------:R-:W-:Y:S02]  /*7b90*/  LEA.HI.X.SX32 R95, R54, R2.reuse, 0x2, P5 ;  /* 0x00000002365f7211 */ /* 0x080fe400028f16ff */
[----:B------:R-:W-:Y:S01]  /*7ba0*/  LEA R80, P5, R47, R169, 0x2 ;  /* 0x000000a92f507211 */ /* 0x000fe200078a10ff */
[----:B------:R-:W-:Y:S01]  /*7bb0*/  IMAD R209, R167, 0x2, R207 ;  /* 0x00000002a7d17824 */ /* 0x000fe200078e02cf */
[----:B------:R-:W-:-:S02]  /*7bc0*/  LEA.HI.X.SX32 R93, R53, R2, 0x2, P6 ;  /* 0x00000002355d7211 */ /* 0x000fc400030f16ff */
[-C--:B------:R-:W-:Y:S01]  /*7bd0*/  LEA R78, P6, R46, R169.reuse, 0x2 ;  /* 0x000000a92e4e7211 */ /* 0x080fe200078c10ff */
[C---:B------:R-:W-:Y:S01]  /*7be0*/  IMAD R211, R167.reuse, 0x2, R209 ;  /* 0x00000002a7d37824 */ /* 0x040fe200078e02d1 */
[-C--:B------:R-:W-:Y:S02]  /*7bf0*/  LEA.HI.X.SX32 R91, R52, R2.reuse, 0x2, P0 ;  /* 0x00000002345b7211 */ /* 0x080fe400000f16ff */
[-C--:B------:R-:W-:Y:S01]  /*7c00*/  LEA.HI.X.SX32 R99, R56, R2.reuse, 0x2, P3 ;  /* 0x0000000238637211 */ /* 0x080fe200018f16ff */
[----:B------:R-:W-:Y:S01]  /*7c10*/  IMAD R213, R167, 0x2, R211 ;  /* 0x00000002a7d57824 */ /* 0x000fe200078e02d3 */
[-C--:B------:R-:W-:Y:S02]  /*7c20*/  LEA R76, P0, R45, R169.reuse, 0x2 ;  /* 0x000000a92d4c7211 */ /* 0x080fe400078010ff */
[----:B------:R-:W-:Y:S01]  /*7c30*/  LEA.HI.X.SX32 R89, R51, R2, 0x2, P1 ;  /* 0x0000000233597211 */ /* 0x000fe200008f16ff */
[----:B------:R-:W-:Y:S01]  /*7c40*/  IMAD R215, R167, 0x2, R213 ;  /* 0x00000002a7d77824 */ /* 0x000fe200078e02d5 */
[----:B------:R-:W-:-:S02]  /*7c50*/  LEA R84, P3, R49, R169, 0x2 ;  /* 0x000000a931547211 */ /* 0x000fc400078610ff */
[-C--:B------:R-:W-:Y:S01]  /*7c60*/  LEA R74, P1, R44, R169.reuse, 0x2 ;  /* 0x000000a92c4a7211 */ /* 0x080fe200078210ff */
[C---:B------:R-:W-:Y:S01]  /*7c70*/  IMAD R217, R167.reuse, 0x2, R215 ;  /* 0x00000002a7d97824 */ /* 0x040fe200078e02d7 */
[-C--:B------:R-:W-:Y:S02]  /*7c80*/  LEA.HI.X.SX32 R87, R50, R2.reuse, 0x2, P2 ;  /* 0x0000000232577211 */ /* 0x080fe400010f16ff */
[-C--:B------:R-:W-:Y:S01]  /*7c90*/  LEA.HI.X.SX32 R83, R48, R2.reuse, 0x2, P4 ;  /* 0x0000000230537211 */ /* 0x080fe200020f16ff */
[----:B------:R-:W-:Y:S01]  /*7ca0*/  IMAD R219, R167, 0x2, R217 ;  /* 0x00000002a7db7824 */ /* 0x000fe200078e02d9 */
        /* <DEDUP_REMOVED lines=8> */
[----:B------:R-:W-:Y:S01]  /*7d30*/  IMAD R225, R167, 0x2, R223 ;  /* 0x00000002a7e17824 */ /* 0x000fe200078e02df */
        /* <DEDUP_REMOVED lines=8> */
[----:B------:R-:W-:Y:S01]  /*7dc0*/  IMAD R231, R167, 0x2, R229 ;  /* 0x00000002a7e77824 */ /* 0x000fe200078e02e5 */
[-C--:B------:R-:W-:Y:S02]  /*7dd0*/  LEA.HI.X.SX32 R73, R43, R2.reuse, 0x2, P2 ;  /* 0x000000022b497211 */ /* 0x080fe400010f16ff */
[----:B------:R-:W-:Y:S02]  /*7de0*/  LEA.HI.X.SX32 R69, R41, R2, 0x2, P4 ;  /* 0x0000000229457211 */ /* 0x000fe400020f16ff */
[----:B------:R-:W-:-:S02]  /*7df0*/  LEA R58, P2, R36, R169, 0x2 ;  /* 0x000000a9243a7211 */ /* 0x000fc400078410ff */
[-C--:B------:R-:W-:Y:S02]  /*7e00*/  LEA R54, P4, R34, R169.reuse, 0x2 ;  /* 0x000000a922367211 */ /* 0x080fe400078810ff */
[-C--:B------:R-:W-:Y:S02]  /*7e10*/  LEA.HI.X.SX32 R67, R40, R2.reuse, 0x2, P5 ;  /* 0x0000000228437211 */ /* 0x080fe400028f16ff */
[-C--:B------:R-:W-:Y:S02]  /*7e20*/  LEA R52, P5, R33, R169.reuse, 0x2 ;  /* 0x000000a921347211 */ /* 0x080fe400078a10ff */
[-C--:B------:R-:W-:Y:S02]  /*7e30*/  LEA.HI.X.SX32 R65, R39, R2.reuse, 0x2, P6 ;  /* 0x0000000227417211 */ /* 0x080fe400030f16ff */
[----:B------:R-:W-:Y:S02]  /*7e40*/  LEA R50, P6, R32, R169, 0x2 ;  /* 0x000000a920327211 */ /* 0x000fe400078c10ff */
[----:B------:R-:W-:-:S02]  /*7e50*/  LEA.HI.X.SX32 R63, R38, R2, 0x2, P0 ;  /* 0x00000002263f7211 */ /* 0x000fc400000f16ff */
[-C--:B------:R-:W-:Y:S02]  /*7e60*/  LEA.HI.X.SX32 R71, R42, R2.reuse, 0x2, P3 ;  /* 0x000000022a477211 */ /* 0x080fe400018f16ff */
[-C--:B------:R-:W-:Y:S02]  /*7e70*/  LEA R48, P0, R31, R169.reuse, 0x2 ;  /* 0x000000a91f307211 */ /* 0x080fe400078010ff */
[-C--:B------:R-:W-:Y:S02]  /*7e80*/  LEA.HI.X.SX32 R61, R37, R2.reuse, 0x2, P1 ;  /* 0x00000002253d7211 */ /* 0x080fe400008f16ff */
[-C--:B------:R-:W-:Y:S02]  /*7e90*/  LEA R56, P3, R35, R169.reuse, 0x2 ;  /* 0x000000a923387211 */ /* 0x080fe400078610ff */
[----:B------:R-:W-:Y:S02]  /*7ea0*/  LEA R46, P1, R30, R169, 0x2 ;  /* 0x000000a91e2e7211 */ /* 0x000fe400078210ff */
[----:B------:R-:W-:-:S02]  /*7eb0*/  LEA.HI.X.SX32 R59, R36, R2, 0x2, P2 ;  /* 0x00000002243b7211 */ /* 0x000fc400010f16ff */
[-C--:B------:R-:W-:Y:S02]  /*7ec0*/  LEA.HI.X.SX32 R55, R34, R2.reuse, 0x2, P4 ;  /* 0x0000000222377211 */ /* 0x080fe400020f16ff */
[-C--:B------:R-:W-:Y:S02]  /*7ed0*/  LEA R44, P2, R29, R169.reuse, 0x2 ;  /* 0x000000a91d2c7211 */ /* 0x080fe400078410ff */
[-C--:B------:R-:W-:Y:S02]  /*7ee0*/  LEA R40, P4, R26, R169.reuse, 0x2 ;  /* 0x000000a91a287211 */ /* 0x080fe400078810ff */
[-C--:B------:R-:W-:Y:S02]  /*7ef0*/  LEA.HI.X.SX32 R53, R33, R2.reuse, 0x2, P5 ;  /* 0x0000000221357211 */ /* 0x080fe400028f16ff */
[----:B------:R-:W-:Y:S02]  /*7f00*/  LEA R38, P5, R24, R169, 0x2 ;  /* 0x000000a918267211 */ /* 0x000fe400078a10ff */
[----:B------:R-:W-:-:S02]  /*7f10*/  LEA.HI.X.SX32 R51, R32, R2, 0x2, P6 ;  /* 0x0000000220337211 */ /* 0x000fc400030f16ff */
[-C--:B------:R-:W-:Y:S02]  /*7f20*/  LEA R36, P6, R22, R169.reuse, 0x2 ;  /* 0x000000a916247211 */ /* 0x080fe400078c10ff */
[-C--:B------:R-:W-:Y:S02]  /*7f30*/  LEA.HI.X.SX32 R49, R31, R2.reuse, 0x2, P0 ;  /* 0x000000021f317211 */ /* 0x080fe400000f16ff */
[-C--:B------:R-:W-:Y:S02]  /*7f40*/  LEA.HI.X.SX32 R57, R35, R2.reuse, 0x2, P3 ;  /* 0x0000000223397211 */ /* 0x080fe400018f16ff */
[-C--:B------:R-:W-:Y:S02]  /*7f50*/  LEA R34, P0, R20, R169.reuse, 0x2 ;  /* 0x000000a914227211 */ /* 0x080fe400078010ff */
[----:B------:R-:W-:Y:S02]  /*7f60*/  LEA.HI.X.SX32 R47, R30, R2, 0x2, P1 ;  /* 0x000000021e2f7211 */ /* 0x000fe400008f16ff */
[----:B------:R-:W-:-:S02]  /*7f70*/  LEA R42, P3, R28, R169, 0x2 ;  /* 0x000000a91c2a7211 */ /* 0x000fc400078610ff */
[-C--:B------:R-:W-:Y:S02]  /*7f80*/  LEA R32, P1, R18, R169.reuse, 0x2 ;  /* 0x000000a912207211 */ /* 0x080fe400078210ff */
[-C--:B------:R-:W-:Y:S02]  /*7f90*/  LEA.HI.X.SX32 R45, R29, R2.reuse, 0x2, P2 ;  /* 0x000000021d2d7211 */ /* 0x080fe400010f16ff */
[-C--:B------:R-:W-:Y:S02]  /*7fa0*/  LEA.HI.X.SX32 R41, R26, R2.reuse, 0x2, P4 ;  /* 0x000000021a297211 */ /* 0x080fe400020f16ff */
[-C--:B------:R-:W-:Y:S02]  /*7fb0*/  LEA R30, P2, R16, R169.reuse, 0x2 ;  /* 0x000000a9101e7211 */ /* 0x080fe400078410ff */
[----:B------:R-:W-:Y:S02]  /*7fc0*/  LEA R26, P4, R27, R169, 0x2 ;  /* 0x000000a91b1a7211 */ /* 0x000fe400078810ff */
[----:B------:R-:W-:-:S02]  /*7fd0*/  LEA.HI.X.SX32 R39, R24, R2, 0x2, P5 ;  /* 0x0000000218277211 */ /* 0x000fc400028f16ff */
[-C--:B------:R-:W-:Y:S02]  /*7fe0*/  LEA R24, P5, R25, R169.reuse, 0x2 ;  /* 0x000000a919187211 */ /* 0x080fe400078a10ff */
[-C--:B------:R-:W-:Y:S02]  /*7ff0*/  LEA.HI.X.SX32 R37, R22, R2.reuse, 0x2, P6 ;  /* 0x0000000216257211 */ /* 0x080fe400030f16ff */
[-C--:B------:R-:W-:Y:S02]  /*8000*/  LEA R22, P6, R23, R169.reuse, 0x2 ;  /* 0x000000a917167211 */ /* 0x080fe400078c10ff */
[-C--:B------:R-:W-:Y:S02]  /*8010*/  LEA.HI.X.SX32 R35, R20, R2.reuse, 0x2, P0 ;  /* 0x0000000214237211 */ /* 0x080fe400000f16ff */
[----:B------:R-:W-:Y:S02]  /*8020*/  LEA.HI.X.SX32 R43, R28, R2, 0x2, P3 ;  /* 0x000000021c2b7211 */ /* 0x000fe400018f16ff */
[----:B------:R-:W-:-:S02]  /*8030*/  LEA R20, P0, R21, R169, 0x2 ;  /* 0x000000a915147211 */ /* 0x000fc400078010ff */
[-C--:B------:R-:W-:Y:S02]  /*8040*/  LEA.HI.X.SX32 R33, R18, R2.reuse, 0x2, P1 ;  /* 0x0000000212217211 */ /* 0x080fe400008f16ff */
[-C--:B------:R-:W-:Y:S02]  /*8050*/  LEA R28, P3, R14, R169.reuse, 0x2 ;  /* 0x000000a90e1c7211 */ /* 0x080fe400078610ff */
[-C--:B------:R-:W-:Y:S02]  /*8060*/  LEA R18, P1, R19, R169.reuse, 0x2 ;  /* 0x000000a913127211 */ /* 0x080fe400078210ff */
        /* <DEDUP_REMOVED lines=16> */
[----:B------:R-:W-:Y:S02]  /*8170*/  LEA R144, P2, R220, R169, 0x2 ;  /* 0x000000a9dc907211 */ /* 0x000fe400078410ff */
[-C--:B------:R-:W-:Y:S01]  /*8180*/  LEA.HI.X.SX32 R153, R234, R2.reuse, 0x2, P5 ;  /* 0x00000002ea997211 */ /* 0x080fe200028f16ff */
[----:B------:R3:W-:Y:S01]  /*8190*/  STL.64 [R1+0x60], R154 ;  /* 0x0000609a01007387 */ /* 0x0007e20000100a00 */
[-C--:B------:R-:W-:Y:S02]  /*81a0*/  LEA.HI.X.SX32 R157, R232, R2.reuse, 0x2, P6 ;  /* 0x00000002e89d7211 */ /* 0x080fe400030f16ff */
[-C--:B------:R-:W-:Y:S01]  /*81b0*/  LEA.HI.X.SX32 R151, R228, R2.reuse, 0x2, P0 ;  /* 0x00000002e4977211 */ /* 0x080fe200000f16ff */
[----:B------:R4:W-:Y:S01]  /*81c0*/  STL.64 [R1+0x68], R152 ;  /* 0x0000689801007387 */ /* 0x0009e20000100a00 */
[----:B------:R-:W-:-:S02]  /*81d0*/  LEA.HI.X.SX32 R15, R15, R2, 0x2, P3 ;  /* 0x000000020f0f7211 */ /* 0x000fc400018f16ff */
[-C--:B------:R-:W-:Y:S01]  /*81e0*/  LEA.HI.X.SX32 R147, R224, R2.reuse, 0x2, P1 ;  /* 0x00000002e0937211 */ /* 0x080fe200008f16ff */
[----:B------:R5:W-:Y:S01]  /*81f0*/  STL.64 [R1+0x70], R156 ;  /* 0x0000709c01007387 */ /* 0x000be20000100a00 */
[-C--:B-1----:R-:W-:Y:S02]  /*8200*/  LEA R12, P3, R216, R169.reuse, 0x2 ;  /* 0x000000a9d80c7211 */ /* 0x082fe400078610ff */
[-C--:B------:R-:W-:Y:S01]  /*8210*/  LEA.HI.X.SX32 R145, R220, R2.reuse, 0x2, P2 ;  /* 0x00000002dc917211 */ /* 0x080fe200010f16ff */
[----:B------:R1:W-:Y:S01]  /*8220*/  STL.64 [R1+0x78], R150 ;  /* 0x0000789601007387 */ /* 0x0003e20000100a00 */
[-C--:B---3--:R-:W-:Y:S02]  /*8230*/  LEA R154, P4, R212, R169.reuse, 0x2 ;  /* 0x000000a9d49a7211 */ /* 0x088fe400078810ff */
[----:B------:R-:W-:Y:S01]  /*8240*/  LEA.HI.X.SX32 R13, R216, R2, 0x2, P3 ;  /* 0x00000002d80d7211 */ /* 0x000fe200018f16ff */
[----:B------:R3:W-:Y:S01]  /*8250*/  STL.64 [R1+0x80], R146 ;  /* 0x0000809201007387 */ /* 0x0007e20000100a00 */
[----:B----4-:R-:W-:-:S02]  /*8260*/  LEA R152, P5, R208, R169, 0x2 ;  /* 0x000000a9d0987211 */ /* 0x010fc400078a10ff */
[-C--:B------:R-:W-:Y:S01]  /*8270*/  LEA.HI.X.SX32 R155, R212, R2.reuse, 0x2, P4 ;  /* 0x00000002d49b7211 */ /* 0x080fe200020f16ff */
[----:B------:R4:W-:Y:S01]  /*8280*/  STL.64 [R1+0x88], R144 ;  /* 0x0000889001007387 */ /* 0x0009e20000100a00 */
[-C--:B-----5:R-:W-:Y:S02]  /*8290*/  LEA R156, P6, R204, R169.reuse, 0x2 ;  /* 0x000000a9cc9c7211 */ /* 0x0a0fe400078c10ff */
[-C--:B------:R-:W-:Y:S01]  /*82a0*/  LEA.HI.X.SX32 R153, R208, R2.reuse, 0x2, P5 ;  /* 0x00000002d0997211 */ /* 0x080fe200028f16ff */
[----:B------:R5:W-:Y:S01]  /*82b0*/  STL.64 [R1+0x90], R12 ;  /* 0x0000900c01007387 */ /* 0x000be20000100a00 */
[-C--:B-1----:R-:W-:Y:S02]  /*82c0*/  LEA R150, P0, R200, R169.reuse, 0x2 ;  /* 0x000000a9c8967211 */ /* 0x082fe400078010ff */
[----:B------:R-:W-:Y:S01]  /*82d0*/  LEA.HI.X.SX32 R157, R204, R2, 0x2, P6 ;  /* 0x00000002cc9d7211 */ /* 0x000fe200030f16ff */
[----:B------:R1:W-:Y:S01]  /*82e0*/  STL.64 [R1+0x98], R154 ;  /* 0x0000989a01007387 */ /* 0x0003e20000100a00 */
[----:B---3--:R-:W-:-:S02]  /*82f0*/  LEA R146, P1, R196, R169, 0x2 ;  /* 0x000000a9c4927211 */ /* 0x008fc400078210ff */
[-C--:B------:R-:W-:Y:S01]  /*8300*/  LEA.HI.X.SX32 R151, R200, R2.reuse, 0x2, P0 ;  /* 0x00000002c8977211 */ /* 0x080fe200000f16ff */
[----:B------:R3:W-:Y:S01]  /*8310*/  STL.64 [R1+0xa0], R152 ;  /* 0x0000a09801007387 */ /* 0x0007e20000100a00 */
[-C--:B----4-:R-:W-:Y:S02]  /*8320*/  LEA R144, P2, R192, R169.reuse, 0x2 ;  /* 0x000000a9c0907211 */ /* 0x090fe400078410ff */
[-C--:B------:R-:W-:Y:S01]  /*8330*/  LEA.HI.X.SX32 R147, R196, R2.reuse, 0x2, P1 ;  /* 0x00000002c4937211 */ /* 0x080fe200008f16ff */
[----:B------:R4:W-:Y:S01]  /*8340*/  STL.64 [R1+0xa8], R156 ;  /* 0x0000a89c01007387 */ /* 0x0009e20000100a00 */
[-C--:B-----5:R-:W-:Y:S02]  /*8350*/  LEA R12, P3, R188, R169.reuse, 0x2 ;  /* 0x000000a9bc0c7211 */ /* 0x0a0fe400078610ff */
[----:B------:R-:W-:Y:S01]  /*8360*/  LEA.HI.X.SX32 R145, R192, R2, 0x2, P2 ;  /* 0x00000002c0917211 */ /* 0x000fe200010f16ff */
[----:B------:R5:W-:Y:S01]  /*8370*/  STL.64 [R1+0xb0], R150 ;  /* 0x0000b09601007387 */ /* 0x000be20000100a00 */
[----:B-1----:R-:W-:-:S02]  /*8380*/  LEA R154, P4, R184, R169, 0x2 ;  /* 0x000000a9b89a7211 */ /* 0x002fc400078810ff */
[-C--:B------:R-:W-:Y:S01]  /*8390*/  LEA.HI.X.SX32 R13, R188, R2.reuse, 0x2, P3 ;  /* 0x00000002bc0d7211 */ /* 0x080fe200018f16ff */
[----:B------:R1:W-:Y:S01]  /*83a0*/  STL.64 [R1+0xb8], R146 ;  /* 0x0000b89201007387 */ /* 0x0003e20000100a00 */
[-C--:B---3--:R-:W-:Y:S02]  /*83b0*/  LEA R152, P5, R180, R169.reuse, 0x2 ;  /* 0x000000a9b4987211 */ /* 0x088fe400078a10ff */
[-C--:B------:R-:W-:Y:S01]  /*83c0*/  LEA.HI.X.SX32 R155, R184, R2.reuse, 0x2, P4 ;  /* 0x00000002b89b7211 */ /* 0x080fe200020f16ff */
[----:B------:R3:W-:Y:S01]  /*83d0*/  STL.64 [R1+0xc0], R144 ;  /* 0x0000c09001007387 */ /* 0x0007e20000100a00 */
[-C--:B----4-:R-:W-:Y:S02]  /*83e0*/  LEA R156, P6, R176, R169.reuse, 0x2 ;  /* 0x000000a9b09c7211 */ /* 0x090fe400078c10ff */
[----:B------:R-:W-:Y:S01]  /*83f0*/  LEA.HI.X.SX32 R153, R180, R2, 0x2, P5 ;  /* 0x00000002b4997211 */ /* 0x000fe200028f16ff */
[----:B------:R4:W-:Y:S01]  /*8400*/  STL.64 [R1+0xc8], R12 ;  /* 0x0000c80c01007387 */ /* 0x0009e20000100a00 */
[----:B-----5:R-:W-:-:S02]  /*8410*/  LEA R150, P0, R174, R169, 0x2 ;  /* 0x000000a9ae967211 */ /* 0x020fc400078010ff */
[-C--:B------:R-:W-:Y:S01]  /*8420*/  LEA.HI.X.SX32 R157, R176, R2.reuse, 0x2, P6 ;  /* 0x00000002b09d7211 */ /* 0x080fe200030f16ff */
[----:B------:R5:W-:Y:S01]  /*8430*/  STL.64 [R1+0xd0], R154 ;  /* 0x0000d09a01007387 */ /* 0x000be20000100a00 */
[-C--:B-1----:R-:W-:Y:S02]  /*8440*/  LEA R146, P1, R172, R169.reuse, 0x2 ;  /* 0x000000a9ac927211 */ /* 0x082fe400078210ff */
[-C--:B------:R-:W-:Y:S01]  /*8450*/  LEA.HI.X.SX32 R151, R174, R2.reuse, 0x2, P0 ;  /* 0x00000002ae977211 */ /* 0x080fe200000f16ff */
[----:B------:R1:W-:Y:S01]  /*8460*/  STL.64 [R1+0xd8], R152 ;  /* 0x0000d89801007387 */ /* 0x0003e20000100a00 */
[C---:B---3--:R-:W-:Y:S02]  /*8470*/  LEA R144, P2, R171.reuse, R169, 0x2 ;  /* 0x000000a9ab907211 */ /* 0x048fe400078410ff */
[-C--:B------:R-:W-:Y:S01]  /*8480*/  LEA.HI.X.SX32 R147, R172, R2.reuse, 0x2, P1 ;  /* 0x00000002ac937211 */ /* 0x080fe200008f16ff */
[----:B------:R3:W-:Y:S01]  /*8490*/  STL.64 [R1+0xe0], R156 ;  /* 0x0000e09c01007387 */ /* 0x0007e20000100a00 */
[----:B------:R-:W-:-:S02]  /*84a0*/  LEA.HI.X.SX32 R145, R171, R2, 0x2, P2 ;  /* 0x00000002ab917211 */ /* 0x000fc400010f16ff */
[-C--:B----4-:R-:W-:Y:S01]  /*84b0*/  LEA R12, P3, R173, R169.reuse, 0x2 ;  /* 0x000000a9ad0c7211 */ /* 0x090fe200078610ff */
[----:B------:R4:W-:Y:S01]  /*84c0*/  STL.64 [R1+0xe8], R150 ;  /* 0x0000e89601007387 */ /* 0x0009e20000100a00 */
[----:B-----5:R-:W-:-:S03]  /*84d0*/  LEA R154, P4, R175, R169, 0x2 ;  /* 0x000000a9af9a7211 */ /* 0x020fc600078810ff */
[----:B------:R5:W-:Y:S01]  /*84e0*/  STL.64 [R1+0xf0], R146 ;  /* 0x0000f09201007387 */ /* 0x000be20000100a00 */
[----:B-1----:R-:W-:-:S03]  /*84f0*/  LEA R152, P5, R178, R169, 0x2 ;  /* 0x000000a9b2987211 */ /* 0x002fc600078a10ff */
[----:B------:R1:W-:Y:S01]  /*8500*/  STL.64 [R1+0xf8], R144 ;  /* 0x0000f89001007387 */ /* 0x0003e20000100a00 */
[-C--:B------:R-:W-:Y:S02]  /*8510*/  LEA.HI.X.SX32 R13, R173, R2.reuse, 0x2, P3 ;  /* 0x00000002ad0d7211 */ /* 0x080fe400018f16ff */
[-C--:B---3--:R-:W-:Y:S02]  /*8520*/  LEA R156, P6, R182, R169.reuse, 0x2 ;  /* 0x000000a9b69c7211 */ /* 0x088fe400078c10ff */
[-C--:B----4-:R-:W-:Y:S02]  /*8530*/  LEA R150, P0, R186, R169.reuse, 0x2 ;  /* 0x000000a9ba967211 */ /* 0x090fe400078010ff */
[----:B------:R-:W-:Y:S02]  /*8540*/  LEA.HI.X.SX32 R155, R175, R2, 0x2, P4 ;  /* 0x00000002af9b7211 */ /* 0x000fe400020f16ff */
[-C--:B-----5:R-:W-:Y:S01]  /*8550*/  LEA R146, P1, R190, R169.reuse, 0x2 ;  /* 0x000000a9be927211 */ /* 0x0a0fe200078210ff */
[----:B-1----:R-:W3:Y:S01]  /*8560*/  LDL.LU R145, [R1+0x658] ;  /* 0x0006580001917983 */ /* 0x002ee20000300800 */
[----:B------:R-:W-:-:S02]  /*8570*/  LEA R144, P2, R194, R169, 0x2 ;  /* 0x000000a9c2907211 */ /* 0x000fc400078410ff */
[-C--:B------:R-:W-:Y:S01]  /*8580*/  LEA.HI.X.SX32 R153, R178, R2.reuse, 0x2, P5 ;  /* 0x00000002b2997211 */ /* 0x080fe200028f16ff */
[----:B------:R1:W-:Y:S01]  /*8590*/  STL.64 [R1+0x100], R12 ;  /* 0x0001000c01007387 */ /* 0x0003e20000100a00 */
[-C--:B------:R-:W-:Y:S01]  /*85a0*/  LEA.HI.X.SX32 R157, R182, R2.reuse, 0x2, P6 ;  /* 0x00000002b69d7211 */ /* 0x080fe200030f16ff */
[----:B------:R-:W-:Y:S01]  /*85b0*/  IMAD.MOV.U32 R172, RZ, RZ, R144 ;  /* 0x000000ffffac7224 */ /* 0x000fe200078e0090 */
[-C--:B------:R-:W-:Y:S02]  /*85c0*/  LEA.HI.X.SX32 R151, R186, R2.reuse, 0x2, P0 ;  /* 0x00000002ba977211 */ /* 0x080fe400000f16ff */
[----:B------:R-:W-:Y:S01]  /*85d0*/  LEA.HI.X.SX32 R147, R190, R2, 0x2, P1 ;  /* 0x00000002be937211 */ /* 0x000fe200008f16ff */
[----:B------:R-:W-:Y:S01]  /*85e0*/  IMAD.MOV.U32 R234, RZ, RZ, R148 ;  /* 0x000000ffffea7224 */ /* 0x000fe200078e0094 */
[----:B-1----:R-:W4:Y:S04]  /*85f0*/  LDL.LU.64 R12, [R1+0x650] ;  /* 0x00065000010c7983 */ /* 0x002f280000300a00 */
[----:B------:R1:W-:Y:S04]  /*8600*/  STL [R1+0x138], R144 ;  /* 0x0001389001007387 */ /* 0x0003e80000100800 */
[----:B------:R5:W-:Y:S01]  /*8610*/  STL.64 [R1+0x108], R154 ;  /* 0x0001089a01007387 */ /* 0x000be20000100a00 */
[----:B------:R-:W-:-:S03]  /*8620*/  LEA R148, P6, R210, R169, 0x2 ;  /* 0x000000a9d2947211 */ /* 0x000fc600078c10ff */
[----:B------:R2:W-:Y:S01]  /*8630*/  STL.64 [R1+0x110], R152 ;  /* 0x0001109801007387 */ /* 0x0005e20000100a00 */
[----:B-1----:R-:W-:-:S03]  /*8640*/  LEA R144, P3, R198, R169, 0x2 ;  /* 0x000000a9c6907211 */ /* 0x002fc600078610ff */
[----:B------:R1:W-:Y:S01]  /*8650*/  STL.64 [R1+0x118], R156 ;  /* 0x0001189c01007387 */ /* 0x0003e20000100a00 */
[-C--:B-----5:R-:W-:Y:S02]  /*8660*/  LEA R154, P4, R202, R169.reuse, 0x2 ;  /* 0x000000a9ca9a7211 */ /* 0x0a0fe400078810ff */
[----:B--2---:R-:W-:Y:S01]  /*8670*/  LEA R152, P5, R206, R169, 0x2 ;  /* 0x000000a9ce987211 */ /* 0x004fe200078a10ff */
[----:B-1----:R-:W2:Y:S01]  /*8680*/  LDL.LU.64 R156, [R1+0x648] ;  /* 0x00064800019c7983 */ /* 0x002ea20000300a00 */
[----:B------:R-:W-:-:S03]  /*8690*/  LEA.HI.X.SX32 R155, R202, R2, 0x2, P4 ;  /* 0x00000002ca9b7211 */ /* 0x000fc600020f16ff */
[----:B------:R1:W-:Y:S01]  /*86a0*/  STL.64 [R1+0x128], R150 ;  /* 0x0001289601007387 */ /* 0x0003e20000100a00 */
[----:B------:R-:W-:-:S03]  /*86b0*/  LEA.HI.X.SX32 R153, R206, R2, 0x2, P5 ;  /* 0x00000002ce997211 */ /* 0x000fc600028f16ff */
[----:B------:R5:W-:Y:S01]  /*86c0*/  STL.64 [R1+0x130], R146 ;  /* 0x0001309201007387 */ /* 0x000be20000100a00 */
[-C--:B------:R-:W-:Y:S02]  /*86d0*/  LEA.HI.X.SX32 R149, R210, R2.reuse, 0x2, P6 ;  /* 0x00000002d2957211 */ /* 0x080fe400030f16ff */
[-C--:B-1----:R-:W-:Y:S02]  /*86e0*/  LEA R150, P0, R214, R169.reuse, 0x2 ;  /* 0x000000a9d6967211 */ /* 0x082fe400078010ff */
[----:B-----5:R-:W-:Y:S02]  /*86f0*/  LEA R146, P1, R218, R169, 0x2 ;  /* 0x000000a9da927211 */ /* 0x020fe400078210ff */
[-C--:B------:R-:W-:Y:S02]  /*8700*/  LEA.HI.X.SX32 R151, R214, R2.reuse, 0x2, P0 ;  /* 0x00000002d6977211 */ /* 0x080fe400000f16ff */
[-C--:B------:R-:W-:Y:S01]  /*8710*/  LEA.HI.X.SX32 R147, R218, R2.reuse, 0x2, P1 ;  /* 0x00000002da937211 */ /* 0x080fe200008f16ff */
[----:B------:R-:W-:Y:S01]  /*8720*/  UMOV UR9, 0x1 ;  /* 0x0000000100097882 */ /* 0x000fe20000000000 */
[----:B------:R-:W-:Y:S01]  /*8730*/  BAR.SYNC.DEFER_BLOCKING 0x0 ;  /* 0x0000000000007b1d */ /* 0x000fe20000010000 */
[----:B---3--:R-:W-:Y:S01]  /*8740*/  IMAD.MOV.U32 R173, RZ, RZ, R145 ;  /* 0x000000ffffad7224 */ /* 0x008fe200078e0091 */
[----:B------:R-:W-:-:S02]  /*8750*/  LEA.HI.X.SX32 R173, R194, R2, 0x2, P2 ;  /* 0x00000002c2ad7211 */ /* 0x000fc400010f16ff */
[----:B------:R-:W-:-:S03]  /*8760*/  LEA.HI.X.SX32 R145, R198, R2, 0x2, P3 ;  /* 0x00000002c6917211 */ /* 0x000fc600018f16ff */
[----:B------:R-:W-:Y:S04]  /*8770*/  STL [R1+0x13c], R173 ;  /* 0x00013cad01007387 */ /* 0x000fe80000100800 */
[----:B------:R-:W-:Y:S04]  /*8780*/  STL.64 [R1+0x148], R144 ;  /* 0x0001489001007387 */ /* 0x000fe80000100a00 */
[----:B------:R-:W-:Y:S04]  /*8790*/  STL.64 [R1+0x150], R154 ;  /* 0x0001509a01007387 */ /* 0x000fe80000100a00 */
[----:B------:R-:W-:Y:S04]  /*87a0*/  STL.64 [R1+0x158], R152 ;  /* 0x0001589801007387 */ /* 0x000fe80000100a00 */
[----:B------:R-:W-:Y:S04]  /*87b0*/  STL.64 [R1+0x160], R148 ;  /* 0x0001609401007387 */ /* 0x000fe80000100a00 */
[----:B------:R1:W-:Y:S04]  /*87c0*/  STL.64 [R1+0x168], R150 ;  /* 0x0001689601007387 */ /* 0x0003e80000100a00 */
[----:B-1----:R-:W3:Y:S04]  /*87d0*/  LDL.LU R151, [R1+0x644] ;  /* 0x0006440001977983 */ /* 0x002ee80000300800 */
[----:B------:R1:W-:Y:S04]  /*87e0*/  STL.64 [R1+0x170], R146 ;  /* 0x0001709201007387 */ /* 0x0003e80000100a00 */
[----:B-1----:R-:W5:Y:S01]  /*87f0*/  LDL.LU R147, [R1+0x640] ;  /* 0x0006400001937983 */ /* 0x002f620000300800 */
[----:B------:R-:W-:-:S02]  /*8800*/  LEA R172, P2, R222, R169, 0x2 ;  /* 0x000000a9deac7211 */ /* 0x000fc400078410ff */
[-C--:B------:R-:W-:Y:S02]  /*8810*/  LEA R144, P3, R226, R169.reuse, 0x2 ;  /* 0x000000a9e2907211 */ /* 0x080fe400078610ff */
[-C--:B------:R-:W-:Y:S02]  /*8820*/  LEA R154, P4, R230, R169.reuse, 0x2 ;  /* 0x000000a9e69a7211 */ /* 0x080fe400078810ff */
[-C--:B------:R-:W-:Y:S02]  /*8830*/  LEA R150, P0, R237, R169.reuse, 0x2 ;  /* 0x000000a9ed967211 */ /* 0x080fe400078010ff */
[----:B------:R-:W-:Y:S02]  /*8840*/  LEA.HI.X.SX32 R173, R222, R2, 0x2, P2 ;  /* 0x00000002dead7211 */ /* 0x000fe400010f16ff */
[-C--:B------:R-:W-:Y:S02]  /*8850*/  LEA R152, P5, R233, R169.reuse, 0x2 ;  /* 0x000000a9e9987211 */ /* 0x080fe400078a10ff */
[----:B------:R-:W-:-:S02]  /*8860*/  LEA R146, P1, R238, R169, 0x2 ;  /* 0x000000a9ee927211 */ /* 0x000fc400078210ff */
[-C--:B------:R-:W-:Y:S01]  /*8870*/  LEA.HI.X.SX32 R145, R226, R2.reuse, 0x2, P3 ;  /* 0x00000002e2917211 */ /* 0x080fe200018f16ff */
[----:B------:R-:W-:Y:S01]  /*8880*/  STL [R1+0x1a0], R150 ;  /* 0x0001a09601007387 */ /* 0x000fe20000100800 */
[-C--:B------:R-:W-:Y:S02]  /*8890*/  LEA.HI.X.SX32 R155, R230, R2.reuse, 0x2, P4 ;  /* 0x00000002e69b7211 */ /* 0x080fe400020f16ff */
[----:B------:R-:W-:Y:S01]  /*88a0*/  LEA R148, P6, R235, R169, 0x2 ;  /* 0x000000a9eb947211 */ /* 0x000fe200078c10ff */
[----:B------:R1:W-:Y:S01]  /*88b0*/  STL.64 [R1+0x178], R172 ;  /* 0x000178ac01007387 */ /* 0x0003e20000100a00 */
[----:B------:R-:W-:-:S03]  /*88c0*/  LEA.HI.X.SX32 R153, R233, R2, 0x2, P5 ;  /* 0x00000002e9997211 */ /* 0x000fc600028f16ff */
[----:B------:R-:W-:Y:S01]  /*88d0*/  STL [R1+0x1a8], R146 ;  /* 0x0001a89201007387 */ /* 0x000fe20000100800 */
[----:B------:R-:W-:-:S03]  /*88e0*/  LEA.HI.X.SX32 R149, R235, R2, 0x2, P6 ;  /* 0x00000002eb957211 */ /* 0x000fc600030f16ff */
[----:B------:R2:W-:Y:S01]  /*88f0*/  STL.64 [R1+0x180], R144 ;  /* 0x0001809001007387 */ /* 0x0005e20000100a00 */
[----:B------:R-:W-:-:S03]  /*8900*/  IMAD.MOV.U32 R216, RZ, RZ, R160 ;  /* 0x000000ffffd87224 */ /* 0x000fc600078e00a0 */
[----:B------:R4:W-:Y:S01]  /*8910*/  STL.64 [R1+0x188], R154 ;  /* 0x0001889a01007387 */ /* 0x0009e20000100a00 */
[-C--:B-1----:R-:W-:Y:S01]  /*8920*/  LEA R172, P2, R239, R169.reuse, 0x2 ;  /* 0x000000a9efac7211 */ /* 0x082fe200078410ff */
[----:B------:R-:W-:Y:S01]  /*8930*/  IMAD.MOV.U32 R232, RZ, RZ, R150 ;  /* 0x000000ffffe87224 */ /* 0x000fe200078e0096 */
[-C--:B------:R-:W-:Y:S01]  /*8940*/  LEA R160, P5, R242, R169.reuse, 0x2 ;  /* 0x000000a9f2a07211 */ /* 0x080fe200078a10ff */
[----:B------:R-:W-:Y:S01]  /*8950*/  IMAD.MOV.U32 R208, RZ, RZ, R158 ;  /* 0x000000ffffd07224 */ /* 0x000fe200078e009e */
[-C--:B------:R-:W-:Y:S01]  /*8960*/  LEA R158, P4, R241, R169.reuse, 0x2 ;  /* 0x000000a9f19e7211 */ /* 0x080fe200078810ff */
[----:B------:R-:W-:Y:S01]  /*8970*/  IMAD.MOV.U32 R212, RZ, RZ, R234 ;  /* 0x000000ffffd47224 */ /* 0x000fe200078e00ea */
[CC--:B--2---:R-:W-:Y:S01]  /*8980*/  LEA R144, P3, R240.reuse, R169.reuse, 0x2 ;  /* 0x000000a9f0907211 */ /* 0x0c4fe200078610ff */
[----:B----4-:R-:W2:Y:S04]  /*8990*/  LDL.LU.64 R154, [R1+0x638] ;  /* 0x00063800019a7983 */ /* 0x010ea80000300a00 */
[----:B------:R1:W-:Y:S01]  /*89a0*/  STL.64 [R1+0x190], R152 ;  /* 0x0001909801007387 */ /* 0x0003e20000100a00 */
[----:B------:R-:W-:Y:S01]  /*89b0*/  IMAD.MOV.U32 R234, RZ, RZ, R146 ;  /* 0x000000ffffea7224 */ /* 0x000fe200078e0092 */
[-C--:B------:R-:W-:Y:S01]  /*89c0*/  LEA.HI.X.SX32 R173, R239, R2.reuse, 0x2, P2 ;  /* 0x00000002efad7211 */ /* 0x080fe200010f16ff */
[----:B------:R-:W-:Y:S01]  /*89d0*/  IMAD.MOV.U32 R236, RZ, RZ, R159 ;  /* 0x000000ffffec7224 */ /* 0x000fe200078e009f */
[-C--:B------:R-:W-:Y:S01]  /*89e0*/  LEA.HI.X.SX32 R145, R240, R2.reuse, 0x2, P3 ;  /* 0x00000002f0917211 */ /* 0x080fe200018f16ff */
[----:B------:R-:W-:Y:S01]  /*89f0*/  IMAD.MOV.U32 R224, RZ, RZ, R162 ;  /* 0x000000ffffe07224 */ /* 0x000fe200078e00a2 */
[-C--:B------:R-:W-:Y:S01]  /*8a00*/  LEA.HI.X.SX32 R159, R241, R2.reuse, 0x2, P4 ;  /* 0x00000002f19f7211 */ /* 0x080fe200020f16ff */
[----:B-1----:R-:W4:Y:S01]  /*8a10*/  LDL.LU.64 R152, [R1+0x630] ;  /* 0x0006300001987983 */ /* 0x002f220000300a00 */
[-C--:B------:R-:W-:Y:S01]  /*8a20*/  LEA R162, P6, R243, R169.reuse, 0x2 ;  /* 0x000000a9f3a27211 */ /* 0x080fe200078c10ff */
[----:B------:R-:W-:Y:S01]  /*8a30*/  IMAD.MOV.U32 R228, RZ, RZ, R236 ;  /* 0x000000ffffe47224 */ /* 0x000fe200078e00ec */
[----:B------:R-:W-:Y:S01]  /*8a40*/  LEA R174, P3, R247, R169, 0x2 ;  /* 0x000000a9f7ae7211 */ /* 0x000fe200078610ff */
[----:B------:R-:W-:Y:S01]  /*8a50*/  IMAD.MOV.U32 R241, RZ, RZ, R161 ;  /* 0x000000fffff17224 */ /* 0x000fe200078e00a1 */
[----:B------:R-:W-:Y:S01]  /*8a60*/  LEA.HI.X.SX32 R241, R242, R2, 0x2, P5 ;  /* 0x00000002f2f17211 */ /* 0x000fe200028f16ff */
[----:B------:R-:W-:-:S02]  /*8a70*/  IMAD.MOV.U32 R234, RZ, RZ, R164 ;  /* 0x000000ffffea7224 */ /* 0x000fc400078e00a4 */
[----:B------:R-:W-:Y:S01]  /*8a80*/  IMAD.MOV.U32 R220, RZ, RZ, R163 ;  /* 0x000000ffffdc7224 */ /* 0x000fe200078e00a3 */
[-C--:B------:R-:W-:Y:S01]  /*8a90*/  LEA.HI.X.SX32 R163, R243, R2.reuse, 0x2, P6 ;  /* 0x00000002f3a37211 */ /* 0x080fe200030f16ff */
[----:B------:R-:W-:Y:S02]  /*8aa0*/  IMAD.MOV.U32 R240, RZ, RZ, R160 ;  /* 0x000000fffff07224 */ /* 0x000fe400078e00a0 */
[----:B------:R-:W-:Y:S02]  /*8ab0*/  IMAD.MOV.U32 R232, RZ, RZ, R165 ;  /* 0x000000ffffe87224 */ /* 0x000fe400078e00a5 */
[----:B---3--:R-:W-:Y:S01]  /*8ac0*/  IMAD.MOV.U32 R233, RZ, RZ, R151 ;  /* 0x000000ffffe97224 */ /* 0x008fe200078e0097 */
[-C--:B------:R-:W-:Y:S01]  /*8ad0*/  LEA.HI.X.SX32 R233, R237, R2.reuse, 0x2, P0 ;  /* 0x00000002ede97211 */ /* 0x080fe200000f16ff */
[----:B------:R-:W3:Y:S04]  /*8ae0*/  LDL.LU.64 R150, [R1+0x628] ;  /* 0x0006280001967983 */ /* 0x000ee80000300a00 */
[----:B------:R1:W-:Y:S01]  /*8af0*/  STL.64 [R1+0x198], R148 ;  /* 0x0001989401007387 */ /* 0x0003e20000100a00 */
[-C--:B------:R-:W-:Y:S01]  /*8b00*/  LEA R236, P0, R244, R169.reuse, 0x2 ;  /* 0x000000a9f4ec7211 */ /* 0x080fe200078010ff */
[----:B-----5:R-:W-:Y:S01]  /*8b10*/  IMAD.MOV.U32 R235, RZ, RZ, R147 ;  /* 0x000000ffffeb7224 */ /* 0x020fe200078e0093 */
[----:B------:R-:W-:Y:S01]  /*8b20*/  LEA.HI.X.SX32 R235, R238, R2, 0x2, P1 ;  /* 0x00000002eeeb7211 */ /* 0x000fe200008f16ff */
[----:B-1----:R-:W5:Y:S04]  /*8b30*/  LDL.LU.64 R148, [R1+0x620] ;  /* 0x0006200001947983 */ /* 0x002f680000300a00 */
[----:B------:R-:W2:Y:S04]  /*8b40*/  LDL.LU.64 R146, [R1+0x618] ;  /* 0x0006180001927983 */ /* 0x000ea80000300a00 */
[----:B------:R-:W-:Y:S04]  /*8b50*/  STL [R1+0x1c8], R160 ;  /* 0x0001c8a001007387 */ /* 0x000fe80000100800 */
[----:B------:R-:W-:Y:S04]  /*8b60*/  STL [R1+0x1a4], R233 ;  /* 0x0001a4e901007387 */ /* 0x000fe80000100800 */
[----:B------:R-:W-:Y:S01]  /*8b70*/  STL [R1+0x1ac], R235 ;  /* 0x0001aceb01007387 */ /* 0x000fe20000100800 */
[----:B------:R-:W-:-:S03]  /*8b80*/  LEA R164, P1, R245, R169, 0x2 ;  /* 0x000000a9f5a47211 */ /* 0x000fc600078210ff */
[----:B------:R-:W-:Y:S01]  /*8b90*/  STL.64 [R1+0x1b0], R172 ;  /* 0x0001b0ac01007387 */ /* 0x000fe20000100a00 */
[----:B------:R-:W-:-:S03]  /*8ba0*/  LEA R238, P4, R248, R169, 0x2 ;  /* 0x000000a9f8ee7211 */ /* 0x000fc600078810ff */
[----:B------:R1:W-:Y:S01]  /*8bb0*/  STL.64 [R1+0x1b8], R144 ;  /* 0x0001b89001007387 */ /* 0x0003e20000100a00 */
[-C--:B------:R-:W-:Y:S02]  /*8bc0*/  LEA.HI.X.SX32 R237, R244, R2.reuse, 0x2, P0 ;  /* 0x00000002f4ed7211 */ /* 0x080fe400000f16ff */
[-C--:B------:R-:W-:Y:S01]  /*8bd0*/  LEA.HI.X.SX32 R165, R245, R2.reuse, 0x2, P1 ;  /* 0x00000002f5a57211 */ /* 0x080fe200008f16ff */
[----:B-1----:R-:W2:Y:S04]  /*8be0*/  LDL.LU.64 R144, [R1+0x610] ;  /* 0x0006100001907983 */ /* 0x002ea80000300a00 */
[----:B------:R1:W-:Y:S04]  /*8bf0*/  STL.64 [R1+0x1c0], R158 ;  /* 0x0001c09e01007387 */ /* 0x0003e80000100a00 */
[----:B-1----:R-:W2:Y:S04]  /*8c00*/  LDL.LU.64 R158, [R1+0x608] ;  /* 0x00060800019e7983 */ /* 0x002ea80000300a00 */
[----:B------:R-:W2:Y:S04]  /*8c10*/  LDL.LU.64 R160, [R1+0x600] ;  /* 0x0006000001a07983 */ /* 0x000ea80000300a00 */
[----:B------:R-:W-:Y:S04]  /*8c20*/  STL [R1+0x1f0], R174 ;  /* 0x0001f0ae01007387 */ /* 0x000fe80000100800 */
[----:B------:R-:W-:Y:S04]  /*8c30*/  STL [R1+0x1cc], R241 ;  /* 0x0001ccf101007387 */ /* 0x000fe80000100800 */
[----:B------:R-:W-:Y:S04]  /*8c40*/  STL [R1+0x1f8], R238 ;  /* 0x0001f8ee01007387 */ /* 0x000fe80000100800 */
[----:B------:R1:W-:Y:S04]  /*8c50*/  STL.64 [R1+0x1d0], R162 ;  /* 0x0001d0a201007387 */ /* 0x0003e80000100a00 */
[----:B-1----:R-:W3:Y:S04]  /*8c60*/  LDL.LU.64 R162, [R1+0x5f8] ;  /* 0x0005f80001a27983 */ /* 0x002ee80000300a00 */
[----:B------:R-:W-:Y:S04]  /*8c70*/  STL.64 [R1+0x1d8], R236 ;  /* 0x0001d8ec01007387 */ /* 0x000fe80000100a00 */
[----:B------:R1:W-:Y:S04]  /*8c80*/  STL.64 [R1+0x1e0], R164 ;  /* 0x0001e0a401007387 */ /* 0x0003e80000100a00 */
[----:B-1----:R-:W4:Y:S01]  /*8c90*/  LDL.LU.64 R164, [R1+0x5f0] ;  /* 0x0005f00001a47983 */ /* 0x002f220000300a00 */
[-C--:B------:R-:W-:Y:S01]  /*8ca0*/  LEA R172, P2, R246, R169.reuse, 0x2 ;  /* 0x000000a9f6ac7211 */ /* 0x080fe200078410ff */
[----:B------:R-:W-:Y:S01]  /*8cb0*/  IMAD.MOV.U32 R242, RZ, RZ, R238 ;  /* 0x000000fffff27224 */ /* 0x000fe200078e00ee */
[-C--:B------:R-:W-:Y:S01]  /*8cc0*/  LEA R240, P5, R249, R169.reuse, 0x2 ;  /* 0x000000a9f9f07211 */ /* 0x080fe200078a10ff */
[----:B------:R-:W-:Y:S01]  /*8cd0*/  IMAD.MOV.U32 R245, RZ, RZ, R175 ;  /* 0x000000fffff57224 */ /* 0x000fe200078e00af */
[----:B------:R-:W-:Y:S01]  /*8ce0*/  LEA R238, P6, R250, R169, 0x2 ;  /* 0x000000a9faee7211 */ /* 0x000fe200078c10ff */
[----:B------:R-:W-:Y:S01]  /*8cf0*/  IMAD.MOV.U32 R243, RZ, RZ, R239 ;  /* 0x000000fffff37224 */ /* 0x000fe200078e00ef */
[----:B------:R-:W-:-:S02]  /*8d00*/  LEA.HI.X.SX32 R173, R246, R2, 0x2, P2 ;  /* 0x00000002f6ad7211 */ /* 0x000fc400010f16ff */
[-C--:B------:R-:W-:Y:S02]  /*8d10*/  LEA R236, P0, R251, R169.reuse, 0x2 ;  /* 0x000000a9fbec7211 */ /* 0x080fe400078010ff */
[-C--:B------:R-:W-:Y:S02]  /*8d20*/  LEA.HI.X.SX32 R245, R247, R2.reuse, 0x2, P3 ;  /* 0x00000002f7f57211 */ /* 0x080fe400018f16ff */
[-C--:B------:R-:W-:Y:S01]  /*8d30*/  LEA.HI.X.SX32 R243, R248, R2.reuse, 0x2, P4 ;  /* 0x00000002f8f37211 */ /* 0x080fe200020f16ff */
[----:B------:R-:W-:Y:S01]  /*8d40*/  IMAD.MOV.U32 R244, RZ, RZ, R174 ;  /* 0x000000fffff47224 */ /* 0x000fe200078e00ae */
[-C--:B------:R-:W-:Y:S01]  /*8d50*/  LEA.HI.X.SX32 R241, R249, R2.reuse, 0x2, P5 ;  /* 0x00000002f9f17211 */ /* 0x080fe200028f16ff */
[----:B------:R1:W-:Y:S01]  /*8d60*/  STL.64 [R1+0x1e8], R172 ;  /* 0x0001e8ac01007387 */ /* 0x0003e20000100a00 */
[-C--:B------:R-:W-:Y:S02]  /*8d70*/  LEA.HI.X.SX32 R239, R250, R2.reuse, 0x2, P6 ;  /* 0x00000002faef7211 */ /* 0x080fe400030f16ff */
[----:B------:R-:W-:Y:S01]  /*8d80*/  LEA R174, P1, R252, R169, 0x2 ;  /* 0x000000a9fcae7211 */ /* 0x000fe200078210ff */
[----:B------:R1:W-:Y:S01]  /*8d90*/  STL [R1+0x1f4], R245 ;  /* 0x0001f4f501007387 */ /* 0x0003e20000100800 */
[----:B------:R-:W-:-:S03]  /*8da0*/  LEA.HI.X.SX32 R237, R251, R2, 0x2, P0 ;  /* 0x00000002fbed7211 */ /* 0x000fc600000f16ff */
[----:B------:R1:W-:Y:S01]  /*8db0*/  STL [R1+0x1fc], R243 ;  /* 0x0001fcf301007387 */ /* 0x0003e20000100800 */
[-C--:B------:R-:W-:Y:S02]  /*8dc0*/  LEA R244, P3, R212, R169.reuse, 0x2 ;  /* 0x000000a9d4f47211 */ /* 0x080fe400078610ff */
[-C--:B-1----:R-:W-:Y:S01]  /*8dd0*/  LEA R172, P2, R208, R169.reuse, 0x2 ;  /* 0x000000a9d0ac7211 */ /* 0x082fe200078410ff */
[----:B------:R1:W-:Y:S01]  /*8de0*/  STL.64 [R1+0x200], R240 ;  /* 0x000200f001007387 */ /* 0x0003e20000100a00 */
[-C--:B------:R-:W-:Y:S02]  /*8df0*/  LEA.HI.X.SX32 R175, R252, R2.reuse, 0x2, P1 ;  /* 0x00000002fcaf7211 */ /* 0x080fe400008f16ff */
[----:B------:R-:W-:Y:S01]  /*8e00*/  LEA R242, P4, R216, R169, 0x2 ;  /* 0x000000a9d8f27211 */ /* 0x000fe200078810ff */
[----:B------:R1:W-:Y:S01]  /*8e10*/  STL.64 [R1+0x208], R238 ;  /* 0x000208ee01007387 */ /* 0x0003e20000100a00 */
[----:B------:R-:W-:-:S03]  /*8e20*/  LEA.HI.X.SX32 R173, R208, R2, 0x2, P2 ;  /* 0x00000002d0ad7211 */ /* 0x000fc600010f16ff */
[----:B------:R1:W-:Y:S01]  /*8e30*/  STL.64 [R1+0x210], R236 ;  /* 0x000210ec01007387 */ /* 0x0003e20000100a00 */
[-C--:B------:R-:W-:Y:S02]  /*8e40*/  LEA.HI.X.SX32 R245, R212, R2.reuse, 0x2, P3 ;  /* 0x00000002d4f57211 */ /* 0x080fe400018f16ff */
[-C--:B------:R-:W-:Y:S01]  /*8e50*/  LEA.HI.X.SX32 R243, R216, R2.reuse, 0x2, P4 ;  /* 0x00000002d8f37211 */ /* 0x080fe200020f16ff */
[----:B------:R1:W-:Y:S02]  /*8e60*/  STL.64 [R1+0x218], R174 ;  /* 0x000218ae01007387 */ /* 0x0003e40000100a00 */
[-C--:B-1----:R-:W-:Y:S02]  /*8e70*/  LEA R240, P5, R220, R169.reuse, 0x2 ;  /* 0x000000a9dcf07211 */ /* 0x082fe400078a10ff */
[-C--:B------:R-:W-:Y:S02]  /*8e80*/  LEA R238, P6, R224, R169.reuse, 0x2 ;  /* 0x000000a9e0ee7211 */ /* 0x080fe400078c10ff */
[----:B------:R-:W-:Y:S01]  /*8e90*/  LEA R236, P0, R228, R169, 0x2 ;  /* 0x000000a9e4ec7211 */ /* 0x000fe200078010ff */
[----:B------:R1:W-:Y:S01]  /*8ea0*/  STL.64 [R1+0x220], R172 ;  /* 0x000220ac01007387 */ /* 0x0003e20000100a00 */
[----:B------:R-:W-:-:S02]  /*8eb0*/  LEA.HI.X.SX32 R241, R220, R2, 0x2, P5 ;  /* 0x00000002dcf17211 */ /* 0x000fc400028f16ff */
[-C--:B------:R-:W-:Y:S02]  /*8ec0*/  LEA R174, P1, R232, R169.reuse, 0x2 ;  /* 0x000000a9e8ae7211 */ /* 0x080fe400078210ff */
[-C--:B------:R-:W-:Y:S01]  /*8ed0*/  LEA.HI.X.SX32 R237, R228, R2.reuse, 0x2, P0 ;  /* 0x00000002e4ed7211 */ /* 0x080fe200000f16ff */
[----:B------:R-:W-:Y:S01]  /*8ee0*/  STL.64 [R1+0x228], R244 ;  /* 0x000228f401007387 */ /* 0x000fe20000100a00 */
[-C--:B------:R-:W-:Y:S02]  /*8ef0*/  LEA.HI.X.SX32 R239, R224, R2.reuse, 0x2, P6 ;  /* 0x00000002e0ef7211 */ /* 0x080fe400030f16ff */
[-C--:B------:R-:W-:Y:S02]  /*8f00*/  LEA.HI.X.SX32 R175, R232, R2.reuse, 0x2, P1 ;  /* 0x00000002e8af7211 */ /* 0x080fe400008f16ff */
[C---:B-1----:R-:W-:Y:S01]  /*8f10*/  LEA R172, P2, R234.reuse, R169, 0x2 ;  /* 0x000000a9eaac7211 */ /* 0x042fe200078410ff */
[----:B------:R-:W-:Y:S03]  /*8f20*/  STL.64 [R1+0x230], R242 ;  /* 0x000230f201007387 */ /* 0x000fe60000100a00 */
[----:B------:R-:W-:Y:S01]  /*8f30*/  LEA.HI.X.SX32 R173, R234, R2, 0x2, P2 ;  /* 0x00000002eaad7211 */ /* 0x000fe200010f16ff */
[----:B------:R1:W-:Y:S04]  /*8f40*/  STL.64 [R1+0x248], R236 ;  /* 0x000248ec01007387 */ /* 0x0003e80000100a00 */
[----:B------:R1:W-:Y:S04]  /*8f50*/  STL.64 [R1+0x238], R240 ;  /* 0x000238f001007387 */ /* 0x0003e80000100a00 */
[----:B------:R-:W-:Y:S01]  /*8f60*/  STL.64 [R1+0x240], R238 ;  /* 0x000240ee01007387 */ /* 0x000fe20000100a00 */
[----:B-1----:R-:W-:-:S03]  /*8f70*/  LEA R236, P0, R168, UR20, 0x2 ;  /* 0x00000014a8ec7c11 */ /* 0x002fc6000f8010ff */
[----:B------:R1:W-:Y:S01]  /*8f80*/  STL.64 [R1+0x258], R174 ;  /* 0x000258ae01007387 */ /* 0x0003e20000100a00 */
[----:B------:R-:W-:-:S03]  /*8f90*/  LEA.HI.X.SX32 R2, R168, UR21, 0x2, P0 ;  /* 0x00000015a8027c11 */ /* 0x000fc600080f16ff */
[----:B------:R-:W-:Y:S01]  /*8fa0*/  STL.64 [R1+0x250], R172 ;  /* 0x000250ac01007387 */ /* 0x000fe20000100a00 */
[-C--:B------:R-:W-:Y:S02]  /*8fb0*/  LEA R240, P2, R170, R236.reuse, 0x2 ;  /* 0x000000ecaaf07211 */ /* 0x080fe400078410ff */
[----:B-1----:R-:W-:-:S04]  /*8fc0*/  LEA R174, P1, R166, R236, 0x2 ;  /* 0x000000eca6ae7211 */ /* 0x002fc800078210ff */
[-C--:B------:R-:W-:Y:S02]  /*8fd0*/  LEA.HI.X.SX32 R175, R166, R2.reuse, 0x2, P1 ;  /* 0x00000002a6af7211 */ /* 0x080fe400008f16ff */
[----:B------:R-:W-:-:S03]  /*8fe0*/  LEA.HI.X.SX32 R241, R170, R2, 0x2, P2 ;  /* 0x00000002aaf17211 */ /* 0x000fc600010f16ff */
[----:B------:R1:W-:Y:S01]  /*8ff0*/  STL.64 [R1+0x58], R174 ;  /* 0x000058ae01007387 */ /* 0x0003e20000100a00 */
[CC--:B--2---:R-:W-:Y:S02]  /*9000*/  LEA R238, P3, R161.reuse, R236.reuse, 0x2 ;  /* 0x000000eca1ee7211 */ /* 0x0c4fe400078610ff */
[C---:B-1----:R-:W-:Y:S02]  /*9010*/  LEA R174, P1, R160.reuse, R236, 0x2 ;  /* 0x000000eca0ae7211 */ /* 0x042fe400078210ff */
[-C--:B------:R-:W-:Y:S02]  /*9020*/  LEA.HI.X.SX32 R239, R161, R2.reuse, 0x2, P3 ;  /* 0x00000002a1ef7211 */ /* 0x080fe400018f16ff */
[----:B------:R-:W-:Y:S02]  /*9030*/  LEA.HI.X.SX32 R175, R160, R2, 0x2, P1 ;  /* 0x00000002a0af7211 */ /* 0x000fe400008f16ff */
[-C--:B---3--:R-:W-:Y:S02]  /*9040*/  LEA R244, P5, R163, R236.reuse, 0x2 ;  /* 0x000000eca3f47211 */ /* 0x088fe400078a10ff */
[----:B------:R-:W-:-:S02]  /*9050*/  LEA R242, P4, R162, R236, 0x2 ;  /* 0x000000eca2f27211 */ /* 0x000fc400078810ff */
[-C--:B------:R-:W-:Y:S02]  /*9060*/  LEA.HI.X.SX32 R245, R163, R2.reuse, 0x2, P5 ;  /* 0x00000002a3f57211 */ /* 0x080fe400028f16ff */
[----:B------:R-:W-:Y:S02]  /*9070*/  LEA.HI.X.SX32 R243, R162, R2, 0x2, P4 ;  /* 0x00000002a2f37211 */ /* 0x000fe400020f16ff */
[CC--:B----4-:R-:W-:Y:S02]  /*9080*/  LEA R172, P6, R165.reuse, R236.reuse, 0x2 ;  /* 0x000000eca5ac7211 */ /* 0x0d0fe400078c10ff */
[C---:B------:R-:W-:Y:S02]  /*9090*/  LEA R168, P0, R164.reuse, R236, 0x2 ;  /* 0x000000eca4a87211 */ /* 0x040fe400078010ff */
[-C--:B------:R-:W-:Y:S02]  /*90a0*/  LEA.HI.X.SX32 R173, R165, R2.reuse, 0x2, P6 ;  /* 0x00000002a5ad7211 */ /* 0x080fe400030f16ff */
[----:B------:R-:W-:-:S03]  /*90b0*/  LEA.HI.X.SX32 R169, R164, R2, 0x2, P0 ;  /* 0x00000002a4a97211 */ /* 0x000fc600000f16ff */
[----:B------:R1:W-:Y:S04]  /*90c0*/  STL.64 [R1+0x50], R172 ;  /* 0x000050ac01007387 */ /* 0x0003e80000100a00 */
[----:B------:R2:W-:Y:S04]  /*90d0*/  STL.64 [R1+0x48], R168 ;  /* 0x000048a801007387 */ /* 0x0005e80000100a00 */
[----:B------:R-:W-:Y:S01]  /*90e0*/  STL.64 [R1+0x40], R240 ;  /* 0x000040f001007387 */ /* 0x000fe20000100a00 */
[CC--:B-1----:R-:W-:Y:S02]  /*90f0*/  LEA R172, P0, R159.reuse, R236.reuse, 0x2 ;  /* 0x000000ec9fac7211 */ /* 0x0c2fe400078010ff */
[----:B--2---:R-:W-:Y:S01]  /*9100*/  LEA R168, P2, R158, R236, 0x2 ;  /* 0x000000ec9ea87211 */ /* 0x004fe200078410ff */
[----:B------:R1:W-:Y:S01]  /*9110*/  STL.64 [R1+0x38], R244 ;  /* 0x000038f401007387 */ /* 0x0003e20000100a00 */
[----:B------:R-:W-:-:S02]  /*9120*/  LEA.HI.X.SX32 R173, R159, R2, 0x2, P0 ;  /* 0x000000029fad7211 */ /* 0x000fc400000f16ff */
[----:B------:R-:W-:Y:S01]  /*9130*/  LEA.HI.X.SX32 R169, R158, R2, 0x2, P2 ;  /* 0x000000029ea97211 */ /* 0x000fe200010f16ff */
[----:B------:R2:W-:Y:S04]  /*9140*/  STL.64 [R1+0x30], R242 ;  /* 0x000030f201007387 */ /* 0x0005e80000100a00 */
[----:B------:R3:W-:Y:S04]  /*9150*/  STL.64 [R1+0x28], R238 ;  /* 0x000028ee01007387 */ /* 0x0007e80000100a00 */
[----:B------:R4:W-:Y:S04]  /*9160*/  STL.64 [R1+0x20], R174 ;  /* 0x000020ae01007387 */ /* 0x0009e80000100a00 */
[----:B------:R-:W-:Y:S04]  /*9170*/  STL.64 [R1+0x18], R172 ;  /* 0x000018ac01007387 */ /* 0x000fe80000100a00 */
[----:B------:R-:W-:Y:S04]  /*9180*/  STL.64 [R1+0x10], R168 ;  /* 0x000010a801007387 */ /* 0x000fe80000100a00 */
[----:B------:R-:W4:Y:S01]  /*9190*/  LDL.LU R252, [R1+0x120] ;  /* 0x0001200001fc7983 */ /* 0x000f220000300800 */
[-C--:B-1----:R-:W-:Y:S01]  /*91a0*/  LEA R244, P0, R150, R236.reuse, 0x2 ;  /* 0x000000ec96f47211 */ /* 0x082fe200078010ff */
[----:B------:R-:W-:Y:S01]  /*91b0*/  IMAD R233, R167, 0x2, R231 ;  /* 0x00000002a7e97824 */ /* 0x000fe200078e02e7 */
[----:B-----5:R-:W-:-:S02]  /*91c0*/  LEA R246, P1, R148, R236, 0x2 ;  /* 0x000000ec94f67211 */ /* 0x020fc400078210ff */
[----:B------:R-:W-:Y:S01]  /*91d0*/  LEA.HI.X.SX32 R245, R150, R2, 0x2, P0 ;  /* 0x0000000296f57211 */ /* 0x000fe200000f16ff */
[----:B------:R-:W-:Y:S01]  /*91e0*/  IMAD R235, R167, 0x2, R233 ;  /* 0x00000002a7eb7824 */ /* 0x000fe200078e02e9 */
[-C--:B------:R-:W-:Y:S02]  /*91f0*/  LEA R150, P0, R151, R236.reuse, 0x2 ;  /* 0x000000ec97967211 */ /* 0x080fe400078010ff */
[-C--:B------:R-:W-:Y:S02]  /*9200*/  LEA R166, P5, R156, R236.reuse, 0x2 ;  /* 0x000000ec9ca67211 */ /* 0x080fe400078a10ff */
[-C--:B------:R-:W-:Y:S02]  /*9210*/  LEA R164, P4, R144, R236.reuse, 0x2 ;  /* 0x000000ec90a47211 */ /* 0x080fe400078810ff */
[-C--:B------:R-:W-:Y:S02]  /*9220*/  LEA R250, P3, R146, R236.reuse, 0x2 ;  /* 0x000000ec92fa7211 */ /* 0x080fe400078610ff */
[----:B--2---:R-:W-:-:S02]  /*9230*/  LEA R242, P2, R152, R236, 0x2 ;  /* 0x000000ec98f27211 */ /* 0x004fc400078410ff */
[----:B------:R-:W-:Y:S01]  /*9240*/  LEA.HI.X.SX32 R247, R148, R2, 0x2, P1 ;  /* 0x0000000294f77211 */ /* 0x000fe200008f16ff */
[----:B------:R-:W-:Y:S01]  /*9250*/  IMAD R237, R167, 0x2, R235 ;  /* 0x00000002a7ed7824 */ /* 0x000fe200078e02eb */
[----:B------:R-:W-:Y:S02]  /*9260*/  LEA R148, P1, R149, R236, 0x2 ;  /* 0x000000ec95947211 */ /* 0x000fe400078210ff */
[----:B------:R-:W-:Y:S02]  /*9270*/  LEA.HI.X.SX32 R151, R151, R2, 0x2, P0 ;  /* 0x0000000297977211 */ /* 0x000fe400000f16ff */
[----:B------:R-:W-:Y:S02]  /*9280*/  LEA R162, P0, R11, R236, 0x2 ;  /* 0x000000ec0ba27211 */ /* 0x000fe400078010ff */
[-C--:B------:R-:W-:Y:S02]  /*9290*/  LEA.HI.X.SX32 R167, R156, R2.reuse, 0x2, P5 ;  /* 0x000000029ca77211 */ /* 0x080fe400028f16ff */
[----:B------:R-:W-:-:S02]  /*92a0*/  LEA.HI.X.SX32 R165, R144, R2, 0x2, P4 ;  /* 0x0000000290a57211 */ /* 0x000fc400020f16ff */
[----:B------:R-:W-:Y:S02]  /*92b0*/  LEA.HI.X.SX32 R251, R146, R2, 0x2, P3 ;  /* 0x0000000292fb7211 */ /* 0x000fe400018f16ff */
[-C--:B---3--:R-:W-:Y:S02]  /*92c0*/  LEA R238, P5, R154, R236.reuse, 0x2 ;  /* 0x000000ec9aee7211 */ /* 0x088fe400078a10ff */
[-C--:B------:R-:W-:Y:S02]  /*92d0*/  LEA R144, P4, R145, R236.reuse, 0x2 ;  /* 0x000000ec91907211 */ /* 0x080fe400078810ff */
[----:B------:R-:W-:Y:S02]  /*92e0*/  LEA R146, P3, R147, R236, 0x2 ;  /* 0x000000ec93927211 */ /* 0x000fe400078610ff */
[----:B------:R-:W-:Y:S02]  /*92f0*/  LEA.HI.X.SX32 R243, R152, R2, 0x2, P2 ;  /* 0x0000000298f37211 */ /* 0x000fe400010f16ff */
[----:B------:R-:W-:-:S02]  /*9300*/  LEA R152, P2, R153, R236, 0x2 ;  /* 0x000000ec99987211 */ /* 0x000fc400078410ff */
[----:B------:R-:W-:Y:S02]  /*9310*/  LEA.HI.X.SX32 R149, R149, R2, 0x2, P1 ;  /* 0x0000000295957211 */ /* 0x000fe400008f16ff */
[----:B------:R-:W-:Y:S02]  /*9320*/  LEA R160, P1, R12, R236, 0x2 ;  /* 0x000000ec0ca07211 */ /* 0x000fe400078210ff */
[----:B------:R-:W-:Y:S01]  /*9330*/  LEA.HI.X.SX32 R163, R11, R2, 0x2, P0 ;  /* 0x000000020ba37211 */ /* 0x000fe200000f16ff */
[----:B------:R-:W-:Y:S01]  /*9340*/  STL.64 [R1+0x8], R166 ;  /* 0x000008a601007387 */ /* 0x000fe20000100a00 */
[----:B----4-:R-:W-:Y:S02]  /*9350*/  LEA R174, P0, R10, R236, 0x2 ;  /* 0x000000ec0aae7211 */ /* 0x010fe400078010ff */
[-C--:B------:R-:W-:Y:S01]  /*9360*/  LEA.HI.X.SX32 R239, R154, R2.reuse, 0x2, P5 ;  /* 0x000000029aef7211 */ /* 0x080fe200028f16ff */
[----:B------:R1:W-:Y:S01]  /*9370*/  STL.64 [R1], R164 ;  /* 0x000000a401007387 */ /* 0x0003e20000100a00 */
[----:B------:R-:W-:-:S02]  /*9380*/  LEA.HI.X.SX32 R145, R145, R2, 0x2, P4 ;  /* 0x0000000291917211 */ /* 0x000fc400020f16ff */
[----:B------:R-:W-:Y:S02]  /*9390*/  LEA.HI.X.SX32 R147, R147, R2, 0x2, P3 ;  /* 0x0000000293937211 */ /* 0x000fe400018f16ff */
[-C--:B------:R-:W-:Y:S02]  /*93a0*/  LEA R154, P5, R155, R236.reuse, 0x2 ;  /* 0x000000ec9b9a7211 */ /* 0x080fe400078a10ff */
[-C--:B------:R-:W-:Y:S02]  /*93b0*/  LEA R156, P4, R157, R236.reuse, 0x2 ;  /* 0x000000ec9d9c7211 */ /* 0x080fe400078810ff */
[----:B------:R-:W-:Y:S02]  /*93c0*/  LEA R158, P3, R13, R236, 0x2 ;  /* 0x000000ec0d9e7211 */ /* 0x000fe400078610ff */
[----:B------:R-:W-:Y:S02]  /*93d0*/  LEA.HI.X.SX32 R153, R153, R2, 0x2, P2 ;  /* 0x0000000299997211 */ /* 0x000fe400010f16ff */
[----:B-1----:R-:W-:-:S02]  /*93e0*/  LEA R164, P2, R9, R236, 0x2 ;  /* 0x000000ec09a47211 */ /* 0x002fc400078410ff */
[----:B------:R-:W-:Y:S02]  /*93f0*/  LEA.HI.X.SX32 R161, R12, R2, 0x2, P1 ;  /* 0x000000020ca17211 */ /* 0x000fe400008f16ff */
[----:B------:R-:W-:Y:S02]  /*9400*/  LEA R172, P1, R6, R236, 0x2 ;  /* 0x000000ec06ac7211 */ /* 0x000fe400078210ff */
[----:B------:R-:W-:Y:S02]  /*9410*/  LEA.HI.X.SX32 R175, R10, R2, 0x2, P0 ;  /* 0x000000020aaf7211 */ /* 0x000fe400000f16ff */
[----:B------:R-:W-:Y:S02]  /*9420*/  LEA R186, P0, R187, R236, 0x2 ;  /* 0x000000ecbbba7211 */ /* 0x000fe400078010ff */
[-C--:B------:R-:W-:Y:S02]  /*9430*/  LEA.HI.X.SX32 R155, R155, R2.reuse, 0x2, P5 ;  /* 0x000000029b9b7211 */ /* 0x080fe400028f16ff */
[----:B------:R-:W-:-:S02]  /*9440*/  LEA.HI.X.SX32 R157, R157, R2, 0x2, P4 ;  /* 0x000000029d9d7211 */ /* 0x000fc400020f16ff */
[----:B------:R-:W-:Y:S02]  /*9450*/  LEA.HI.X.SX32 R159, R13, R2, 0x2, P3 ;  /* 0x000000020d9f7211 */ /* 0x000fe400018f16ff */
[-C--:B------:R-:W-:Y:S02]  /*9460*/  LEA R166, P5, R8, R236.reuse, 0x2 ;  /* 0x000000ec08a67211 */ /* 0x080fe400078a10ff */
[-C--:B------:R-:W-:Y:S02]  /*9470*/  LEA R168, P4, R7, R236.reuse, 0x2 ;  /* 0x000000ec07a87211 */ /* 0x080fe400078810ff */
[----:B------:R-:W-:Y:S02]  /*9480*/  LEA R170, P3, R5, R236, 0x2 ;  /* 0x000000ec05aa7211 */ /* 0x000fe400078610ff */
[----:B------:R-:W-:Y:S02]  /*9490*/  LEA.HI.X.SX32 R165, R9, R2, 0x2, P2 ;  /* 0x0000000209a57211 */ /* 0x000fe400010f16ff */
[----:B------:R-:W-:-:S02]  /*94a0*/  LEA R176, P2, R177, R236, 0x2 ;  /* 0x000000ecb1b07211 */ /* 0x000fc400078410ff */
[----:B------:R-:W-:Y:S01]  /*94b0*/  LEA.HI.X.SX32 R173, R6, R2, 0x2, P1 ;  /* 0x0000000206ad7211 */ /* 0x000fe200008f16ff */
[----:B------:R-:W1:Y:S01]  /*94c0*/  S2R R248, SR_TID.X ;  /* 0x0000000000f87919 */ /* 0x000e620000002100 */
        /* <DEDUP_REMOVED lines=36> */
[----:B------:R-:W-:Y:S01]  /*9710*/  VIADD R9, R4, 0x7f ;  /* 0x0000007f04097836 */ /* 0x000fe20000000000 */
        /* <DEDUP_REMOVED lines=13> */
[-C--:B------:R-:W-:Y:S02]  /*97f0*/  LEA.HI.X.SX32 R235, R235, R2.reuse, 0x2, P0 ;  /* 0x00000002ebeb7211 */ /* 0x080fe400000f16ff */
[----:B------:R-:W-:Y:S02]  /*9800*/  ISETP.GT.AND P0, PT, R9, 0x7f, PT ;  /* 0x0000007f0900780c */ /* 0x000fe40003f04270 */
        /* <DEDUP_REMOVED lines=9> */
[C---:B------:R-:W-:Y:S02]  /*98a0*/  ISETP.GE.AND P1, PT, R3.reuse, R4, PT ;  /* 0x000000040300720c */ /* 0x040fe40003f26270 */
[----:B------:R-:W-:Y:S02]  /*98b0*/  SEL R5, RZ, 0x4, !P0 ;  /* 0x00000004ff057807 */ /* 0x000fe40004000000 */
[C---:B------:R-:W-:Y:S02]  /*98c0*/  LOP3.LUT R11, R3.reuse, 0x2, RZ, 0xfc, !PT ;  /* 0x00000002030b7812 */ /* 0x040fe400078efcff */
[C---:B------:R-:W-:Y:S02]  /*98d0*/  LOP3.LUT R12, R3.reuse, 0x20, RZ, 0xfc, !PT ;  /* 0x00000020030c7812 */ /* 0x040fe400078efcff */
[----:B------:R-:W-:-:S02]  /*98e0*/  LOP3.LUT R249, R3, 0x22, RZ, 0xfc, !PT ;  /* 0x0000002203f97812 */ /* 0x000fc400078efcff */
[-C--:B------:R-:W-:Y:S02]  /*98f0*/  LEA.HI.X.SX32 R227, R227, R2.reuse, 0x2, P5 ;  /* 0x00000002e3e37211 */ /* 0x080fe400028f16ff */
[-C--:B------:R-:W-:Y:S02]  /*9900*/  LEA.HI.X.SX32 R229, R229, R2.reuse, 0x2, P4 ;  /* 0x00000002e5e57211 */ /* 0x080fe400020f16ff */
[-C--:B------:R-:W-:Y:S02]  /*9910*/  LEA.HI.X.SX32 R231, R231, R2.reuse, 0x2, P3 ;  /* 0x00000002e7e77211 */ /* 0x080fe400018f16ff */
[----:B------:R-:W-:Y:S02]  /*9920*/  LEA.HI.X.SX32 R237, R237, R2, 0x2, P2 ;  /* 0x00000002eded7211 */ /* 0x000fe400010f16ff */
[----:B------:R-:W-:Y:S02]  /*9930*/  SEL R2, R5, RZ, !P1 ;  /* 0x000000ff05027207 */ /* 0x000fe40004800000 */
[----:B------:R-:W-:-:S02]  /*9940*/  ISETP.GE.AND P0, PT, R11, R4, PT ;  /* 0x000000040b00720c */ /* 0x000fc40003f06270 */
[-C--:B------:R-:W-:Y:S02]  /*9950*/  ISETP.GE.AND P2, PT, R12, R4.reuse, PT ;  /* 0x000000040c00720c */ /* 0x080fe40003f46270 */
[----:B------:R-:W-:Y:S02]  /*9960*/  ISETP.GE.AND P1, PT, R249, R4, PT ;  /* 0x00000004f900720c */ /* 0x000fe40003f26270 */
[C---:B------:R-:W-:Y:S02]  /*9970*/  LOP3.LUT R8, R3.reuse, 0x40, RZ, 0xfc, !PT ;  /* 0x0000004003087812 */ /* 0x040fe400078efcff */
[----:B------:R-:W-:Y:S02]  /*9980*/  LOP3.LUT R13, R3, 0x42, RZ, 0xfc, !PT ;  /* 0x00000042030d7812 */ /* 0x000fe400078efcff */
[----:B------:R-:W-:Y:S02]  /*9990*/  ISETP.NE.U32.AND P3, PT, R2, RZ, PT ;  /* 0x000000ff0200720c */ /* 0x000fe40003f65070 */
[----:B-1----:R-:W-:-:S02]  /*99a0*/  LOP3.LUT R10, R248, 0x7f, RZ, 0xc0, !PT ;  /* 0x0000007ff80a7812 */ /* 0x002fc400078ec0ff */
[C---:B------:R-:W-:Y:S02]  /*99b0*/  SEL R7, R5.reuse, RZ, !P0 ;  /* 0x000000ff05077207 */ /* 0x040fe40004000000 */
[C---:B------:R-:W-:Y:S02]  /*99c0*/  SEL R6, R5.reuse, RZ, !P2 ;  /* 0x000000ff05067207 */ /* 0x040fe40005000000 */
[----:B------:R-:W-:Y:S02]  /*99d0*/  SEL R2, R5, RZ, !P1 ;  /* 0x000000ff05027207 */ /* 0x000fe40004800000 */
[----:B------:R-:W-:Y:S02]  /*99e0*/  LOP3.LUT R248, R248, 0x3f, RZ, 0xc0, !PT ;  /* 0x0000003ff8f87812 */ /* 0x000fe400078ec0ff */
[-C--:B------:R-:W-:Y:S02]  /*99f0*/  ISETP.GE.AND P4, PT, R8, R4.reuse, PT ;  /* 0x000000040800720c */ /* 0x080fe40003f86270 */
[----:B------:R-:W-:Y:S01]  /*9a00*/  ISETP.GE.AND P6, PT, R13, R4, PT ;  /* 0x000000040d00720c */ /* 0x000fe20003fc6270 */
[----:B------:R-:W-:Y:S01]  /*9a10*/  USHF.L.U32 UR4, UR16, 0x15, URZ ;  /* 0x0000001510047899 */ /* 0x000fe200080006ff */
[----:B------:R-:W-:-:S02]  /*9a20*/  ISETP.NE.U32.AND P5, PT, R7, RZ, PT ;  /* 0x000000ff0700720c */ /* 0x000fc40003fa5070 */
[----:B------:R-:W-:Y:S02]  /*9a30*/  ISETP.NE.U32.AND P2, PT, R6, RZ, PT ;  /* 0x000000ff0600720c */ /* 0x000fe40003f45070 */
[----:B------:R-:W-:Y:S02]  /*9a40*/  ISETP.NE.U32.AND P1, PT, R2, RZ, PT ;  /* 0x000000ff0200720c */ /* 0x000fe40003f25070 */
[----:B------:R-:W-:Y:S02]  /*9a50*/  ISETP.NE.U32.AND P0, PT, R10, RZ, PT ;  /* 0x000000ff0a00720c */ /* 0x000fe40003f05070 */
[C---:B------:R-:W-:Y:S02]  /*9a60*/  SEL R7, R5.reuse, RZ, !P4 ;  /* 0x000000ff05077207 */ /* 0x040fe40006000000 */
[----:B------:R-:W-:Y:S01]  /*9a70*/  SEL R6, R5, RZ, !P6 ;  /* 0x000000ff05067207 */ /* 0x000fe20007000000 */
[----:B------:R-:W1:Y:S01]  /*9a80*/  LDCU.64 UR20, c[0x0][0x358] ;  /* 0x00006b00ff1477ac */ /* 0x000e620008000a00 */
[----:B------:R-:W-:Y:S01]  /*9a90*/  ULOP3.LUT UR4, UR4, 0x600000, URZ, 0xc0, !UPT ;  /* 0x0060000004047892 */ /* 0x000fe2000f8ec0ff */
[----:B------:R-:W-:Y:S01]  /*9aa0*/  IMAD R2, R248, 0x80, R252 ;  /* 0x00000080f8027824 */ /* 0x000fe200078e02fc */
[----:B-1----:R-:W-:Y:S10]  /*9ab0*/  BRA.U UP0, `(.L_x_5) ;  /* 0x0000000100187547 */ /* 0x002ff4000b800000 */
[----:B------:R-:W-:Y:S01]  /*9ac0*/  ELECT P4, URZ, PT ;  /* 0x0000000000ff782f */ /* 0x000fe20003880000 */
[----:B------:R-:W-:Y:S01]  /*9ad0*/  IMAD.MOV.U32 R8, RZ, RZ, 0x1 ;  /* 0x00000001ff087424 */ /* 0x000fe200078e00ff */
[----:B------:R-:W-:Y:S01]  /*9ae0*/  UMOV UR6, 0x40 ;  /* 0x0000004000067882 */ /* 0x000fe20000000000 */
[----:B------:R-:W-:Y:S01]  /*9af0*/  UVIRTCOUNT.DEALLOC.SMPOOL 0x80 ;  /* 0x000000800000784c */ /* 0x000fe20000000000 */
[----:B------:R-:W-:-:S09]  /*9b00*/  ULEA UR6, UR5, UR6, 0x18 ;  /* 0x0000000605067291 */ /* 0x000fd2000f8ec0ff */
[----:B------:R1:W-:Y:S03]  /*9b10*/  @P4 STS.U8 [UR6], R8 ;  /* 0x00000008ff004988 */ /* 0x0003e60008000006 */
.L_x_5:
[----:B------:R2:W-:Y:S01]  /*9b20*/  STL.64 [R1+0x700], R96 ;  /* 0x0007006001007387 */ /* 0x0005e20000100a00 */
[----:B------:R-:W-:Y:S01]  /*9b30*/  UIADD3 UR19, UPT, UPT, UR8, UR4, URZ ;  /* 0x0000000408137290 */ /* 0x000fe2000fffe0ff */
[----:B------:R-:W-:Y:S01]  /*9b40*/  VOTEU.ALL UP1, P0 ;  /* 0x0000000000ff7886 */ /* 0x000fe20000020000 */
[----:B------:R-:W-:Y:S02]  /*9b50*/  UIADD3 UR15, UPT, UPT, UR7, 0x90000, URZ ;  /* 0x00090000070f7890 */ /* 0x000fe4000fffe0ff */
[----:B------:R-:W-:Y:S01]  /*9b60*/  VIADD R248, R2, UR7 ;  /* 0x0000000702f87c36 */ /* 0x000fe20008000000 */
[----:B------:R-:W-:Y:S01]  /*9b70*/  VOTEU.ALL UP2, P0 ;  /* 0x0000000000ff7886 */ /* 0x000fe20000040000 */
[----:B------:R-:W-:Y:S02]  /*9b80*/  LOP3.LUT R252, R3, 0x60, RZ, 0xfc, !PT ;  /* 0x0000006003fc7812 */ /* 0x000fe400078efcff */
[----:B------:R-:W-:Y:S02]  /*9b90*/  ISETP.NE.U32.AND P4, PT, R7, RZ, PT ;  /* 0x000000ff0700720c */ /* 0x000fe40003f85070 */
[----:B------:R-:W-:Y:S01]  /*9ba0*/  ISETP.NE.U32.AND P6, PT, R6, RZ, PT ;  /* 0x000000ff0600720c */ /* 0x000fe20003fc5070 */
[----:B--2---:R-:W2:Y:S01]  /*9bb0*/  LDL.64 R96, [R1+0x50] ;  /* 0x0000500001607983 */ /* 0x004ea20000100a00 */
[----:B------:R-:W-:-:S02]  /*9bc0*/  LOP3.LUT R13, R3, 0x62, RZ, 0xfc, !PT ;  /* 0x00000062030d7812 */ /* 0x000fc400078efcff */
[----:B-1----:R-:W-:Y:S01]  /*9bd0*/  LOP3.LUT R8, R3, 0x4, RZ, 0xfc, !PT ;  /* 0x0000000403087812 */ /* 0x002fe200078efcff */
[----:B------:R1:W-:Y:S01]  /*9be0*/  STL.64 [R1+0x6f8], R80 ;  /* 0x0006f85001007387 */ /* 0x0003e20000100a00 */
[----:B------:R-:W-:Y:S01]  /*9bf0*/  USHF.L.U32 UR13, UR13, 0x7, URZ ;  /* 0x000000070d0d7899 */ /* 0x000fe200080006ff */
[----:B------:R-:W3:Y:S02]  /*9c00*/  LDCU UR14, c[0x0][0x3a0] ;  /* 0x00007400ff0e77ac */ /* 0x000ee40008000800 */
[----:B-1----:R-:W4:Y:S01]  /*9c10*/  LDL.64 R80, [R1+0x58] ;  /* 0x0000580001507983 */ /* 0x002f220000100a00 */
[----:B------:R-:W-:-:S04]  /*9c20*/  @!UP1 UIADD3 UR10, UPT, UPT, -UR9, 0x100000, URZ ;  /* 0x00100000090a9890 */ /* 0x000fc8000fffe1ff */
[----:B------:R-:W-:Y:S02]  /*9c30*/  @!UP1 USHF.L.U32 UR11, UR10, 0xb, URZ ;  /* 0x0000000b0a0b9899 */ /* 0x000fe400080006ff */
[----:B------:R-:W-:Y:S02]  /*9c40*/  @!UP1 USHF.L.U32 UR10, UR10, 0x1, URZ ;  /* 0x000000010a0a9899 */ /* 0x000fe400080006ff */
[----:B------:R-:W-:-:S04]  /*9c50*/  @!UP1 UIADD3 UR4, UPT, UPT, -UR9, 0x100000, URZ ;  /* 0x0010000009049890 */ /* 0x000fc8000fffe1ff */
[----:B------:R-:W-:Y:S02]  /*9c60*/  @!UP1 USHF.L.U32 UR5, UR4, 0xb, URZ ;  /* 0x0000000b04059899 */ /* 0x000fe400080006ff */
[----:B------:R-:W-:Y:S01]  /*9c70*/  @!UP1 USHF.L.U32 UR4, UR4, 0x1, URZ ;  /* 0x0000000104049899 */ /* 0x000fe200080006ff */
[----:B------:R-:W-:Y:S01]  /*9c80*/  STTM.16dp32bit_t0_t15.x64 tmem[UR19], RZ ;  /* 0x000000ff000079ed */ /* 0x000fe20008b00013 */
[----:B------:R-:W-:Y:S01]  /*9c90*/  STTM.16dp32bit_t16_t31.x64 tmem[UR19+0x40], RZ ;  /* 0x000040ff000079ed */ /* 0x000fe20008b20013 */
[----:B------:R-:W1:Y:S02]  /*9ca0*/  FENCE.VIEW.ASYNC.T ;  /* 0x00000000000073c6 */ /* 0x000e640000000200 */
[----:B-1----:R-:W-:Y:S06]  /*9cb0*/  BAR.SYNC.DEFER_BLOCKING 0x0 ;  /* 0x0000000000007b1d */ /* 0x002fec0000010000 */
[----:B------:R-:W-:Y:S01]  /*9cc0*/  UMOV UR9, UR15 ;  /* 0x0000000f00097c82 */ /* 0x000fe20008000000 */
[----:B------:R-:W-:Y:S01]  /*9cd0*/  VOTEU.ALL UP1, P0 ;  /* 0x0000000000ff7886 */ /* 0x000fe20000020000 */
[----:B------:R-:W-:Y:S04]  /*9ce0*/  STL.64 [R1+0x6f0], R64 ;  /* 0x0006f04001007387 */ /* 0x000fe80000100a00 */
[----:B------:R-:W-:Y:S04]  /*9cf0*/  STL.64 [R1+0x6e8], R48 ;  /* 0x0006e83001007387 */ /* 0x000fe80000100a00 */
[----:B------:R-:W-:Y:S04]  /*9d00*/  STL.64 [R1+0x6e0], R32 ;  /* 0x0006e02001007387 */ /* 0x000fe80000100a00 */
[----:B------:R-:W-:Y:S04]  /*9d10*/  STL.64 [R1+0x6d8], R16 ;  /* 0x0006d81001007387 */ /* 0x000fe80000100a00 */
[----:B------:R-:W1:Y:S02]  /*9d20*/  FENCE.VIEW.ASYNC.S ;  /* 0x00000000000073c6 */ /* 0x000e640000000000 */
[----:B-1----:R1:W1:Y:S02]  /*9d30*/  @!UP1 SYNCS.EXCH.64 URZ, [UR9], UR10 ;  /* 0x0000000a09ff95b2 */ /* 0x0022640008000100 */
[----:B-1----:R-:W-:Y:S06]  /*9d40*/  BAR.SYNC.DEFER_BLOCKING 0x0 ;  /* 0x0000000000007b1d */ /* 0x002fec0000010000 */
[----:B------:R1:W-:Y:S04]  /*9d50*/  STL [R1+0x698], R0 ;  /* 0x0006980001007387 */ /* 0x0003e80000100800 */
[----:B------:R1:W-:Y:S04]  /*9d60*/  STL [R1+0x4e8], R248 ;  /* 0x0004e8f801007387 */ /* 0x0003e80000100800 */
[----:B------:R-:W-:Y:S01]  /*9d70*/  STL.64 [R1+0x6b0], R238 ;  /* 0x0006b0ee01007387 */ /* 0x000fe20000100a00 */
[C---:B-1----:R-:W-:Y:S01]  /*9d80*/  LOP3.LUT R0, R3.reuse, 0x6, RZ, 0xfc, !PT ;  /* 0x0000000603007812 */ /* 0x042fe200078efcff */
[----:B------:R1:W4:Y:S01]  /*9d90*/  @!UP2 SYNCS.EXCH.64 URZ, [UR7+0x90008], UR4 ;  /* 0x0900080407ffa5b2 */ /* 0x0003220008000100 */
[----:B------:R-:W-:-:S02]  /*9da0*/  LOP3.LUT R16, R3, 0x24, RZ, 0xfc, !PT ;  /* 0x0000002403107812 */ /* 0x000fc400078efcff */
[C---:B------:R-:W-:Y:S02]  /*9db0*/  LOP3.LUT R17, R3.reuse, 0x34, RZ, 0xfc, !PT ;  /* 0x0000003403117812 */ /* 0x040fe400078efcff */
[C---:B------:R-:W-:Y:S02]  /*9dc0*/  LOP3.LUT R33, R3.reuse, 0x38, RZ, 0xfc, !PT ;  /* 0x0000003803217812 */ /* 0x040fe400078efcff */
[----:B------:R-:W-:Y:S01]  /*9dd0*/  LOP3.LUT R32, R3, 0x3a, RZ, 0xfc, !PT ;  /* 0x0000003a03207812 */ /* 0x000fe200078efcff */
[----:B------:R-:W-:Y:S01]  /*9de0*/  USHF.L.U32 UR11, UR12, 0x7, URZ ;  /* 0x000000070c0b7899 */ /* 0x000fe200080006ff */
[----:B-1----:R-:W1:Y:S01]  /*9df0*/  LDCU UR4, c[0x0][0x3a0] ;  /* 0x00007400ff0477ac */ /* 0x002e620008000800 */
[----:B------:R-:W1:Y:S01]  /*9e00*/  LDCU UR5, c[0x0][0x3a0] ;  /* 0x00007400ff0577ac */ /* 0x000e620008000800 */
[----:B------:R-:W-:Y:S01]  /*9e10*/  @!PT LDS RZ, [RZ] ;  /* 0x00000000fffff984 */ /* 0x000fe20000000800 */
[----:B------:R-:W-:Y:S01]  /*9e20*/  @!PT LDS RZ, [RZ] ;  /* 0x00000000fffff984 */ /* 0x000fe20000000800 */
[----:B------:R-:W-:Y:S01]  /*9e30*/  @!PT LDS RZ, [RZ] ;  /* 0x00000000fffff984 */ /* 0x000fe20000000800 */
[----:B----4-:R-:W-:Y:S01]  /*9e40*/  LDGSTS.E [R248+0x60000], desc[UR20][R80.64], P3 ;  /* 0x6000000050f87fae */ /* 0x010fe200099a1014 */
[----:B------:R-:W-:-:S03]  /*9e50*/  ISETP.GE.AND P3, PT, R252, R4, PT ;  /* 0x00000004fc00720c */ /* 0x000fc60003f66270 */
[----:B--2---:R-:W-:Y:S01]  /*9e60*/  LDGSTS.E [R248+0x60008], desc[UR20][R96.64], P5 ;  /* 0x6000800060f87fae */ /* 0x004fe2000a9a1014 */
[-C--:B------:R-:W-:Y:S02]  /*9e70*/  ISETP.GE.AND P5, PT, R13, R4.reuse, PT ;  /* 0x000000040d00720c */ /* 0x080fe40003fa6270 */
[C---:B------:R-:W-:Y:S01]  /*9e80*/  SEL R6, R5.reuse, RZ, !P3 ;  /* 0x000000ff05067207 */ /* 0x040fe20005800000 */
[----:B------:R-:W-:Y:S01]  /*9e90*/  LDGSTS.E [R248+0x62000], desc[UR20][R238.64], P2 ;  /* 0x62000000eef87fae */ /* 0x000fe200091a1014 */
[-C--:B------:R-:W-:Y:S02]  /*9ea0*/  ISETP.GE.AND P3, PT, R8, R4.reuse, PT ;  /* 0x000000040800720c */ /* 0x080fe40003f66270 */
[----:B------:R-:W-:Y:S01]  /*9eb0*/  SEL R8, R5, RZ, !P5 ;  /* 0x000000ff05087207 */ /* 0x000fe20006800000 */
[----:B------:R-:W-:Y:S01]  /*9ec0*/  LDGSTS.E [R248+0x62008], desc[UR20][R144.64], P1 ;  /* 0x6200800090f87fae */ /* 0x000fe200089a1014 */
[----:B------:R-:W-:-:S03]  /*9ed0*/  ISETP.GE.AND P5, PT, R0, R4, PT ;  /* 0x000000040000720c */ /* 0x000fc60003fa6270 */
[----:B------:R-:W2:Y:S01]  /*9ee0*/  LDL.64 R96, [R1+0x48] ;  /* 0x0000480001607983 */ /* 0x000ea20000100a00 */
[----:B------:R-:W-:Y:S02]  /*9ef0*/  LOP3.LUT R0, R3, 0x26, RZ, 0xfc, !PT ;  /* 0x0000002603007812 */ /* 0x000fe400078efcff */
[----:B------:R-:W-:Y:S01]  /*9f00*/  SEL R7, R5, RZ, !P3 ;  /* 0x000000ff05077207 */ /* 0x000fe20005800000 */
[----:B------:R-:W-:Y:S01]  /*9f10*/  LDGSTS.E [R248+0x64000], desc[UR20][R174.64], P4 ;  /* 0x64000000aef87fae */ /* 0x000fe2000a1a1014 */
[----:B------:R-:W-:Y:S02]  /*9f20*/  ISETP.NE.U32.AND P2, PT, R6, RZ, PT ;  /* 0x000000ff0600720c */ /* 0x000fe40003f45070 */
[----:B------:R-:W-:Y:S01]  /*9f30*/  ISETP.NE.U32.AND P3, PT, R8, RZ, PT ;  /* 0x000000ff0800720c */ /* 0x000fe20003f65070 */
[----:B------:R4:W-:Y:S01]  /*9f40*/  LDGSTS.E [R248+0x64008], desc[UR20][R176.64], P6 ;  /* 0x64008000b0f87fae */ /* 0x0009e2000b1a1014 */
[----:B------:R-:W-:Y:S02]  /*9f50*/  ISETP.GE.AND P6, PT, R0, R4, PT ;  /* 0x000000040000720c */ /* 0x000fe40003fc6270 */
[----:B------:R-:W-:Y:S01]  /*9f60*/  LOP3.LUT R0, R3, 0x46, RZ, 0xfc, !PT ;  /* 0x0000004603007812 */ /* 0x000fe200078efcff */
[----:B------:R-:W-:Y:S01]  /*9f70*/  STL.64 [R1+0x6a8], R144 ;  /* 0x0006a89001007387 */ /* 0x000fe20000100a00 */
[----:B------:R-:W-:-:S02]  /*9f80*/  ISETP.NE.U32.AND P1, PT, R7, RZ, PT ;  /* 0x000000ff0700720c */ /* 0x000fc40003f25070 */
[C---:B------:R-:W-:Y:S01]  /*9f90*/  SEL R8, R5.reuse, RZ, !P6 ;  /* 0x000000ff05087207 */ /* 0x040fe20007000000 */
[----:B------:R-:W-:Y:S01]  /*9fa0*/  STL.64 [R1+0x6b8], R174 ;  /* 0x0006b8ae01007387 */ /* 0x000fe20000100a00 */
[-C--:B------:R-:W-:Y:S02]  /*9fb0*/  ISETP.GE.AND P6, PT, R0, R4.reuse, PT ;  /* 0x000000040000720c */ /* 0x080fe40003fc6270 */
[----:B------:R-:W-:Y:S01]  /*9fc0*/  LOP3.LUT R0, R2, 0x10, RZ, 0x3c, !PT ;  /* 0x0000001002007812 */ /* 0x000fe200078e3cff */
[----:B------:R1:W-:Y:S01]  /*9fd0*/  STL.64 [R1+0x6a0], R176 ;  /* 0x0006a0b001007387 */ /* 0x0003e20000100a00 */
[----:B------:R-:W-:Y:S02]  /*9fe0*/  SEL R6, R5, RZ, !P5 ;  /* 0x000000ff05067207 */ /* 0x000fe40006800000 */
[----:B------:R-:W-:Y:S01]  /*9ff0*/  ISETP.GE.AND P4, PT, R16, R4, PT ;  /* 0x000000041000720c */ /* 0x000fe20003f86270 */
[----:B------:R-:W-:Y:S01]  /*a000*/  STL.64 [R1+0x6c0], R206 ;  /* 0x0006c0ce01007387 */ /* 0x000fe20000100a00 */
[----:B----4-:R-:W-:Y:S01]  /*a010*/  VIADD R248, R0, UR7 ;  /* 0x0000000700f87c36 */ /* 0x010fe20008000000 */
[----:B------:R-:W-:-:S02]  /*a020*/  LOP3.LUT R13, R3, 0x44, RZ, 0xfc, !PT ;  /* 0x00000044030d7812 */ /* 0x000fc400078efcff */
[----:B------:R-:W-:Y:S02]  /*a030*/  ISETP.NE.U32.AND P5, PT, R6, RZ, PT ;  /* 0x000000ff0600720c */ /* 0x000fe40003fa5070 */
[----:B------:R-:W-:Y:S01]  /*a040*/  SEL R6, R5, RZ, !P4 ;  /* 0x000000ff05067207 */ /* 0x000fe20006000000 */
[----:B-1----:R-:W-:Y:S01]  /*a050*/  VIADD R176, R2, UR7 ;  /* 0x0000000702b07c36 */ /* 0x002fe20008000000 */
[----:B------:R-:W-:-:S04]  /*a060*/  ISETP.GE.AND P4, PT, R13, R4, PT ;  /* 0x000000040d00720c */ /* 0x000fc80003f86270 */
[----:B------:R-:W-:Y:S01]  /*a070*/  STL [R1+0x6d0], R176 ;  /* 0x0006d0b001007387 */ /* 0x000fe20000100800 */
[C---:B------:R-:W-:Y:S02]  /*a080*/  SEL R7, R5.reuse, RZ, !P4 ;  /* 0x000000ff05077207 */ /* 0x040fe40006000000 */
[----:B------:R-:W-:Y:S01]  /*a090*/  ISETP.NE.U32.AND P4, PT, R8, RZ, PT ;  /* 0x000000ff0800720c */ /* 0x000fe20003f85070 */
[----:B------:R1:W-:Y:S04]  /*a0a0*/  STL [R1+0x4e4], R0 ;  /* 0x0004e40001007387 */ /* 0x0003e80000100800 */
[----:B------:R-:W-:Y:S01]  /*a0b0*/  LDGSTS.E [R176+0x66000], desc[UR20][R206.64], P2 ;  /* 0x66000000ceb07fae */ /* 0x000fe200091a1014 */
[----:B------:R-:W-:Y:S02]  /*a0c0*/  ISETP.NE.U32.AND P2, PT, R6, RZ, PT ;  /* 0x000000ff0600720c */ /* 0x000fe40003f45070 */
[----:B------:R-:W-:Y:S01]  /*a0d0*/  SEL R6, R5, RZ, !P6 ;  /* 0x000000ff05067207 */ /* 0x000fe20007000000 */
[----:B------:R-:W-:Y:S01]  /*a0e0*/  STL.64 [R1+0x6c8], R208 ;  /* 0x0006c8d001007387 */ /* 0x000fe20000100a00 */
[----:B-1----:R-:W-:-:S03]  /*a0f0*/  LOP3.LUT R0, R3, 0x66, RZ, 0xfc, !PT ;  /* 0x0000006603007812 */ /* 0x002fc600078efcff */
[----:B------:R-:W-:Y:S01]  /*a100*/  LDGSTS.E [R176+0x66008], desc[UR20][R208.64], P3 ;  /* 0x66008000d0b07fae */ /* 0x000fe200099a1014 */
[----:B------:R-:W-:Y:S02]  /*a110*/  ISETP.NE.U32.AND P3, PT, R7, RZ, PT ;  /* 0x000000ff0700720c */ /* 0x000fe40003f65070 */
[----:B------:R-:W-:Y:S01]  /*a120*/  ISETP.NE.U32.AND P6, PT, R6, RZ, PT ;  /* 0x000000ff0600720c */ /* 0x000fe20003fc5070 */
[----:B------:R-:W4:Y:S01]  /*a130*/  LDL.64 R80, [R1+0x38] ;  /* 0x0000380001507983 */ /* 0x000f220000100a00 */
[C---:B------:R-:W-:Y:S02]  /*a140*/  LOP3.LUT R6, R3.reuse, 0x64, RZ, 0xfc, !PT ;  /* 0x0000006403067812 */ /* 0x040fe400078efcff */
[----:B------:R-:W-:Y:S01]  /*a150*/  LOP3.LUT R7, R3, 0x8, RZ, 0xfc, !PT ;  /* 0x0000000803077812 */ /* 0x000fe200078efcff */
[----:B--2---:R-:W-:Y:S01]  /*a160*/  LDGSTS.E [R248+0x60000], desc[UR20][R96.64], P1 ;  /* 0x6000000060f87fae */ /* 0x004fe200089a1014 */
[----:B------:R-:W-:-:S03]  /*a170*/  ISETP.GE.AND P1, PT, R6, R4, PT ;  /* 0x000000040600720c */ /* 0x000fc60003f26270 */
[----:B------:R1:W-:Y:S01]  /*a180*/  LDGSTS.E [R248+0x60008], desc[UR20][R240.64], P5 ;  /* 0x60008000f0f87fae */ /* 0x0003e2000a9a1014 */
[-C--:B------:R-:W-:Y:S02]  /*a190*/  ISETP.GE.AND P5, PT, R0, R4.reuse, PT ;  /* 0x000000040000720c */ /* 0x080fe40003fa6270 */
[----:B------:R-:W-:Y:S01]  /*a1a0*/  LOP3.LUT R0, R3, 0xa, RZ, 0xfc, !PT ;  /* 0x0000000a03007812 */ /* 0x000fe200078efcff */
[----:B------:R-:W-:Y:S01]  /*a1b0*/  LDGSTS.E [R248+0x62000], desc[UR20][R146.64], P2 ;  /* 0x6200000092f87fae */ /* 0x000fe200091a1014 */
[C---:B------:R-:W-:Y:S02]  /*a1c0*/  SEL R6, R5.reuse, RZ, !P1 ;  /* 0x000000ff05067207 */ /* 0x040fe40004800000 */
[----:B------:R-:W-:Y:S01]  /*a1d0*/  SEL R8, R5, RZ, !P5 ;  /* 0x000000ff05087207 */ /* 0x000fe20006800000 */
[----:B------:R-:W2:Y:S01]  /*a1e0*/  LDL.64 R96, [R1+0x30] ;  /* 0x0000300001607983 */ /* 0x000ea20000100a00 */
[-C--:B------:R-:W-:Y:S02]  /*a1f0*/  ISETP.GE.AND P1, PT, R7, R4.reuse, PT ;  /* 0x000000040700720c */ /* 0x080fe40003f26270 */
[----:B------:R-:W-:Y:S01]  /*a200*/  ISETP.GE.AND P5, PT, R0, R4, PT ;  /* 0x000000040000720c */ /* 0x000fe20003fa6270 */
[----:B------:R-:W-:Y:S01]  /*a210*/  LDGSTS.E [R248+0x62008], desc[UR20][R148.64], P4 ;  /* 0x6200800094f87fae */ /* 0x000fe2000a1a1014 */
[----:B------:R-:W-:-:S02]  /*a220*/  LOP3.LUT R0, R3, 0x2a, RZ, 0xfc, !PT ;  /* 0x0000002a03007812 */ /* 0x000fc400078efcff */
[----:B------:R-:W-:Y:S01]  /*a230*/  SEL R7, R5, RZ, !P1 ;  /* 0x000000ff05077207 */ /* 0x000fe20004800000 */
[----:B------:R-:W-:Y:S01]  /*a240*/  LDGSTS.E [R248+0x64000], desc[UR20][R178.64], P3 ;  /* 0x64000000b2f87fae */ /* 0x000fe200099a1014 */
[----:B------:R-:W-:-:S03]  /*a250*/  ISETP.NE.U32.AND P2, PT, R6, RZ, PT ;  /* 0x000000ff0600720c */ /* 0x000fc60003f45070 */
[----:B------:R-:W-:Y:S01]  /*a260*/  LDGSTS.E [R248+0x64008], desc[UR20][R180.64], P6 ;  /* 0x64008000b4f87fae */ /* 0x000fe2000b1a1014 */
[----:B------:R-:W-:Y:S02]  /*a270*/  ISETP.GE.AND P6, PT, R0, R4, PT ;  /* 0x000000040000720c */ /* 0x000fe40003fc6270 */
[----:B------:R-:W-:Y:S02]  /*a280*/  SEL R6, R5, RZ, !P5 ;  /* 0x000000ff05067207 */ /* 0x000fe40006800000 */
[----:B------:R-:W-:Y:S02]  /*a290*/  LOP3.LUT R0, R3, 0x4a, RZ, 0xfc, !PT ;  /* 0x0000004a03007812 */ /* 0x000fe400078efcff */
[----:B------:R-:W-:Y:S02]  /*a2a0*/  ISETP.NE.U32.AND P1, PT, R8, RZ, PT ;  /* 0x000000ff0800720c */ /* 0x000fe40003f25070 */
[----:B------:R-:W-:Y:S01]  /*a2b0*/  ISETP.NE.U32.AND P4, PT, R7, RZ, PT ;  /* 0x000000ff0700720c */ /* 0x000fe20003f85070 */
[----:B------:R-:W-:Y:S01]  /*a2c0*/  LDGSTS.E [R248+0x66000], desc[UR20][R210.64], P2 ;  /* 0x66000000d2f87fae */ /* 0x000fe200091a1014 */
[----:B------:R-:W-:-:S02]  /*a2d0*/  SEL R8, R5, RZ, !P6 ;  /* 0x000000ff05087207 */ /* 0x000fc40007000000 */
[----:B------:R-:W-:Y:S02]  /*a2e0*/  ISETP.NE.U32.AND P5, PT, R6, RZ, PT ;  /* 0x000000ff0600720c */ /* 0x000fe40003fa5070 */
[----:B------:R-:W-:Y:S02]  /*a2f0*/  ISETP.GE.AND P6, PT, R0, R4, PT ;  /* 0x000000040000720c */ /* 0x000fe40003fc6270 */
[----:B------:R-:W-:-:S03]  /*a300*/  LOP3.LUT R0, R2, 0x20, RZ, 0x3c, !PT ;  /* 0x0000002002007812 */ /* 0x000fc600078e3cff */
[----:B------:R-:W-:Y:S02]  /*a310*/  LDGSTS.E [R248+0x66008], desc[UR20][R212.64], P1 ;  /* 0x66008000d4f87fae */ /* 0x000fe400089a1014 */
[----:B-1----:R-:W-:Y:S02]  /*a320*/  VIADD R241, R0, UR7 ;  /* 0x0000000700f17c36 */ /* 0x002fe40008000000 */
[----:B------:R1:W-:Y:S04]  /*a330*/  STL [R1+0x4e0], R0 ;  /* 0x0004e00001007387 */ /* 0x0003e80000100800 */
[----:B----4-:R-:W-:Y:S04]  /*a340*/  LDGSTS.E [R241+0x60000], desc[UR20][R80.64], P4 ;  /* 0x6000000050f17fae */ /* 0x010fe8000a1a1014 */
[----:B------:R-:W4:Y:S04]  /*a350*/  LDL.64 R80, [R1+0x28] ;  /* 0x0000280001507983 */ /* 0x000f280000100a00 */
[----:B--2---:R-:W-:Y:S04]  /*a360*/  LDGSTS.E [R241+0x60008], desc[UR20][R96.64], P5 ;  /* 0x6000800060f17fae */ /* 0x004fe8000a9a1014 */
[----:B------:R-:W2:Y:S01]  /*a370*/  LDL.64 R96, [R1+0x20] ;  /* 0x0000200001607983 */ /* 0x000ea20000100a00 */
[----:B------:R-:W-:-:S02]  /*a380*/  LOP3.LUT R16, R3, 0x28, RZ, 0xfc, !PT ;  /* 0x0000002803107812 */ /* 0x000fc400078efcff */
[----:B------:R-:W-:Y:S02]  /*a390*/  LOP3.LUT R13, R3, 0x48, RZ, 0xfc, !PT ;  /* 0x00000048030d7812 */ /* 0x000fe400078efcff */
[----:B------:R-:W-:-:S04]  /*a3a0*/  ISETP.GE.AND P3, PT, R16, R4, PT ;  /* 0x000000041000720c */ /* 0x000fc80003f66270 */
[----:B------:R-:W-:Y:S02]  /*a3b0*/  SEL R6, R5, RZ, !P3 ;  /* 0x000000ff05067207 */ /* 0x000fe40005800000 */
[----:B------:R-:W-:Y:S02]  /*a3c0*/  ISETP.GE.AND P3, PT, R13, R4, PT ;  /* 0x000000040d00720c */ /* 0x000fe40003f66270 */
[----:B------:R-:W-:Y:S02]  /*a3d0*/  ISETP.NE.U32.AND P2, PT, R6, RZ, PT ;  /* 0x000000ff0600720c */ /* 0x000fe40003f45070 */
[C---:B------:R-:W-:Y:S02]  /*a3e0*/  SEL R7, R5.reuse, RZ, !P3 ;  /* 0x000000ff05077207 */ /* 0x040fe40005800000 */
[----:B------:R-:W-:Y:S02]  /*a3f0*/  SEL R6, R5, RZ, !P6 ;  /* 0x000000ff05067207 */ /* 0x000fe40007000000 */
[----:B------:R-:W-:-:S02]  /*a400*/  ISETP.NE.U32.AND P3, PT, R8, RZ, PT ;  /* 0x000000ff0800720c */ /* 0x000fc40003f65070 */
[----:B------:R-:W-:Y:S02]  /*a410*/  ISETP.NE.U32.AND P1, PT, R7, RZ, PT ;  /* 0x000000ff0700720c */ /* 0x000fe40003f25070 */
[----:B------:R-:W-:Y:S02]  /*a420*/  ISETP.NE.U32.AND P6, PT, R6, RZ, PT ;  /* 0x000000ff0600720c */ /* 0x000fe40003fc5070 */
[C---:B------:R-:W-:Y:S01]  /*a430*/  LOP3.LUT R6, R3.reuse, 0x68, RZ, 0xfc, !PT ;  /* 0x0000006803067812 */ /* 0x040fe200078efcff */
[----:B------:R-:W-:Y:S01]  /*a440*/  LDGSTS.E [R241+0x62000], desc[UR20][R150.64], P2 ;  /* 0x6200000096f17fae */ /* 0x000fe200091a1014 */
[C---:B-1----:R-:W-:Y:S02]  /*a450*/  LOP3.LUT R0, R3.reuse, 0x6a, RZ, 0xfc, !PT ;  /* 0x0000006a03007812 */ /* 0x042fe400078efcff */
[-C--:B------:R-:W-:Y:S02]  /*a460*/  ISETP.GE.AND P4, PT, R6, R4.reuse, PT ;  /* 0x000000040600720c */ /* 0x080fe40003f86270 */
[----:B------:R-:W-:Y:S01]  /*a470*/  ISETP.GE.AND P5, PT, R0, R4, PT ;  /* 0x000000040000720c */ /* 0x000fe20003fa6270 */
[----:B------:R-:W-:Y:S01]  /*a480*/  LDGSTS.E [R241+0x62008], desc[UR20][R152.64], P3 ;  /* 0x6200800098f17fae */ /* 0x000fe200099a1014 */
[----:B------:R-:W-:-:S02]  /*a490*/  LOP3.LUT R7, R3, 0xc, RZ, 0xfc, !PT ;  /* 0x0000000c03077812 */ /* 0x000fc400078efcff */
[----:B------:R-:W-:Y:S01]  /*a4a0*/  LOP3.LUT R0, R3, 0xe, RZ, 0xfc, !PT ;  /* 0x0000000e03007812 */ /* 0x000fe200078efcff */
[----:B------:R-:W-:Y:S01]  /*a4b0*/  LDGSTS.E [R241+0x64000], desc[UR20][R182.64], P1 ;  /* 0x64000000b6f17fae */ /* 0x000fe200089a1014 */
[C---:B------:R-:W-:Y:S02]  /*a4c0*/  SEL R6, R5.reuse, RZ, !P4 ;  /* 0x000000ff05067207 */ /* 0x040fe40006000000 */
[----:B------:R-:W-:Y:S01]  /*a4d0*/  SEL R8, R5, RZ, !P5 ;  /* 0x000000ff05087207 */ /* 0x000fe20006800000 */
[----:B------:R-:W-:Y:S01]  /*a4e0*/  LDGSTS.E [R241+0x64008], desc[UR20][R184.64], P6 ;  /* 0x64008000b8f17fae */ /* 0x000fe2000b1a1014 */
[-C--:B------:R-:W-:Y:S02]  /*a4f0*/  ISETP.GE.AND P4, PT, R7, R4.reuse, PT ;  /* 0x000000040700720c */ /* 0x080fe40003f86270 */
[----:B------:R-:W-:Y:S02]  /*a500*/  ISETP.GE.AND P5, PT, R0, R4, PT ;  /* 0x000000040000720c */ /* 0x000fe40003fa6270 */
[----:B------:R-:W-:-:S02]  /*a510*/  LOP3.LUT R0, R3, 0x2e, RZ, 0xfc, !PT ;  /* 0x0000002e03007812 */ /* 0x000fc400078efcff */
[C---:B------:R-:W-:Y:S02]  /*a520*/  SEL R7, R5.reuse, RZ, !P4 ;  /* 0x000000ff05077207 */ /* 0x040fe40006000000 */
[----:B------:R-:W-:Y:S02]  /*a530*/  ISETP.NE.U32.AND P2, PT, R6, RZ, PT ;  /* 0x000000ff0600720c */ /* 0x000fe40003f45070 */
[----:B------:R-:W-:Y:S02]  /*a540*/  ISETP.GE.AND P6, PT, R0, R4, PT ;  /* 0x000000040000720c */ /* 0x000fe40003fc6270 */
[----:B------:R-:W-:Y:S02]  /*a550*/  SEL R6, R5, RZ, !P5 ;  /* 0x000000ff05067207 */ /* 0x000fe40006800000 */
[----:B------:R-:W-:Y:S02]  /*a560*/  LOP3.LUT R0, R3, 0x4e, RZ, 0xfc, !PT ;  /* 0x0000004e03007812 */ /* 0x000fe400078efcff */
[----:B------:R-:W-:-:S02]  /*a570*/  ISETP.NE.U32.AND P4, PT, R8, RZ, PT ;  /* 0x000000ff0800720c */ /* 0x000fc40003f85070 */
[----:B------:R-:W-:Y:S02]  /*a580*/  ISETP.NE.U32.AND P3, PT, R7, RZ, PT ;  /* 0x000000ff0700720c */ /* 0x000fe40003f65070 */
[----:B------:R-:W-:Y:S01]  /*a590*/  SEL R8, R5, RZ, !P6 ;  /* 0x000000ff05087207 */ /* 0x000fe20007000000 */
[----:B------:R-:W-:Y:S01]  /*a5a0*/  LDGSTS.E [R241+0x66000], desc[UR20][R214.64], P2 ;  /* 0x66000000d6f17fae */ /* 0x000fe200091a1014 */
[----:B------:R-:W-:Y:S02]  /*a5b0*/  ISETP.NE.U32.AND P5, PT, R6, RZ, PT ;  /* 0x000000ff0600720c */ /* 0x000fe40003fa5070 */
[----:B------:R-:W-:Y:S02]  /*a5c0*/  ISETP.GE.AND P6, PT, R0, R4, PT ;  /* 0x000000040000720c */ /* 0x000fe40003fc6270 */
[----:B------:R-:W-:-:S03]  /*a5d0*/  LOP3.LUT R0, R2, 0x30, RZ, 0x3c, !PT ;  /* 0x0000003002007812 */ /* 0x000fc600078e3cff */
[----:B------:R-:W-:Y:S02]  /*a5e0*/  LDGSTS.E [R241+0x66008], desc[UR20][R216.64], P4 ;  /* 0x66008000d8f17fae */ /* 0x000fe4000a1a1014 */
[----:B------:R-:W-:Y:S02]  /*a5f0*/  VIADD R240, R0, UR7 ;  /* 0x0000000700f07c36 */ /* 0x000fe40008000000 */
        /* <DEDUP_REMOVED lines=35> */
[C---:B------:R-:W-:Y:S02]  /*a830*/  LOP3.LUT R16, R3.reuse, 0x30, RZ, 0xfc, !PT ;  /* 0x0000003003107812 */ /* 0x040fe400078efcff */
[----:B------:R-:W-:-:S02]  /*a840*/  LOP3.LUT R0, R3, 0x52, RZ, 0xfc, !PT ;  /* 0x0000005203007812 */ /* 0x000fc400078efcff */
[----:B------:R-:W-:Y:S02]  /*a850*/  ISETP.NE.U32.AND P3, PT, R8, RZ, PT ;  /* 0x000000ff0800720c */ /* 0x000fe40003f65070 */
[----:B------:R-:W-:Y:S01]  /*a860*/  ISETP.NE.U32.AND P1, PT, R7, RZ, PT ;  /* 0x000000ff0700720c */ /* 0x000fe20003f25070 */
[----:B------:R-:W-:Y:S01]  /*a870*/  LDGSTS.E [R240+0x66000], desc[UR20][R218.64], P2 ;  /* 0x66000000daf07fae */ /* 0x000fe200091a1014 */
[----:B------:R-:W-:Y:S02]  /*a880*/  SEL R8, R5, RZ, !P6 ;  /* 0x000000ff05087207 */ /* 0x000fe40007000000 */
[----:B------:R-:W-:Y:S02]  /*a890*/  ISETP.NE.U32.AND P5, PT, R6, RZ, PT ;  /* 0x000000ff0600720c */ /* 0x000fe40003fa5070 */
[-C--:B------:R-:W-:Y:S02]  /*a8a0*/  ISETP.GE.AND P4, PT, R16, R4.reuse, PT ;  /* 0x000000041000720c */ /* 0x080fe40003f86270 */
[----:B------:R-:W-:-:S02]  /*a8b0*/  ISETP.GE.AND P6, PT, R0, R4, PT ;  /* 0x000000040000720c */ /* 0x000fc40003fc6270 */
[----:B------:R-:W-:Y:S01]  /*a8c0*/  LOP3.LUT R13, R3, 0x50, RZ, 0xfc, !PT ;  /* 0x00000050030d7812 */ /* 0x000fe200078efcff */
[----:B------:R-:W-:Y:S01]  /*a8d0*/  LDGSTS.E [R240+0x66008], desc[UR20][R220.64], P3 ;  /* 0x66008000dcf07fae */ /* 0x000fe200099a1014 */
[----:B------:R-:W-:Y:S02]  /*a8e0*/  LOP3.LUT R0, R2, 0x40, RZ, 0x3c, !PT ;  /* 0x0000004002007812 */ /* 0x000fe400078e3cff */
[----:B------:R-:W-:Y:S02]  /*a8f0*/  SEL R6, R5, RZ, !P4 ;  /* 0x000000ff05067207 */ /* 0x000fe40006000000 */
[----:B------:R-:W-:Y:S01]  /*a900*/  ISETP.GE.AND P4, PT, R13, R4, PT ;  /* 0x000000040d00720c */ /* 0x000fe20003f86270 */
[----:B------:R-:W-:Y:S01]  /*a910*/  VIADD R13, R0, UR7 ;  /* 0x00000007000d7c36 */ /* 0x000fe20008000000 */
[----:B------:R1:W-:Y:S04]  /*a920*/  STL [R1+0x4d8], R0 ;  /* 0x0004d80001007387 */ /* 0x0003e80000100800 */
[----:B----4-:R-:W-:Y:S04]  /*a930*/  LDGSTS.E [R13+0x60000], desc[UR20][R80.64], P1 ;  /* 0x60000000500d7fae */ /* 0x010fe800089a1014 */
[----:B------:R-:W4:Y:S04]  /*a940*/  LDL.64 R80, [R1+0x8] ;  /* 0x0000080001507983 */ /* 0x000f280000100a00 */
[----:B--2---:R-:W-:Y:S04]  /*a950*/  LDGSTS.E [R13+0x60008], desc[UR20][R96.64], P5 ;  /* 0x60008000600d7fae */ /* 0x004fe8000a9a1014 */
[----:B------:R-:W2:Y:S01]  /*a960*/  LDL.64 R96, [R1] ;  /* 0x0000000001607983 */ /* 0x000ea20000100a00 */
[----:B------:R-:W-:-:S02]  /*a970*/  ISETP.NE.U32.AND P2, PT, R6, RZ, PT ;  /* 0x000000ff0600720c */ /* 0x000fc40003f45070 */
[C---:B------:R-:W-:Y:S02]  /*a980*/  SEL R6, R5.reuse, RZ, !P6 ;  /* 0x000000ff05067207 */ /* 0x040fe40007000000 */
[----:B------:R-:W-:Y:S02]  /*a990*/  SEL R7, R5, RZ, !P4 ;  /* 0x000000ff05077207 */ /* 0x000fe40006000000 */
[----:B------:R-:W-:Y:S02]  /*a9a0*/  ISETP.NE.U32.AND P6, PT, R6, RZ, PT ;  /* 0x000000ff0600720c */ /* 0x000fe40003fc5070 */
[----:B------:R-:W-:Y:S02]  /*a9b0*/  ISETP.NE.U32.AND P4, PT, R8, RZ, PT ;  /* 0x000000ff0800720c */ /* 0x000fe40003f85070 */
[----:B------:R-:W-:Y:S02]  /*a9c0*/  LOP3.LUT R6, R3, 0x70, RZ, 0xfc, !PT ;  /* 0x0000007003067812 */ /* 0x000fe400078efcff */
[----:B------:R-:W-:Y:S01]  /*a9d0*/  ISETP.NE.U32.AND P3, PT, R7, RZ, PT ;  /* 0x000000ff0700720c */ /* 0x000fe20003f65070 */
[----:B------:R-:W-:Y:S01]  /*a9e0*/  LDGSTS.E [R13+0x62000], desc[UR20][R158.64], P2 ;  /* 0x620000009e0d7fae */ /* 0x000fe200091a1014 */
[----:B-1----:R-:W-:-:S02]  /*a9f0*/  LOP3.LUT R0, R3, 0x72, RZ, 0xfc, !PT ;  /* 0x0000007203007812 */ /* 0x002fc400078efcff */
[-C--:B------:R-:W-:Y:S02]  /*aa00*/  ISETP.GE.AND P1, PT, R6, R4.reuse, PT ;  /* 0x000000040600720c */ /* 0x080fe40003f26270 */
[----:B------:R-:W-:Y:S02]  /*aa10*/  ISETP.GE.AND P5, PT, R0, R4, PT ;  /* 0x000000040000720c */ /* 0x000fe40003fa6270 */
[C---:B------:R-:W-:Y:S01]  /*aa20*/  LOP3.LUT R0, R3.reuse, 0x16, RZ, 0xfc, !PT ;  /* 0x0000001603007812 */ /* 0x040fe200078efcff */
[----:B------:R-:W-:Y:S01]  /*aa30*/  LDGSTS.E [R13+0x62008], desc[UR20][R160.64], P4 ;  /* 0x62008000a00d7fae */ /* 0x000fe2000a1a1014 */
[----:B------:R-:W-:Y:S02]  /*aa40*/  LOP3.LUT R7, R3, 0x14, RZ, 0xfc, !PT ;  /* 0x0000001403077812 */ /* 0x000fe400078efcff */
[C---:B------:R-:W-:Y:S01]  /*aa50*/  SEL R6, R5.reuse, RZ, !P1 ;  /* 0x000000ff05067207 */ /* 0x040fe20004800000 */
[----:B------:R-:W-:Y:S01]  /*aa60*/  LDGSTS.E [R13+0x64000], desc[UR20][R190.64], P3 ;  /* 0x64000000be0d7fae */ /* 0x000fe200099a1014 */
[----:B------:R-:W-:-:S02]  /*aa70*/  SEL R8, R5, RZ, !P5 ;  /* 0x000000ff05087207 */ /* 0x000fc40006800000 */
[-C--:B------:R-:W-:Y:S01]  /*aa80*/  ISETP.GE.AND P5, PT, R0, R4.reuse, PT ;  /* 0x000000040000720c */ /* 0x080fe20003fa6270 */
[----:B------:R-:W-:Y:S01]  /*aa90*/  LDGSTS.E [R13+0x64008], desc[UR20][R192.64], P6 ;  /* 0x64008000c00d7fae */ /* 0x000fe2000b1a1014 */
[----:B------:R-:W-:Y:S02]  /*aaa0*/  ISETP.GE.AND P1, PT, R7, R4, PT ;  /* 0x000000040700720c */ /* 0x000fe40003f26270 */
[----:B------:R-:W-:Y:S02]  /*aab0*/  ISETP.NE.U32.AND P2, PT, R6, RZ, PT ;  /* 0x000000ff0600720c */ /* 0x000fe40003f45070 */
[----:B------:R-:W-:Y:S02]  /*aac0*/  LOP3.LUT R0, R3, 0x36, RZ, 0xfc, !PT ;  /* 0x0000003603007812 */ /* 0x000fe400078efcff */
[C---:B------:R-:W-:Y:S02]  /*aad0*/  SEL R6, R5.reuse, RZ, !P5 ;  /* 0x000000ff05067207 */ /* 0x040fe40006800000 */
[----:B------:R-:W-:-:S02]  /*aae0*/  SEL R7, R5, RZ, !P1 ;  /* 0x000000ff05077207 */ /* 0x000fc40004800000 */
[-C--:B------:R-:W-:Y:S02]  /*aaf0*/  ISETP.GE.AND P3, PT, R17, R4.reuse, PT ;  /* 0x000000041100720c */ /* 0x080fe40003f66270 */
[----:B------:R-:W-:Y:S02]  /*ab00*/  ISETP.GE.AND P6, PT, R0, R4, PT ;  /* 0x000000040000720c */ /* 0x000fe40003fc6270 */
[----:B------:R-:W-:Y:S01]  /*ab10*/  ISETP.NE.U32.AND P1, PT, R8, RZ, PT ;  /* 0x000000ff0800720c */ /* 0x000fe20003f25070 */
[----:B------:R-:W-:Y:S01]  /*ab20*/  LDGSTS.E [R13+0x66000], desc[UR20][R222.64], P2 ;  /* 0x66000000de0d7fae */ /* 0x000fe200091a1014 */
[C---:B------:R-:W-:Y:S02]  /*ab30*/  LOP3.LUT R16, R3.reuse, 0x54, RZ, 0xfc, !PT ;  /* 0x0000005403107812 */ /* 0x040fe400078efcff */
[----:B------:R-:W-:Y:S02]  /*ab40*/  LOP3.LUT R0, R3, 0x56, RZ, 0xfc, !PT ;  /* 0x0000005603007812 */ /* 0x000fe400078efcff */
[----:B------:R-:W-:-:S02]  /*ab50*/  ISETP.NE.U32.AND P5, PT, R6, RZ, PT ;  /* 0x000000ff0600720c */ /* 0x000fc40003fa5070 */
[----:B------:R-:W-:Y:S02]  /*ab60*/  ISETP.NE.U32.AND P4, PT, R7, RZ, PT ;  /* 0x000000ff0700720c */ /* 0x000fe40003f85070 */
[C---:B------:R-:W-:Y:S02]  /*ab70*/  SEL R6, R5.reuse, RZ, !P3 ;  /* 0x000000ff05067207 */ /* 0x040fe40005800000 */
[----:B------:R-:W-:Y:S01]  /*ab80*/  SEL R8, R5, RZ, !P6 ;  /* 0x000000ff05087207 */ /* 0x000fe20007000000 */
[----:B------:R-:W-:Y:S01]  /*ab90*/  LDGSTS.E [R13+0x66008], desc[UR20][R224.64], P1 ;  /* 0x66008000e00d7fae */ /* 0x000fe200089a1014 */
[-C--:B------:R-:W-:Y:S02]  /*aba0*/  ISETP.GE.AND P3, PT, R16, R4.reuse, PT ;  /* 0x000000041000720c */ /* 0x080fe40003f66270 */
[----:B------:R-:W-:Y:S02]  /*abb0*/  ISETP.GE.AND P6, PT, R0, R4, PT ;  /* 0x000000040000720c */ /* 0x000fe40003fc6270 */
[----:B------:R-:W-:-:S02]  /*abc0*/  LOP3.LUT R0, R2, 0x50, RZ, 0x3c, !PT ;  /* 0x0000005002007812 */ /* 0x000fc400078e3cff */
[C---:B------:R-:W-:Y:S02]  /*abd0*/  SEL R7, R5.reuse, RZ, !P3 ;  /* 0x000000ff05077207 */ /* 0x040fe40005800000 */
[----:B------:R-:W-:Y:S01]  /*abe0*/  ISETP.NE.U32.AND P2, PT, R6, RZ, PT ;  /* 0x000000ff0600720c */ /* 0x000fe20003f45070 */
[----:B------:R1:W-:Y:S01]  /*abf0*/  STL [R1+0x4d4], R0 ;  /* 0x0004d40001007387 */ /* 0x0003e20000100800 */
[----:B------:R-:W-:Y:S02]  /*ac00*/  SEL R6, R5, RZ, !P6 ;  /* 0x000000ff05067207 */ /* 0x000fe40007000000 */
[----:B------:R-:W-:Y:S02]  /*ac10*/  ISETP.NE.U32.AND P6, PT, R7, RZ, PT ;  /* 0x000000ff0700720c */ /* 0x000fe40003fc5070 */
[C---:B------:R-:W-:Y:S02]  /*ac20*/  LOP3.LUT R7, R3.reuse, 0x74, RZ, 0xfc, !PT ;  /* 0x0000007403077812 */ /* 0x040fe400078efcff */
[----:B------:R-:W-:Y:S01]  /*ac30*/  ISETP.NE.U32.AND P1, PT, R6, RZ, PT ;  /* 0x000000ff0600720c */ /* 0x000fe20003f25070 */
[----:B-1----:R-:W-:Y:S01]  /*ac40*/  VIADD R0, R0, UR7 ;  /* 0x0000000700007c36 */ /* 0x002fe20008000000 */
[----:B------:R-:W-:-:S02]  /*ac50*/  LOP3.LUT R6, R3, 0x76, RZ, 0xfc, !PT ;  /* 0x0000007603067812 */ /* 0x000fc400078efcff */
[----:B------:R-:W-:Y:S02]  /*ac60*/  ISETP.NE.U32.AND P3, PT, R8, RZ, PT ;  /* 0x000000ff0800720c */ /* 0x000fe40003f65070 */
[----:B----4-:R-:W-:Y:S01]  /*ac70*/  LDGSTS.E [R0+0x60000], desc[UR20][R80.64], P4 ;  /* 0x6000000050007fae */ /* 0x010fe2000a1a1014 */
[----:B------:R-:W-:Y:S02]  /*ac80*/  ISETP.GE.AND P4, PT, R7, R4, PT ;  /* 0x000000040700720c */ /* 0x000fe40003f86270 */
[C---:B------:R-:W-:Y:S02]  /*ac90*/  LOP3.LUT R8, R3.reuse, 0x18, RZ, 0xfc, !PT ;  /* 0x0000001803087812 */ /* 0x040fe400078efcff */
[C---:B------:R-:W-:Y:S02]  /*aca0*/  LOP3.LUT R7, R3.reuse, 0x1a, RZ, 0xfc, !PT ;  /* 0x0000001a03077812 */ /* 0x040fe400078efcff */
[C---:B------:R-:W-:Y:S01]  /*acb0*/  LOP3.LUT R17, R3.reuse, 0x58, RZ, 0xfc, !PT ;  /* 0x0000005803117812 */ /* 0x040fe200078efcff */
[----:B------:R1:W-:Y:S01]  /*acc0*/  STL [R1+0x120], R0 ;  /* 0x0001200001007387 */ /* 0x0003e20000100800 */
[----:B------:R-:W-:Y:S01]  /*acd0*/  LOP3.LUT R16, R3, 0x5a, RZ, 0xfc, !PT ;  /* 0x0000005a03107812 */ /* 0x000fe200078efcff */
[----:B------:R-:W-:-:S02]  /*ace0*/  VIADD R252, R4, 0xffffff80 ;  /* 0xffffff8004fc7836 */ /* 0x000fc40000000000 */
[----:B--2---:R-:W-:Y:S01]  /*acf0*/  LDGSTS.E [R0+0x60008], desc[UR20][R96.64], P5 ;  /* 0x6000800060007fae */ /* 0x004fe2000a9a1014 */
[-C--:B------:R-:W-:Y:S02]  /*ad00*/  ISETP.GE.AND P5, PT, R6, R4.reuse, PT ;  /* 0x000000040600720c */ /* 0x080fe40003fa6270 */
[C---:B------:R-:W-:Y:S01]  /*ad10*/  SEL R6, R5.reuse, RZ, !P4 ;  /* 0x000000ff05067207 */ /* 0x040fe20006000000 */
[----:B------:R-:W-:Y:S01]  /*ad20*/  LDGSTS.E [R0+0x62000], desc[UR20][R162.64], P2 ;  /* 0x62000000a2007fae */ /* 0x000fe200091a1014 */
[-C--:B------:R-:W-:Y:S02]  /*ad30*/  ISETP.GE.AND P4, PT, R8, R4.reuse, PT ;  /* 0x000000040800720c */ /* 0x080fe40003f86270 */
[----:B------:R-:W-:Y:S01]  /*ad40*/  SEL R8, R5, RZ, !P5 ;  /* 0x000000ff05087207 */ /* 0x000fe20006800000 */
[----:B------:R-:W-:Y:S01]  /*ad50*/  LDGSTS.E [R0+0x62008], desc[UR20][R164.64], P3 ;  /* 0x62008000a4007fae */ /* 0x000fe200099a1014 */
[----:B------:R-:W-:Y:S02]  /*ad60*/  ISETP.GE.AND P5, PT, R7, R4, PT ;  /* 0x000000040700720c */ /* 0x000fe40003fa6270 */
[----:B------:R-:W-:Y:S01]  /*ad70*/  ISETP.NE.U32.AND P2, PT, R6, RZ, PT ;  /* 0x000000ff0600720c */ /* 0x000fe20003f45070 */
[----:B------:R-:W-:Y:S01]  /*ad80*/  LDGSTS.E [R0+0x64000], desc[UR20][R194.64], P6 ;  /* 0x64000000c2007fae */ /* 0x000fe2000b1a1014 */
[----:B------:R-:W-:-:S02]  /*ad90*/  SEL R7, R5, RZ, !P4 ;  /* 0x000000ff05077207 */ /* 0x000fc40006000000 */
[----:B------:R-:W-:Y:S01]  /*ada0*/  ISETP.NE.U32.AND P4, PT, R8, RZ, PT ;  /* 0x000000ff0800720c */ /* 0x000fe20003f85070 */
[----:B------:R-:W-:Y:S01]  /*adb0*/  LDGSTS.E [R0+0x64008], desc[UR20][R196.64], P1 ;  /* 0x64008000c4007fae */ /* 0x000fe200089a1014 */
[----:B------:R-:W-:Y:S02]  /*adc0*/  SEL R6, R5, RZ, !P5 ;  /* 0x000000ff05067207 */ /* 0x000fe40006800000 */
[-C--:B------:R-:W-:Y:S02]  /*add0*/  ISETP.GE.AND P6, PT, R33, R4.reuse, PT ;  /* 0x000000042100720c */ /* 0x080fe40003fc6270 */
[----:B------:R-:W-:Y:S02]  /*ade0*/  ISETP.GE.AND P1, PT, R32, R4, PT ;  /* 0x000000042000720c */ /* 0x000fe40003f26270 */
[----:B------:R-:W-:Y:S01]  /*adf0*/  ISETP.NE.U32.AND P3, PT, R7, RZ, PT ;  /* 0x000000ff0700720c */ /* 0x000fe20003f65070 */
[----:B------:R-:W-:Y:S01]  /*ae00*/  LDGSTS.E [R0+0x66000], desc[UR20][R226.64], P2 ;  /* 0x66000000e2007fae */ /* 0x000fe200091a1014 */
[----:B------:R-:W-:-:S02]  /*ae10*/  ISETP.NE.U32.AND P5, PT, R6, RZ, PT ;  /* 0x000000ff0600720c */ /* 0x000fc40003fa5070 */
[----:B------:R-:W-:Y:S01]  /*ae20*/  SEL R6, R5, RZ, !P6 ;  /* 0x000000ff05067207 */ /* 0x000fe20007000000 */
[----:B------:R1:W-:Y:S01]  /*ae30*/  LDGSTS.E [R0+0x66008], desc[UR20][R228.64], P4 ;  /* 0x66008000e4007fae */ /* 0x0003e2000a1a1014 */
[----:B------:R-:W-:Y:S02]  /*ae40*/  ISETP.GE.AND P6, PT, R17, R4, PT ;  /* 0x000000041100720c */ /* 0x000fe40003fc6270 */
[C---:B------:R-:W-:Y:S02]  /*ae50*/  SEL R7, R5.reuse, RZ, !P1 ;  /* 0x000000ff05077207 */ /* 0x040fe40004800000 */
[----:B------:R-:W-:Y:S02]  /*ae60*/  ISETP.NE.U32.AND P2, PT, R6, RZ, PT ;  /* 0x000000ff0600720c */ /* 0x000fe40003f45070 */
[----:B------:R-:W-:Y:S02]  /*ae70*/  SEL R6, R5, RZ, !P6 ;  /* 0x000000ff05067207 */ /* 0x000fe40007000000 */
[----:B-1----:R-:W-:-:S02]  /*ae80*/  LOP3.LUT R0, R2, 0x60, RZ, 0x3c, !PT ;  /* 0x0000006002007812 */ /* 0x002fc400078e3cff */
[----:B------:R-:W-:-:S03]  /*ae90*/  ISETP.NE.U32.AND P6, PT, R7, RZ, PT ;  /* 0x000000ff0700720c */ /* 0x000fc60003fc5070 */
[----:B------:R-:W-:Y:S01]  /*aea0*/  VIADD R7, R0, UR7 ;  /* 0x0000000700077c36 */ /* 0x000fe20008000000 */
[----:B------:R1:W-:Y:S01]  /*aeb0*/  STL [R1+0x4d0], R0 ;  /* 0x0004d00001007387 */ /* 0x0003e20000100800 */
[----:B------:R-:W-:Y:S02]  /*aec0*/  ISETP.GE.AND P1, PT, R16, R4, PT ;  /* 0x000000041000720c */ /* 0x000fe40003f26270 */
[----:B------:R-:W-:Y:S01]  /*aed0*/  ISETP.NE.U32.AND P4, PT, R6, RZ, PT ;  /* 0x000000ff0600720c */ /* 0x000fe20003f85070 */
[----:B------:R-:W-:Y:S01]  /*aee0*/  LDGSTS.E [R7+0x60000], desc[UR20][R250.64], P3 ;  /* 0x60000000fa077fae */ /* 0x000fe200099a1014 */
[----:B------:R-:W-:-:S03]  /*aef0*/  SEL R6, R5, RZ, !P1 ;  /* 0x000000ff05067207 */ /* 0x000fc60004800000 */
[----:B------:R-:W-:Y:S01]  /*af00*/  LDGSTS.E [R7+0x60008], desc[UR20][R246.64], P5 ;  /* 0x60008000f6077fae */ /* 0x000fe2000a9a1014 */
[C---:B-1----:R-:W-:Y:S02]  /*af10*/  LOP3.LUT R0, R3.reuse, 0x78, RZ, 0xfc, !PT ;  /* 0x0000007803007812 */ /* 0x042fe400078efcff */
[----:B------:R-:W-:Y:S01]  /*af20*/  ISETP.NE.U32.AND P1, PT, R6, RZ, PT ;  /* 0x000000ff0600720c */ /* 0x000fe20003f25070 */
[----:B------:R-:W-:Y:S01]  /*af30*/  LDGSTS.E [R7+0x62000], desc[UR20][R166.64], P2 ;  /* 0x62000000a6077fae */ /* 0x000fe200091a1014 */
[-C--:B------:R-:W-:Y:S02]  /*af40*/  ISETP.GE.AND P3, PT, R0, R4.reuse, PT ;  /* 0x000000040000720c */ /* 0x080fe40003f66270 */
[----:B------:R-:W-:Y:S01]  /*af50*/  LOP3.LUT R0, R3, 0x7a, RZ, 0xfc, !PT ;  /* 0x0000007a03007812 */ /* 0x000fe200078efcff */
[----:B------:R-:W-:Y:S01]  /*af60*/  LDGSTS.E [R7+0x62008], desc[UR20][R168.64], P6 ;  /* 0x62008000a8077fae */ /* 0x000fe2000b1a1014 */
[----:B------:R-:W-:Y:S02]  /*af70*/  SEL R6, R5, RZ, !P3 ;  /* 0x000000ff05067207 */ /* 0x000fe40005800000 */
[----:B------:R-:W-:Y:S01]  /*af80*/  ISETP.GE.AND P5, PT, R0, R4, PT ;  /* 0x000000040000720c */ /* 0x000fe20003fa6270 */
[----:B------:R-:W-:Y:S01]  /*af90*/  LDGSTS.E [R7+0x64000], desc[UR20][R198.64], P4 ;  /* 0x64000000c6077fae */ /* 0x000fe2000a1a1014 */
[----:B------:R-:W-:-:S02]  /*afa0*/  LOP3.LUT R0, R3, 0x1c, RZ, 0xfc, !PT ;  /* 0x0000001c03007812 */ /* 0x000fc400078efcff */
[----:B------:R-:W-:Y:S01]  /*afb0*/  ISETP.NE.U32.AND P3, PT, R6, RZ, PT ;  /* 0x000000ff0600720c */ /* 0x000fe20003f65070 */
[----:B------:R-:W-:Y:S01]  /*afc0*/  LDGSTS.E [R7+0x64008], desc[UR20][R200.64], P1 ;  /* 0x64008000c8077fae */ /* 0x000fe200089a1014 */
[----:B------:R-:W-:Y:S02]  /*afd0*/  SEL R6, R5, RZ, !P5 ;  /* 0x000000ff05067207 */ /* 0x000fe40006800000 */
[-C--:B------:R-:W-:Y:S02]  /*afe0*/  ISETP.GE.AND P2, PT, R0, R4.reuse, PT ;  /* 0x000000040000720c */ /* 0x080fe40003f46270 */
[----:B------:R-:W-:Y:S02]  /*aff0*/  LOP3.LUT R0, R3, 0x1e, RZ, 0xfc, !PT ;  /* 0x0000001e03007812 */ /* 0x000fe400078efcff */
[----:B------:R-:W-:Y:S02]  /*b000*/  ISETP.NE.U32.AND P5, PT, R6, RZ, PT ;  /* 0x000000ff0600720c */ /* 0x000fe40003fa5070 */
[----:B------:R-:W-:-:S02]  /*b010*/  ISETP.GE.AND P6, PT, R0, R4, PT ;  /* 0x000000040000720c */ /* 0x000fc40003fc6270 */
[----:B------:R-:W-:Y:S01]  /*b020*/  SEL R6, R5, RZ, !P2 ;  /* 0x000000ff05067207 */ /* 0x000fe20005000000 */
[----:B------:R-:W-:Y:S01]  /*b030*/  LDGSTS.E [R7+0x66000], desc[UR20][R230.64], P3 ;  /* 0x66000000e6077fae */ /* 0x000fe200099a1014 */
[----:B------:R-:W-:Y:S02]  /*b040*/  LOP3.LUT R0, R3, 0x3c, RZ, 0xfc, !PT ;  /* 0x0000003c03007812 */ /* 0x000fe400078efcff */
[----:B------:R-:W-:Y:S02]  /*b050*/  ISETP.NE.U32.AND P2, PT, R6, RZ, PT ;  /* 0x000000ff0600720c */ /* 0x000fe40003f45070 */
[----:B------:R-:W-:Y:S02]  /*b060*/  SEL R6, R5, RZ, !P6 ;  /* 0x000000ff05067207 */ /* 0x000fe40007000000 */
[----:B------:R-:W-:Y:S01]  /*b070*/  ISETP.GE.AND P4, PT, R0, R4, PT ;  /* 0x000000040000720c */ /* 0x000fe20003f86270 */
[----:B------:R1:W-:Y:S01]  /*b080*/  LDGSTS.E [R7+0x66008], desc[UR20][R232.64], P5 ;  /* 0x66008000e8077fae */ /* 0x0003e2000a9a1014 */
[----:B------:R-:W-:-:S02]  /*b090*/  LOP3.LUT R0, R3, 0x3e, RZ, 0xfc, !PT ;  /* 0x0000003e03007812 */ /* 0x000fc400078efcff */
[----:B------:R-:W-:Y:S02]  /*b0a0*/  ISETP.NE.U32.AND P6, PT, R6, RZ, PT ;  /* 0x000000ff0600720c */ /* 0x000fe40003fc5070 */
[----:B------:R-:W-:Y:S02]  /*b0b0*/  ISETP.GE.AND P1, PT, R0, R4, PT ;  /* 0x000000040000720c */ /* 0x000fe40003f26270 */
[----:B------:R-:W-:Y:S02]  /*b0c0*/  SEL R6, R5, RZ, !P4 ;  /* 0x000000ff05067207 */ /* 0x000fe40006000000 */
[----:B------:R-:W-:Y:S02]  /*b0d0*/  LOP3.LUT R0, R3, 0x5c, RZ, 0xfc, !PT ;  /* 0x0000005c03007812 */ /* 0x000fe400078efcff */
[----:B------:R-:W-:Y:S02]  /*b0e0*/  ISETP.NE.U32.AND P4, PT, R6, RZ, PT ;  /* 0x000000ff0600720c */ /* 0x000fe40003f85070 */
[----:B------:R-:W-:-:S02]  /*b0f0*/  SEL R6, R5, RZ, !P1 ;  /* 0x000000ff05067207 */ /* 0x000fc40004800000 */
[-C--:B------:R-:W-:Y:S02]  /*b100*/  ISETP.GE.AND P3, PT, R0, R4.reuse, PT ;  /* 0x000000040000720c */ /* 0x080fe40003f66270 */
[----:B------:R-:W-:Y:S02]  /*b110*/  LOP3.LUT R0, R3, 0x5e, RZ, 0xfc, !PT ;  /* 0x0000005e03007812 */ /* 0x000fe400078efcff */
[----:B------:R-:W-:Y:S02]  /*b120*/  ISETP.NE.U32.AND P1, PT, R6, RZ, PT ;  /* 0x000000ff0600720c */ /* 0x000fe40003f25070 */
[----:B------:R-:W-:Y:S02]  /*b130*/  ISETP.GE.AND P5, PT, R0, R4, PT ;  /* 0x000000040000720c */ /* 0x000fe40003fa6270 */
[----:B------:R-:W-:Y:S02]  /*b140*/  SEL R6, R5, RZ, !P3 ;  /* 0x000000ff05067207 */ /* 0x000fe40005800000 */
[----:B------:R-:W-:Y:S01]  /*b150*/  LOP3.LUT R0, R2, 0x70, RZ, 0x3c, !PT ;  /* 0x0000007002007812 */ /* 0x000fe200078e3cff */
[----:B------:R-:W-:Y:S01]  /*b160*/  STL [R1+0x124], R7 ;  /* 0x0001240701007387 */ /* 0x000fe20000100800 */
[----:B------:R-:W-:-:S02]  /*b170*/  ISETP.NE.U32.AND P3, PT, R6, RZ, PT ;  /* 0x000000ff0600720c */ /* 0x000fc40003f65070 */
[----:B------:R-:W-:Y:S01]  /*b180*/  SEL R6, R5, RZ, !P5 ;  /* 0x000000ff05067207 */ /* 0x000fe20006800000 */
[----:B------:R2:W-:Y:S03]  /*b190*/  STL [R1+0x2a8], R0 ;  /* 0x0002a80001007387 */ /* 0x0005e60000100800 */
[----:B------:R-:W-:Y:S02]  /*b1a0*/  ISETP.NE.U32.AND P5, PT, R6, RZ, PT ;  /* 0x000000ff0600720c */ /* 0x000fe40003fa5070 */
[----:B------:R-:W-:Y:S01]  /*b1b0*/  LOP3.LUT R6, R3, 0x7c, RZ, 0xfc, !PT ;  /* 0x0000007c03067812 */ /* 0x000fe200078efcff */
[----:B--2---:R-:W-:-:S05]  /*b1c0*/  VIADD R0, R0, UR7 ;  /* 0x0000000700007c36 */ /* 0x004fca0008000000 */
[----:B------:R-:W-:Y:S04]  /*b1d0*/  LDGSTS.E [R0+0x60000], desc[UR20][R244.64], P2 ;  /* 0x60000000f4007fae */ /* 0x000fe800091a1014 */
[----:B------:R-:W-:Y:S01]  /*b1e0*/  LDGSTS.E [R0+0x60008], desc[UR20][R242.64], P6 ;  /* 0x60008000f2007fae */ /* 0x000fe2000b1a1014 */
[-C--:B------:R-:W-:Y:S02]  /*b1f0*/  ISETP.GE.AND P6, PT, R6, R4.reuse, PT ;  /* 0x000000040600720c */ /* 0x080fe40003fc6270 */
[----:B------:R-:W-:Y:S01]  /*b200*/  LOP3.LUT R6, R3, 0x7e, RZ, 0xfc, !PT ;  /* 0x0000007e03067812 */ /* 0x000fe200078efcff */
[----:B------:R-:W-:Y:S03]  /*b210*/  LDGSTS.E [R0+0x62000], desc[UR20][R170.64], P4 ;  /* 0x62000000aa007fae */ /* 0x000fe6000a1a1014 */
[-C--:B------:R-:W-:Y:S01]  /*b220*/  ISETP.GE.AND P4, PT, R6, R4.reuse, PT ;  /* 0x000000040600720c */ /* 0x080fe20003f86270 */
[----:B------:R-:W-:Y:S01]  /*b230*/  LDGSTS.E [R0+0x62008], desc[UR20][R172.64], P1 ;  /* 0x62008000ac007fae */ /* 0x000fe200089a1014 */
[----:B------:R-:W-:-:S02]  /*b240*/  ISETP.GE.AND P2, PT, R10, R4, PT ;  /* 0x000000040a00720c */ /* 0x000fc40003f46270 */
[C---:B------:R-:W-:Y:S01]  /*b250*/  SEL R6, R5.reuse, RZ, !P6 ;  /* 0x000000ff05067207 */ /* 0x040fe20007000000 */
[----:B------:R-:W-:Y:S01]  /*b260*/  STL [R1+0x140], R0 ;  /* 0x0001400001007387 */ /* 0x000fe20000100800 */
[----:B------:R-:W-:Y:S02]  /*b270*/  SEL R4, R5, RZ, !P4 ;  /* 0x000000ff05047207 */ /* 0x000fe40006000000 */
[-C--:B------:R-:W-:Y:S01]  /*b280*/  ISETP.GE.AND P4, PT, R10, R252.reuse, PT ;  /* 0x000000fc0a00720c */ /* 0x080fe20003f86270 */
[----:B------:R-:W-:Y:S01]  /*b290*/  LDGSTS.E [R0+0x64000], desc[UR20][R202.64], P3 ;  /* 0x64000000ca007fae */ /* 0x000fe200099a1014 */
[----:B------:R-:W-:Y:S02]  /*b2a0*/  ISETP.NE.U32.AND P6, PT, R6, RZ, PT ;  /* 0x000000ff0600720c */ /* 0x000fe40003fc5070 */
[----:B------:R-:W-:Y:S01]  /*b2b0*/  SEL R6, RZ, 0x4, P4 ;  /* 0x00000004ff067807 */ /* 0x000fe20002000000 */
[----:B------:R-:W-:Y:S01]  /*b2c0*/  LDGSTS.E [R0+0x64008], desc[UR20][R204.64], P5 ;  /* 0x64008000cc007fae */ /* 0x000fe2000a9a1014 */
[----:B------:R-:W-:-:S02]  /*b2d0*/  ISETP.GE.AND P1, PT, R3, R252, PT ;  /* 0x000000fc0300720c */ /* 0x000fc40003f26270 */
[----:B------:R-:W-:Y:S01]  /*b2e0*/  ISETP.NE.U32.AND P4, PT, R4, RZ, PT ;  /* 0x000000ff0400720c */ /* 0x000fe20003f85070 */
[----:B------:R2:W-:Y:S01]  /*b2f0*/  STL [R1+0x410], R6 ;  /* 0x0004100601007387 */ /* 0x0005e20000100800 */
[----:B------:R-:W-:Y:S02]  /*b300*/  SEL R4, RZ, 0x4, P1 ;  /* 0x00000004ff047807 */ /* 0x000fe40000800000 */
[----:B------:R-:W-:Y:S01]  /*b310*/  ISETP.GE.AND P1, PT, R11, R252, PT ;  /* 0x000000fc0b00720c */ /* 0x000fe20003f26270 */
[----:B------:R-:W4:Y:S04]  /*b320*/  LDL.64 R238, [R1+0x98] ;  /* 0x0000980001ee7983 */ /* 0x000f280000100a00 */
[----:B------:R-:W3:Y:S04]  /*b330*/  LDL.64 R16, [R1+0xd8] ;  /* 0x0000d80001107983 */ /* 0x000ee80000100a00 */
        /* <DEDUP_REMOVED lines=8> */
[----:B------:R-:W3:Y:S01]  /*b3c0*/  LDL.64 R48, [R1+0x128] ;  /* 0x0001280001307983 */ /* 0x000ee20000100a00 */
[----:B------:R-:W-:-:S02]  /*b3d0*/  ISETP.GT.AND P3, PT, R9, 0xff, PT ;  /* 0x000000ff0900780c */ /* 0x000fc40003f64270 */
[----:B------:R-:W1:Y:S01]  /*b3e0*/  S2R R9, SR_TID.X ;  /* 0x0000000000097919 */ /* 0x000e620000002100 */
[----:B------:R-:W-:Y:S02]  /*b3f0*/  SEL R5, R5, RZ, !P2 ;  /* 0x000000ff05057207 */ /* 0x000fe40005000000 */
[----:B------:R-:W-:Y:S01]  /*b400*/  ISETP.GE.AND P5, PT, R12, R252, PT ;  /* 0x000000fc0c00720c */ /* 0x000fe20003fa6270 */
[----:B------:R-:W-:Y:S01]  /*b410*/  LDGSTS.E [R0+0x66000], desc[UR20][R234.64], P6 ;  /* 0x66000000ea007fae */ /* 0x000fe2000b1a1014 */
[----:B------:R-:W-:Y:S02]  /*b420*/  ISETP.NE.U32.AND P2, PT, R5, RZ, PT ;  /* 0x000000ff0500720c */ /* 0x000fe40003f45070 */
[----:B------:R-:W-:Y:S01]  /*b430*/  SEL R5, R4, RZ, P3 ;  /* 0x000000ff04057207 */ /* 0x000fe20001800000 */
[----:B------:R-:W-:Y:S01]  /*b440*/  LDGSTS.E [R0+0x66008], desc[UR20][R236.64], P4 ;  /* 0x66008000ec007fae */ /* 0x000fe2000a1a1014 */
[----:B------:R-:W-:-:S03]  /*b450*/  SEL R4, RZ, 0x4, P1 ;  /* 0x00000004ff047807 */ /* 0x000fc60000800000 */
[----:B------:R-:W0:Y:S01]  /*b460*/  LDGDEPBAR ;  /* 0x00000000000079af */ /* 0x000e220000000000 */
[----:B------:R-:W-:-:S03]  /*b470*/  SEL R4, R4, RZ, P3 ;  /* 0x000000ff04047207 */ /* 0x000fc60001800000 */
[----:B------:R-:W3:Y:S01]  /*b480*/  LDL.64 R176, [R1+0x170] ;  /* 0x0001700001b07983 */ /* 0x000ee20000100a00 */
[----:B------:R-:W-:Y:S02]  /*b490*/  ISETP.NE.U32.AND P6, PT, R4, RZ, PT ;  /* 0x000000ff0400720c */ /* 0x000fe40003fc5070 */
[----:B------:R-:W-:Y:S01]  /*b4a0*/  SEL R4, RZ, 0x4, P5 ;  /* 0x00000004ff047807 */ /* 0x000fe20002800000 */
[----:B------:R-:W3:Y:S01]  /*b4b0*/  LDL.64 R144, [R1+0x1b0] ;  /* 0x0001b00001907983 */ /* 0x000ee20000100a00 */
[----:B------:R-:W-:Y:S02]  /*b4c0*/  ISETP.GE.AND P5, PT, R249, R252, PT ;  /* 0x000000fcf900720c */ /* 0x000fe40003fa6270 */
[----:B------:R-:W-:Y:S02]  /*b4d0*/  ISETP.NE.U32.AND P1, PT, R5, RZ, PT ;  /* 0x000000ff0500720c */ /* 0x000fe40003f25070 */
[----:B------:R-:W-:Y:S02]  /*b4e0*/  SEL R5, R4, RZ, P3 ;  /* 0x000000ff04057207 */ /* 0x000fe40001800000 */
[----:B------:R-:W-:-:S04]  /*b4f0*/  SEL R4, RZ, 0x4, P5 ;  /* 0x00000004ff047807 */ /* 0x000fc80002800000 */
[----:B------:R-:W-:-:S04]  /*b500*/  SEL R4, R4, RZ, P3 ;  /* 0x000000ff04047207 */ /* 0x000fc80001800000 */
[----:B------:R-:W-:Y:S01]  /*b510*/  ISETP.NE.U32.AND P4, PT, R4, RZ, PT ;  /* 0x000000ff0400720c */ /* 0x000fe20003f85070 */
[----:B-1----:R-:W-:Y:S01]  /*b520*/  IMAD.SHL.U32 R4, R9, 0x4, RZ ;  /* 0x0000000409047824 */ /* 0x002fe200078e00ff */
[----:B------:R-:W-:Y:S02]  /*b530*/  ISETP.NE.U32.AND P5, PT, R5, RZ, PT ;  /* 0x000000ff0500720c */ /* 0x000fe40003fa5070 */
[----:B------:R-:W-:Y:S02]  /*b540*/  LOP3.LUT R5, R9, 0x60, RZ, 0xc0, !PT ;  /* 0x0000006009057812 */ /* 0x000fe400078ec0ff */
[----:B------:R-:W-:-:S05]  /*b550*/  LOP3.LUT R4, R4, 0x7c, RZ, 0xc0, !PT ;  /* 0x0000007c04047812 */ /* 0x000fca00078ec0ff */
[----:B------:R-:W-:-:S04]  /*b560*/  IMAD R4, R5, 0x200, R4 ;  /* 0x0000020005047824 */ /* 0x000fc800078e0204 */
[----:B------:R-:W-:-:S05]  /*b570*/  VIADD R5, R4, UR7 ;  /* 0x0000000704057c36 */ /* 0x000fca0008000000 */
[----:B------:R-:W-:Y:S04]  /*b580*/  LDGSTS.E [R5], desc[UR20][R142.64], P2 ;  /* 0x000000008e057fae */ /* 0x000fe800091a1014 */
[----:B------:R-:W-:Y:S04]  /*b590*/  LDGSTS.E [R5+0x400], desc[UR20][R126.64], P2 ;  /* 0x004000007e057fae */ /* 0x000fe800091a1014 */
[----:B------:R-:W-:Y:S04]  /*b5a0*/  LDGSTS.E [R5+0x800], desc[UR20][R110.64], P2 ;  /* 0x008000006e057fae */ /* 0x000fe800091a1014 */
[----:B------:R-:W-:Y:S04]  /*b5b0*/  LDGSTS.E [R5+0xc00], desc[UR20][R94.64], P2 ;  /* 0x00c000005e057fae */ /* 0x000fe800091a1014 */
[----:B------:R-:W-:Y:S04]  /*b5c0*/  LDGSTS.E [R5+0x1000], desc[UR20][R78.64], P2 ;  /* 0x010000004e057fae */ /* 0x000fe800091a1014 */
[----:B------:R-:W-:Y:S04]  /*b5d0*/  LDGSTS.E [R5+0x1400], desc[UR20][R62.64], P2 ;  /* 0x014000003e057fae */ /* 0x000fe800091a1014 */
[----:B------:R-:W-:Y:S04]  /*b5e0*/  LDGSTS.E [R5+0x1800], desc[UR20][R46.64], P2 ;  /* 0x018000002e057fae */ /* 0x000fe800091a1014 */
[----:B------:R-:W-:Y:S04]  /*b5f0*/  LDGSTS.E [R5+0x1c00], desc[UR20][R30.64], P2 ;  /* 0x01c000001e057fae */ /* 0x000fe800091a1014 */
[----:B------:R-:W-:Y:S01]  /*b600*/  LDGSTS.E [R5+0x2000], desc[UR20][R14.64], P2 ;  /* 0x020000000e057fae */ /* 0x000fe200091a1014 */
[----:B--2---:R-:W-:-:S05]  /*b610*/  LOP3.LUT R6, R4, 0x10, RZ, 0x3c, !PT ;  /* 0x0000001004067812 */ /* 0x004fca00078e3cff */
[----:B------:R-:W-:Y:S01]  /*b620*/  VIADD R6, R6, UR7 ;  /* 0x0000000706067c36 */ /* 0x000fe20008000000 */
[----:B----4-:R-:W-:Y:S04]  /*b630*/  LDGSTS.E [R5+0x2400], desc[UR20][R238.64], P2 ;  /* 0x02400000ee057fae */ /* 0x010fe800091a1014 */
[----:B---3--:R-:W-:Y:S04]  /*b640*/  LDGSTS.E [R5+0x2800], desc[UR20][R16.64], P2 ;  /* 0x0280000010057fae */ /* 0x008fe800091a1014 */
[----:B------:R-:W-:Y:S04]  /*b650*/  LDGSTS.E [R5+0x2c00], desc[UR20][R10.64], P2 ;  /* 0x02c000000a057fae */ /* 0x000fe800091a1014 */
[----:B------:R-:W2:Y:S04]  /*b660*/  LDL.64 R238, [R1+0x1f0] ;  /* 0x0001f00001ee7983 */ /* 0x000ea80000100a00 */
[----:B------:R-:W-:Y:S04]  /*b670*/  LDGSTS.E [R5+0x3000], desc[UR20][R32.64], P2 ;  /* 0x0300000020057fae */ /* 0x000fe800091a1014 */
[----:B------:R-:W3:Y:S04]  /*b680*/  LDL.64 R10, [R1+0x230] ;  /* 0x00023000010a7983 */ /* 0x000ee80000100a00 */
[----:B------:R-:W-:Y:S04]  /*b690*/  LDGSTS.E [R5+0x3400], desc[UR20][R64.64], P2 ;  /* 0x0340000040057fae */ /* 0x000fe800091a1014 */
[----:B------:R-:W4:Y:S04]  /*b6a0*/  LDL.64 R16, [R1+0x68] ;  /* 0x0000680001107983 */ /* 0x000f280000100a00 */
[----:B------:R-:W-:Y:S04]  /*b6b0*/  LDGSTS.E [R5+0x3800], desc[UR20][R80.64], P2 ;  /* 0x0380000050057fae */ /* 0x000fe800091a1014 */
[----:B------:R-:W-:Y:S04]  /*b6c0*/  LDGSTS.E [R5+0x3c00], desc[UR20][R96.64], P2 ;  /* 0x03c0000060057fae */ /* 0x000fe800091a1014 */
[----:B------:R-:W4:Y:S04]  /*b6d0*/  LDL.64 R32, [R1+0xa8] ;  /* 0x0000a80001207983 */ /* 0x000f280000100a00 */
[----:B------:R-:W-:Y:S04]  /*b6e0*/  LDGSTS.E [R6+0x80], desc[UR20][R140.64], P2 ;  /* 0x000800008c067fae */ /* 0x000fe800091a1014 */
[----:B------:R-:W4:Y:S04]  /*b6f0*/  LDL.64 R64, [R1+0xe8] ;  /* 0x0000e80001407983 */ /* 0x000f280000100a00 */
[----:B------:R-:W-:Y:S04]  /*b700*/  LDGSTS.E [R6+0x480], desc[UR20][R124.64], P2 ;  /* 0x004800007c067fae */ /* 0x000fe800091a1014 */
[----:B------:R-:W4:Y:S04]  /*b710*/  LDL.64 R80, [R1+0x130] ;  /* 0x0001300001507983 */ /* 0x000f280000100a00 */
[----:B------:R-:W-:Y:S04]  /*b720*/  LDGSTS.E [R6+0x880], desc[UR20][R108.64], P2 ;  /* 0x008800006c067fae */ /* 0x000fe800091a1014 */
[----:B------:R-:W4:Y:S04]  /*b730*/  LDL.64 R96, [R1+0x178] ;  /* 0x0001780001607983 */ /* 0x000f280000100a00 */
[----:B------:R-:W-:Y:S04]  /*b740*/  LDGSTS.E [R6+0xc80], desc[UR20][R92.64], P2 ;  /* 0x00c800005c067fae */ /* 0x000fe800091a1014 */
        /* <DEDUP_REMOVED lines=8> */
[----:B------:R-:W4:Y:S04]  /*b7d0*/  LDL.64 R206, [R1+0x1b8] ;  /* 0x0001b80001ce7983 */ /* 0x000f280000100a00 */
[----:B------:R-:W4:Y:S04]  /*b7e0*/  LDL.64 R174, [R1+0x1f8] ;  /* 0x0001f80001ae7983 */ /* 0x000f280000100a00 */
[----:B------:R-:W4:Y:S01]  /*b7f0*/  LDL.64 R48, [R1+0x238] ;  /* 0x0002380001307983 */ /* 0x000f220000100a00 */
[----:B------:R-:W-:-:S03]  /*b800*/  LOP3.LUT R7, R4, 0x20, RZ, 0x3c, !PT ;  /* 0x0000002004077812 */ /* 0x000fc600078e3cff */
[----:B------:R-:W-:Y:S02]  /*b810*/  LDGSTS.E [R6+0x3080], desc[UR20][R176.64], P2 ;  /* 0x03080000b0067fae */ /* 0x000fe400091a1014 */
[----:B------:R-:W-:Y:S02]  /*b820*/  VIADD R7, R7, UR7 ;  /* 0x0000000707077c36 */ /* 0x000fe40008000000 */
[----:B------:R-:W-:Y:S01]  /*b830*/  LDGSTS.E [R6+0x3480], desc[UR20][R144.64], P2 ;  /* 0x0348000090067fae */ /* 0x000fe200091a1014 */
[----:B------:R-:W-:-:S03]  /*b840*/  LOP3.LUT R8, R4, 0x30, RZ, 0x3c, !PT ;  /* 0x0000003004087812 */ /* 0x000fc600078e3cff */
[----:B------:R-:W4:Y:S04]  /*b850*/  LDL.64 R176, [R1+0xb8] ;  /* 0x0000b80001b07983 */ /* 0x000f280000100a00 */
[----:B------:R-:W4:Y:S04]  /*b860*/  LDL.64 R144, [R1+0xb0] ;  /* 0x0000b00001907983 */ /* 0x000f280000100a00 */
[----:B--2---:R-:W-:Y:S04]  /*b870*/  LDGSTS.E [R6+0x3880], desc[UR20][R238.64], P2 ;  /* 0x03880000ee067fae */ /* 0x004fe800091a1014 */
[----:B---3--:R1:W-:Y:S04]  /*b880*/  LDGSTS.E [R6+0x3c80], desc[UR20][R10.64], P2 ;  /* 0x03c800000a067fae */ /* 0x0083e800091a1014 */
[----:B------:R-:W-:Y:S04]  /*b890*/  LDGSTS.E [R7+0x100], desc[UR20][R138.64], P2 ;  /* 0x001000008a077fae */ /* 0x000fe800091a1014 */
[----:B------:R-:W-:Y:S04]  /*b8a0*/  LDGSTS.E [R7+0x500], desc[UR20][R122.64], P2 ;  /* 0x005000007a077fae */ /* 0x000fe800091a1014 */
[----:B------:R-:W-:Y:S04]  /*b8b0*/  LDGSTS.E [R7+0x900], desc[UR20][R106.64], P2 ;  /* 0x009000006a077fae */ /* 0x000fe800091a1014 */
[----:B------:R-:W-:Y:S04]  /*b8c0*/  LDGSTS.E [R7+0xd00], desc[UR20][R90.64], P2 ;  /* 0x00d000005a077fae */ /* 0x000fe800091a1014 */
[----:B------:R-:W2:Y:S04]  /*b8d0*/  LDL.64 R10, [R1+0x70] ;  /* 0x00007000010a7983 */ /* 0x000ea80000100a00 */
[----:B------:R-:W-:Y:S04]  /*b8e0*/  LDGSTS.E [R7+0x1100], desc[UR20][R74.64], P2 ;  /* 0x011000004a077fae */ /* 0x000fe800091a1014 */
[----:B------:R-:W-:Y:S04]  /*b8f0*/  LDGSTS.E [R7+0x1500], desc[UR20][R58.64], P2 ;  /* 0x015000003a077fae */ /* 0x000fe800091a1014 */
[----:B------:R-:W-:Y:S04]  /*b900*/  LDGSTS.E [R7+0x1900], desc[UR20][R42.64], P2 ;  /* 0x019000002a077fae */ /* 0x000fe800091a1014 */
[----:B------:R-:W-:Y:S04]  /*b910*/  LDGSTS.E [R7+0x1d00], desc[UR20][R26.64], P2 ;  /* 0x01d000001a077fae */ /* 0x000fe800091a1014 */
[----:B----4-:R-:W-:Y:S04]  /*b920*/  LDGSTS.E [R7+0x2100], desc[UR20][R16.64], P2 ;  /* 0x0210000010077fae */ /* 0x010fe800091a1014 */
[----:B------:R-:W3:Y:S04]  /*b930*/  LDL.64 R238, [R1+0xf0] ;  /* 0x0000f00001ee7983 */ /* 0x000ee80000100a00 */
        /* <DEDUP_REMOVED lines=8> */
[----:B------:R-:W4:Y:S04]  /*b9c0*/  LDL.64 R96, [R1+0x240] ;  /* 0x0002400001607983 */ /* 0x000f280000100a00 */
[----:B------:R-:W-:Y:S04]  /*b9d0*/  LDGSTS.E [R7+0x3500], desc[UR20][R206.64], P2 ;  /* 0x03500000ce077fae */ /* 0x000fe800091a1014 */
[----:B------:R-:W-:Y:S04]  /*b9e0*/  LDGSTS.E [R7+0x3900], desc[UR20][R174.64], P2 ;  /* 0x03900000ae077fae */ /* 0x000fe800091a1014 */
[----:B------:R-:W-:Y:S01]  /*b9f0*/  LDGSTS.E [R7+0x3d00], desc[UR20][R48.64], P2 ;  /* 0x03d0000030077fae */ /* 0x000fe200091a1014 */
[----:B------:R-:W-:-:S03]  /*ba00*/  VIADD R8, R8, UR7 ;  /* 0x0000000708087c36 */ /* 0x000fc60008000000 */
        /* <DEDUP_REMOVED lines=9> */
[----:B------:R1:W-:Y:S04]  /*baa0*/  STL.64 [R1+0x680], R6 ;  /* 0x0006800601007387 */ /* 0x0003e80000100a00 */
[----:B------:R-:W-:Y:S04]  /*bab0*/  LDGSTS.E [R8+0x1d80], desc[UR20][R24.64], P2 ;  /* 0x01d8000018087fae */ /* 0x000fe800091a1014 */
[----:B------:R-:W4:Y:S01]  /*bac0*/  LDL.64 R174, [R1+0x148] ;  /* 0x0001480001ae7983 */ /* 0x000f220000100a00 */
[----:B-1----:R-:W-:-:S05]  /*bad0*/  LOP3.LUT R6, R4, 0x40, RZ, 0x3c, !PT ;  /* 0x0000004004067812 */ /* 0x002fca00078e3cff */
[----:B------:R-:W-:Y:S01]  /*bae0*/  VIADD R9, R6, UR7 ;  /* 0x0000000706097c36 */ /* 0x000fe20008000000 */
[----:B--2---:R-:W-:Y:S04]  /*baf0*/  LDGSTS.E [R8+0x2180], desc[UR20][R10.64], P2 ;  /* 0x021800000a087fae */ /* 0x004fe800091a1014 */
[----:B------:R-:W-:Y:S04]  /*bb00*/  LDGSTS.E [R8+0x2580], desc[UR20][R144.64], P2 ;  /* 0x0258000090087fae */ /* 0x000fe800091a1014 */
[----:B------:R-:W2:Y:S04]  /*bb10*/  LDL.64 R10, [R1+0x188] ;  /* 0x00018800010a7983 */ /* 0x000ea80000100a00 */
[----:B------:R-:W2:Y:S04]  /*bb20*/  LDL.64 R144, [R1+0x1c8] ;  /* 0x0001c80001907983 */ /* 0x000ea80000100a00 */
[----:B---3--:R-:W-:Y:S04]  /*bb30*/  LDGSTS.E [R8+0x2980], desc[UR20][R238.64], P2 ;  /* 0x02980000ee087fae */ /* 0x008fe800091a1014 */
        /* <DEDUP_REMOVED lines=19> */
[----:B------:R-:W-:Y:S01]  /*bc70*/  LDGSTS.E [R9+0x2200], desc[UR20][R48.64], P2 ;  /* 0x0220000030097fae */ /* 0x000fe200091a1014 */
[----:B------:R-:W-:-:S03]  /*bc80*/  LOP3.LUT R6, R4, 0x50, RZ, 0x3c, !PT ;  /* 0x0000005004067812 */ /* 0x000fc600078e3cff */
[----:B------:R-:W-:Y:S04]  /*bc90*/  LDGSTS.E [R9+0x2600], desc[UR20][R176.64], P2 ;  /* 0x02600000b0097fae */ /* 0x000fe800091a1014 */
[----:B------:R-:W-:Y:S04]  /*bca0*/  LDGSTS.E [R9+0x2a00], desc[UR20][R206.64], P2 ;  /* 0x02a00000ce097fae */ /* 0x000fe800091a1014 */
[----:B------:R-:W4:Y:S04]  /*bcb0*/  LDL.64 R48, [R1+0x190] ;  /* 0x0001900001307983 */ /* 0x000f280000100a00 */
[----:B------:R-:W-:Y:S04]  /*bcc0*/  LDGSTS.E [R9+0x2e00], desc[UR20][R174.64], P2 ;  /* 0x02e00000ae097fae */ /* 0x000fe800091a1014 */
[----:B------:R-:W4:Y:S04]  /*bcd0*/  LDL.64 R176, [R1+0x1d0] ;  /* 0x0001d00001b07983 */ /* 0x000f280000100a00 */
[----:B------:R-:W4:Y:S04]  /*bce0*/  LDL.64 R206, [R1+0x210] ;  /* 0x0002100001ce7983 */ /* 0x000f280000100a00 */
[----:B------:R-:W4:Y:S04]  /*bcf0*/  LDL.64 R174, [R1+0x258] ;  /* 0x0002580001ae7983 */ /* 0x000f280000100a00 */
[----:B------:R1:W-:Y:S04]  /*bd00*/  STL.64 [R1+0x660], R8 ;  /* 0x0006600801007387 */ /* 0x0003e80000100a00 */
[----:B------:R-:W4:Y:S04]  /*bd10*/  LDL.64 R208, [R1+0xd0] ;  /* 0x0000d00001d07983 */ /* 0x000f280000100a00 */
[----:B--2---:R2:W-:Y:S04]  /*bd20*/  LDGSTS.E [R9+0x3200], desc[UR20][R10.64], P2 ;  /* 0x032000000a097fae */ /* 0x0045e800091a1014 */
[----:B------:R-:W-:Y:S01]  /*bd30*/  LDGSTS.E [R9+0x3600], desc[UR20][R144.64], P2 ;  /* 0x0360000090097fae */ /* 0x000fe200091a1014 */
[----:B--2---:R-:W-:-:S03]  /*bd40*/  VIADD R10, R6, UR7 ;  /* 0x00000007060a7c36 */ /* 0x004fc60008000000 */
[----:B------:R-:W2:Y:S04]  /*bd50*/  LDL.64 R144, [R1+0x250] ;  /* 0x0002500001907983 */ /* 0x000ea80000100a00 */
[----:B---3--:R-:W-:Y:S04]  /*bd60*/  LDGSTS.E [R9+0x3a00], desc[UR20][R238.64], P2 ;  /* 0x03a00000ee097fae */ /* 0x008fe800091a1014 */
[----:B----4-:R-:W-:Y:S04]  /*bd70*/  LDGSTS.E [R9+0x3e00], desc[UR20][R16.64], P2 ;  /* 0x03e0000010097fae */ /* 0x010fe800091a1014 */
        /* <DEDUP_REMOVED lines=9> */
[----:B------:R-:W3:Y:S04]  /*be10*/  LDL.64 R238, [R1+0x88] ;  /* 0x0000880001ee7983 */ /* 0x000ee80000100a00 */
[----:B------:R-:W-:Y:S04]  /*be20*/  LDGSTS.E [R10+0x2680], desc[UR20][R96.64], P2 ;  /* 0x02680000600a7fae */ /* 0x000fe800091a1014 */
[----:B------:R-:W4:Y:S04]  /*be30*/  LDL.64 R80, [R1+0x108] ;  /* 0x0001080001507983 */ /* 0x000f280000100a00 */
[----:B------:R-:W-:Y:S04]  /*be40*/  LDGSTS.E [R10+0x2a80], desc[UR20][R32.64], P2 ;  /* 0x02a80000200a7fae */ /* 0x000fe800091a1014 */
[----:B------:R-:W2:Y:S04]  /*be50*/  LDL.64 R96, [R1+0xc8] ;  /* 0x0000c80001607983 */ /* 0x000ea80000100a00 */
[----:B------:R-:W-:Y:S04]  /*be60*/  LDGSTS.E [R10+0x2e80], desc[UR20][R64.64], P2 ;  /* 0x02e80000400a7fae */ /* 0x000fe800091a1014 */
[----:B------:R-:W4:Y:S04]  /*be70*/  LDL.64 R32, [R1+0x1d8] ;  /* 0x0001d80001207983 */ /* 0x000f280000100a00 */
[----:B------:R-:W4:Y:S04]  /*be80*/  LDL.64 R16, [R1+0x218] ;  /* 0x0002180001107983 */ /* 0x000f280000100a00 */
[----:B------:R-:W4:Y:S04]  /*be90*/  LDL.64 R64, [R1+0x158] ;  /* 0x0001580001407983 */ /* 0x000f280000100a00 */
[----:B------:R-:W-:Y:S01]  /*bea0*/  LDGSTS.E [R10+0x3280], desc[UR20][R48.64], P2 ;  /* 0x03280000300a7fae */ /* 0x000fe200091a1014 */
[----:B------:R-:W-:-:S03]  /*beb0*/  LOP3.LUT R6, R4, 0x60, RZ, 0x3c, !PT ;  /* 0x0000006004067812 */ /* 0x000fc600078e3cff */
[----:B-1----:R-:W4:Y:S04]  /*bec0*/  LDL.64 R8, [R1+0x1a0] ;  /* 0x0001a00001087983 */ /* 0x002f280000100a00 */
[----:B------:R-:W4:Y:S01]  /*bed0*/  LDL.64 R48, [R1+0x198] ;  /* 0x0001980001307983 */ /* 0x000f220000100a00 */
[----:B------:R-:W-:-:S03]  /*bee0*/  VIADD R11, R6, UR7 ;  /* 0x00000007060b7c36 */ /* 0x000fc60008000000 */
        /* <DEDUP_REMOVED lines=12> */
[----:B------:R-:W4:Y:S04]  /*bfb0*/  LDL.64 R174, [R1+0x1e0] ;  /* 0x0001e00001ae7983 */ /* 0x000f280000100a00 */
[----:B------:R-:W-:Y:S04]  /*bfc0*/  LDGSTS.E [R11+0x1f00], desc[UR20][R18.64], P2 ;  /* 0x01f00000120b7fae */ /* 0x000fe800091a1014 */
[----:B------:R-:W4:Y:S01]  /*bfd0*/  LDL.LU.64 R6, [R1+0x110] ;  /* 0x0001100001067983 */ /* 0x000f220000300a00 */
[----:B------:R-:W-:-:S03]  /*bfe0*/  LOP3.LUT R12, R4, 0x70, RZ, 0x3c, !PT ;  /* 0x00000070040c7812 */ /* 0x000fc600078e3cff */
[----:B---3--:R-:W-:Y:S04]  /*bff0*/  LDGSTS.E [R11+0x2300], desc[UR20][R238.64], P2 ;  /* 0x02300000ee0b7fae */ /* 0x008fe800091a1014 */
[----:B------:R-:W3:Y:S04]  /*c000*/  LDL.64 R238, [R1+0x260] ;  /* 0x0002600001ee7983 */ /* 0x000ee80000100a00 */
[----:B--2---:R-:W-:Y:S04]  /*c010*/  LDGSTS.E [R11+0x2700], desc[UR20][R96.64], P2 ;  /* 0x02700000600b7fae */ /* 0x004fe800091a1014 */
[----:B----4-:R-:W-:Y:S04]  /*c020*/  LDGSTS.E [R11+0x2b00], desc[UR20][R80.64], P2 ;  /* 0x02b00000500b7fae */ /* 0x010fe800091a1014 */
[----:B------:R-:W2:Y:S04]  /*c030*/  LDL.LU.64 R96, [R1+0x700] ;  /* 0x0007000001607983 */ /* 0x000ea80000300a00 */
[----:B------:R-:W4:Y:S04]  /*c040*/  LDL.LU.64 R80, [R1+0x6f8] ;  /* 0x0006f80001507983 */ /* 0x000f280000300a00 */
[----:B------:R1:W-:Y:S04]  /*c050*/  STL.64 [R1+0x690], R4 ;  /* 0x0006900401007387 */ /* 0x0003e80000100a00 */
[----:B------:R-:W-:Y:S04]  /*c060*/  LDGSTS.E [R11+0x2f00], desc[UR20][R64.64], P2 ;  /* 0x02f00000400b7fae */ /* 0x000fe800091a1014 */
[----:B-1----:R-:W3:Y:S04]  /*c070*/  LDL.LU.64 R4, [R1+0x220] ;  /* 0x0002200001047983 */ /* 0x002ee80000300a00 */
[----:B------:R-:W3:Y:S04]  /*c080*/  LDL.LU.64 R64, [R1+0x6f0] ;  /* 0x0006f00001407983 */ /* 0x000ee80000300a00 */
[----:B------:R-:W-:Y:S04]  /*c090*/  LDGSTS.E [R11+0x3300], desc[UR20][R48.64], P2 ;  /* 0x03300000300b7fae */ /* 0x000fe800091a1014 */
[----:B------:R-:W-:Y:S04]  /*c0a0*/  LDGSTS.E [R11+0x3700], desc[UR20][R32.64], P2 ;  /* 0x03700000200b7fae */ /* 0x000fe800091a1014 */
[----:B------:R-:W-:Y:S04]  /*c0b0*/  LDGSTS.E [R11+0x3b00], desc[UR20][R16.64], P2 ;  /* 0x03b00000100b7fae */ /* 0x000fe800091a1014 */
[----:B------:R-:W3:Y:S04]  /*c0c0*/  LDL.LU.64 R48, [R1+0x6e8] ;  /* 0x0006e80001307983 */ /* 0x000ee80000300a00 */
[----:B------:R-:W3:Y:S04]  /*c0d0*/  LDL.LU.64 R32, [R1+0x6e0] ;  /* 0x0006e00001207983 */ /* 0x000ee80000300a00 */
[----:B------:R-:W3:Y:S01]  /*c0e0*/  LDL.LU.64 R16, [R1+0x6d8] ;  /* 0x0006d80001107983 */ /* 0x000ee20000300a00 */
[----:B------:R-:W-:-:S03]  /*c0f0*/  VIADD R12, R12, UR7 ;  /* 0x000000070c0c7c36 */ /* 0x000fc60008000000 */
[----:B------:R1:W-:Y:S04]  /*c100*/  LDGSTS.E [R11+0x3f00], desc[UR20][R144.64], P2 ;  /* 0x03f00000900b7fae */ /* 0x0003e800091a1014 */
[----:B------:R-:W-:Y:S04]  /*c110*/  LDGSTS.E [R12+0x380], desc[UR20][R128.64], P2 ;  /* 0x00380000800c7fae */ /* 0x000fe800091a1014 */
[----:B------:R-:W-:Y:S04]  /*c120*/  LDGSTS.E [R12+0x780], desc[UR20][R112.64], P2 ;  /* 0x00780000700c7fae */ /* 0x000fe800091a1014 */
[----:B------:R-:W3:Y:S04]  /*c130*/  LDL.LU.64 R144, [R1+0x50] ;  /* 0x0000500001907983 */ /* 0x000ee80000300a00 */
[----:B------:R1:W-:Y:S04]  /*c140*/  STL.64 [R1+0x638], R10 ;  /* 0x0006380a01007387 */ /* 0x0003e80000100a00 */
[----:B-1----:R-:W3:Y:S04]  /*c150*/  LDL.LU.64 R10, [R1+0x58] ;  /* 0x00005800010a7983 */ /* 0x002ee80000300a00 */
[----:B--2---:R-:W-:Y:S04]  /*c160*/  LDGSTS.E [R12+0xb80], desc[UR20][R96.64], P2 ;  /* 0x00b80000600c7fae */ /* 0x004fe800091a1014 */
[----:B----4-:R-:W-:Y:S04]  /*c170*/  LDGSTS.E [R12+0xf80], desc[UR20][R80.64], P2 ;  /* 0x00f80000500c7fae */ /* 0x010fe800091a1014 */
[----:B---3--:R-:W-:Y:S04]  /*c180*/  LDGSTS.E [R12+0x1380], desc[UR20][R64.64], P2 ;  /* 0x01380000400c7fae */ /* 0x008fe800091a1014 */
[----:B------:R-:W-:Y:S04]  /*c190*/  LDGSTS.E [R12+0x1780], desc[UR20][R48.64], P2 ;  /* 0x01780000300c7fae */ /* 0x000fe800091a1014 */
[----:B------:R-:W-:Y:S04]  /*c1a0*/  LDGSTS.E [R12+0x1b80], desc[UR20][R32.64], P2 ;  /* 0x01b80000200c7fae */ /* 0x000fe800091a1014 */
[----:B------:R-:W-:Y:S04]  /*c1b0*/  LDGSTS.E [R12+0x1f80], desc[UR20][R16.64], P2 ;  /* 0x01f80000100c7fae */ /* 0x000fe800091a1014 */
[----:B------:R-:W-:Y:S04]  /*c1c0*/  LDGSTS.E [R12+0x2380], desc[UR20][R176.64], P2 ;  /* 0x02380000b00c7fae */ /* 0x000fe800091a1014 */
[----:B------:R-:W-:Y:S04]  /*c1d0*/  LDGSTS.E [R12+0x2780], desc[UR20][R208.64], P2 ;  /* 0x02780000d00c7fae */ /* 0x000fe800091a1014 */
[----:B------:R-:W-:Y:S04]  /*c1e0*/  LDGSTS.E [R12+0x2b80], desc[UR20][R6.64], P2 ;  /* 0x02b80000060c7fae */ /* 0x000fe800091a1014 */
[----:B------:R-:W2:Y:S04]  /*c1f0*/  LDL.LU R176, [R1+0x6d0] ;  /* 0x0006d00001b07983 */ /* 0x000ea80000300800 */
[----:B------:R-:W-:Y:S04]  /*c200*/  LDGSTS.E [R12+0x2f80], desc[UR20][R206.64], P2 ;  /* 0x02f80000ce0c7fae */ /* 0x000fe800091a1014 */
[----:B------:R1:W-:Y:S04]  /*c210*/  LDGSTS.E [R12+0x3380], desc[UR20][R8.64], P2 ;  /* 0x03380000080c7fae */ /* 0x0003e800091a1014 */
[----:B------:R-:W-:Y:S04]  /*c220*/  LDGSTS.E [R12+0x3780], desc[UR20][R174.64], P2 ;  /* 0x03780000ae0c7fae */ /* 0x000fe800091a1014 */
[----:B------:R-:W-:Y:S04]  /*c230*/  LDGSTS.E [R12+0x3b80], desc[UR20][R4.64], P2 ;  /* 0x03b80000040c7fae */ /* 0x000fe800091a1014 */
[----:B------:R-:W-:Y:S04]  /*c240*/  LDGSTS.E [R12+0x3f80], desc[UR20][R238.64], P2 ;  /* 0x03f80000ee0c7fae */ /* 0x000fe800091a1014 */
[----:B------:R-:W0:Y:S04]  /*c250*/  LDGDEPBAR ;  /* 0x00000000000079af */ /* 0x000e280000000000 */
[----:B------:R-:W3:Y:S04]  /*c260*/  LDL.LU.64 R208, [R1+0x6c8] ;  /* 0x0006c80001d07983 */ /* 0x000ee80000300a00 */
[----:B------:R-:W4:Y:S04]  /*c270*/  LDL.LU.64 R206, [R1+0x6c0] ;  /* 0x0006c00001ce7983 */ /* 0x000f280000300a00 */
[----:B------:R-:W3:Y:S04]  /*c280*/  LDL.LU.64 R174, [R1+0x6b8] ;  /* 0x0006b80001ae7983 */ /* 0x000ee80000300a00 */
[----:B------:R-:W3:Y:S01]  /*c290*/  LDL.LU.64 R238, [R1+0x6b0] ;  /* 0x0006b00001ee7983 */ /* 0x000ee20000300a00 */
[----:B------:R-:W-:-:S04]  /*c2a0*/  IMAD.U32 R249, RZ, RZ, UR11 ;  /* 0x0000000bfff97e24 */ /* 0x000fc8000f8e00ff */
[C---:B------:R-:W-:Y:S01]  /*c2b0*/  IMAD.WIDE R10, R249.reuse, 0x4, R10 ;  /* 0x00000004f90a7825 */ /* 0x040fe200078e020a */
[----:B------:R-:W-:Y:S03]  /*c2c0*/  BAR.SYNC.DEFER_BLOCKING 0x0 ;  /* 0x0000000000007b1d */ /* 0x000fe60000010000 */
[----:B------:R-:W-:-:S03]  /*c2d0*/  IMAD.WIDE R144, R249, 0x4, R144 ;  /* 0x00000004f9907825 */ /* 0x000fc600078e0290 */
[----:B------:R-:W-:Y:S04]  /*c2e0*/  STL.64 [R1+0x2e8], R10 ;  /* 0x0002e80a01007387 */ /* 0x000fe80000100a00 */
[----:B------:R1:W-:Y:S04]  /*c2f0*/  STL.64 [R1+0x2e0], R144 ;  /* 0x0002e09001007387 */ /* 0x0003e80000100a00 */
[----:B------:R-:W-:Y:S01]  /*c300*/  @!PT LDS RZ, [RZ] ;  /* 0x00000000fffff984 */ /* 0x000fe20000000800 */
[----:B------:R-:W-:Y:S01]  /*c310*/  @!PT LDS RZ, [RZ] ;  /* 0x00000000fffff984 */ /* 0x000fe20000000800 */
[----:B------:R-:W-:Y:S01]  /*c320*/  @!PT LDS RZ, [RZ] ;  /* 0x00000000fffff984 */ /* 0x000fe20000000800 */
[----:B--2---:R2:W-:Y:S04]  /*c330*/  LDGSTS.E [R176+0x68000], desc[UR20][R10.64], P1 ;  /* 0x680000000ab07fae */ /* 0x0045e800089a1014 */
[----:B------:R-:W-:Y:S04]  /*c340*/  LDGSTS.E [R176+0x68008], desc[UR20][R144.64], P6 ;  /* 0x6800800090b07fae */ /* 0x000fe8000b1a1014 */
[----:B-1----:R-:W4:Y:S01]  /*c350*/  LDL.LU.64 R144, [R1+0x6a8] ;  /* 0x0006a80001907983 */ /* 0x002f220000300a00 */
[----:B------:R-:W-:-:S04]  /*c360*/  LOP3.LUT R9, R3, 0x40, RZ, 0xfc, !PT ;  /* 0x0000004003097812 */ /* 0x000fc800078efcff */
[-C--:B------:R-:W-:Y:S02]  /*c370*/  ISETP.GE.AND P2, PT, R9, R252.reuse, PT ;  /* 0x000000fc0900720c */ /* 0x080fe40003f46270 */
[----:B------:R-:W-:Y:S02]  /*c380*/  LOP3.LUT R177, R3, 0x42, RZ, 0xfc, !PT ;  /* 0x0000004203b17812 */ /* 0x000fe400078efcff */
[----:B------:R-:W-:Y:S02]  /*c390*/  SEL R8, RZ, 0x4, P2 ;  /* 0x00000004ff087807 */ /* 0x000fe40001000000 */
[----:B------:R-:W-:Y:S02]  /*c3a0*/  ISETP.GE.AND P2, PT, R177, R252, PT ;  /* 0x000000fcb100720c */ /* 0x000fe40003f46270 */
[----:B------:R-:W-:Y:S02]  /*c3b0*/  SEL R8, R8, RZ, P3 ;  /* 0x000000ff08087207 */ /* 0x000fe40001800000 */
[----:B------:R-:W-:-:S02]  /*c3c0*/  LOP3.LUT R177, R3, 0x60, RZ, 0xfc, !PT ;  /* 0x0000006003b17812 */ /* 0x000fc400078efcff */
[----:B------:R-:W-:Y:S02]  /*c3d0*/  ISETP.NE.U32.AND P1, PT, R8, RZ, PT ;  /* 0x000000ff0800720c */ /* 0x000fe40003f25070 */
[----:B------:R-:W-:Y:S02]  /*c3e0*/  SEL R8, RZ, 0x4, P2 ;  /* 0x00000004ff087807 */ /* 0x000fe40001000000 */
[----:B------:R-:W-:Y:S02]  /*c3f0*/  ISETP.GE.AND P2, PT, R177, R252, PT ;  /* 0x000000fcb100720c */ /* 0x000fe40003f46270 */
[----:B--2---:R-:W-:Y:S02]  /*c400*/  SEL R10, R8, RZ, P3 ;  /* 0x000000ff080a7207 */ /* 0x004fe40001800000 */
[----:B------:R-:W-:Y:S02]  /*c410*/  SEL R8, RZ, 0x4, P2 ;  /* 0x00000004ff087807 */ /* 0x000fe40001000000 */
[----:B------:R-:W-:Y:S01]  /*c420*/  ISETP.NE.U32.AND P2, PT, R10, RZ, PT ;  /* 0x000000ff0a00720c */ /* 0x000fe20003f45070 */
[----:B---3--:R-:W-:Y:S01]  /*c430*/  IMAD.WIDE R10, R249, 0x4, R238 ;  /* 0x00000004f90a7825 */ /* 0x008fe200078e02ee */
[----:B------:R-:W-:-:S02]  /*c440*/  LOP3.LUT R177, R3, 0x62, RZ, 0xfc, !PT ;  /* 0x0000006203b17812 */ /* 0x000fc400078efcff */
[----:B------:R-:W-:Y:S02]  /*c450*/  SEL R238, R8, RZ, P3 ;  /* 0x000000ff08ee7207 */ /* 0x000fe40001800000 */
[-C--:B------:R-:W-:Y:S01]  /*c460*/  ISETP.GE.AND P6, PT, R177, R252.reuse, PT ;  /* 0x000000fcb100720c */ /* 0x080fe20003fc6270 */
[----:B------:R1:W-:Y:S01]  /*c470*/  LDGSTS.E [R176+0x6a000], desc[UR20][R10.64], P5 ;  /* 0x6a0000000ab07fae */ /* 0x0003e2000a9a1014 */
[----:B------:R-:W-:Y:S02]  /*c480*/  LOP3.LUT R177, R3, 0x4, RZ, 0xfc, !PT ;  /* 0x0000000403b17812 */ /* 0x000fe400078efcff */
[----:B------:R-:W-:Y:S02]  /*c490*/  ISETP.NE.U32.AND P5, PT, R238, RZ, PT ;  /* 0x000000ffee00720c */ /* 0x000fe40003fa5070 */
[----:B------:R-:W-:Y:S02]  /*c4a0*/  SEL R238, RZ, 0x4, P6 ;  /* 0x00000004ffee7807 */ /* 0x000fe40003000000 */
[----:B------:R-:W-:-:S02]  /*c4b0*/  ISETP.GE.AND P6, PT, R177, R252, PT ;  /* 0x000000fcb100720c */ /* 0x000fc40003fc6270 */
[----:B------:R-:W-:Y:S02]  /*c4c0*/  SEL R238, R238, RZ, P3 ;  /* 0x000000ffeeee7207 */ /* 0x000fe40001800000 */
[----:B------:R-:W-:Y:S02]  /*c4d0*/  SEL R239, RZ, 0x4, P6 ;  /* 0x00000004ffef7807 */ /* 0x000fe40003000000 */
[----:B------:R-:W-:Y:S01]  /*c4e0*/  ISETP.NE.U32.AND P6, PT, R238, RZ, PT ;  /* 0x000000ffee00720c */ /* 0x000fe20003fc5070 */
[----:B------:R-:W-:Y:S01]  /*c4f0*/  VIADD R238, R2, UR7 ;  /* 0x0000000702ee7c36 */ /* 0x000fe20008000000 */
[----:B------:R1:W-:Y:S02]  /*c500*/  STL.64 [R1+0x390], R10 ;  /* 0x0003900a01007387 */ /* 0x0003e40000100a00 */
[C---:B-1----:R-:W-:Y:S02]  /*c510*/  IMAD.WIDE R10, R249.reuse, 0x4, R174 ;  /* 0x00000004f90a7825 */ /* 0x042fe400078e02ae */
[----:B------:R-:W2:Y:S02]  /*c520*/  LDL.LU.64 R174, [R1+0x48] ;  /* 0x0000480001ae7983 */ /* 0x000ea40000300a00 */
[----:B----4-:R-:W-:-:S05]  /*c530*/  IMAD.WIDE R176, R249, 0x4, R144 ;  /* 0x00000004f9b07825 */ /* 0x010fca00078e0290 */
[----:B------:R1:W-:Y:S04]  /*c540*/  STL.64 [R1+0x388], R176 ;  /* 0x000388b001007387 */ /* 0x0003e80000100a00 */
[----:B------:R3:W-:Y:S04]  /*c550*/  LDGSTS.E [R238+0x6a008], desc[UR20][R176.64], P4 ;  /* 0x6a008000b0ee7fae */ /* 0x0007e8000a1a1014 */
[----:B------:R-:W-:Y:S04]  /*c560*/  LDGSTS.E [R238+0x6c000], desc[UR20][R10.64], P1 ;  /* 0x6c0000000aee7fae */ /* 0x000fe800089a1014 */
[----:B-1----:R-:W3:Y:S04]  /*c570*/  LDL.LU.64 R176, [R1+0x6a0] ;  /* 0x0006a00001b07983 */ /* 0x002ee80000300a00 */
[----:B------:R1:W-:Y:S04]  /*c580*/  STL.64 [R1+0x2d8], R10 ;  /* 0x0002d80a01007387 */ /* 0x0003e80000100a00 */
[----:B-1----:R-:W4:Y:S01]  /*c590*/  LDL.LU.64 R10, [R1+0x40] ;  /* 0x00004000010a7983 */ /* 0x002f220000300a00 */
[----:B------:R-:W-:-:S02]  /*c5a0*/  LOP3.LUT R8, R3, 0x6, RZ, 0xfc, !PT ;  /* 0x0000000603087812 */ /* 0x000fc400078efcff */
[----:B------:R-:W-:Y:S02]  /*c5b0*/  SEL R144, R239, RZ, P3 ;  /* 0x000000ffef907207 */ /* 0x000fe40001800000 */
[-C--:B------:R-:W-:Y:S02]  /*c5c0*/  ISETP.GE.AND P4, PT, R8, R252.reuse, PT ;  /* 0x000000fc0800720c */ /* 0x080fe40003f86270 */
[----:B------:R-:W-:Y:S02]  /*c5d0*/  LOP3.LUT R8, R3, 0x24, RZ, 0xfc, !PT ;  /* 0x0000002403087812 */ /* 0x000fe400078efcff */
[----:B------:R-:W-:Y:S02]  /*c5e0*/  ISETP.NE.U32.AND P1, PT, R144, RZ, PT ;  /* 0x000000ff9000720c */ /* 0x000fe40003f25070 */
[----:B------:R-:W-:Y:S02]  /*c5f0*/  SEL R144, RZ, 0x4, P4 ;  /* 0x00000004ff907807 */ /* 0x000fe40002000000 */
[----:B------:R-:W-:-:S02]  /*c600*/  ISETP.GE.AND P4, PT, R8, R252, PT ;  /* 0x000000fc0800720c */ /* 0x000fc40003f86270 */
[----:B------:R-:W-:Y:S02]  /*c610*/  SEL R144, R144, RZ, P3 ;  /* 0x000000ff90907207 */ /* 0x000fe40001800000 */
[----:B------:R-:W-:Y:S01]  /*c620*/  SEL R145, RZ, 0x4, P4 ;  /* 0x00000004ff917807 */ /* 0x000fe20002000000 */
[----:B------:R-:W-:Y:S01]  /*c630*/  IMAD.WIDE R206, R249, 0x4, R206 ;  /* 0x00000004f9ce7825 */ /* 0x000fe200078e02ce */
[----:B------:R-:W-:Y:S02]  /*c640*/  LOP3.LUT R8, R3, 0x26, RZ, 0xfc, !PT ;  /* 0x0000002603087812 */ /* 0x000fe400078efcff */
[----:B------:R-:W-:Y:S02]  /*c650*/  ISETP.NE.U32.AND P4, PT, R144, RZ, PT ;  /* 0x000000ff9000720c */ /* 0x000fe40003f85070 */
[----:B------:R-:W-:Y:S01]  /*c660*/  SEL R144, R145, RZ, P3 ;  /* 0x000000ff91907207 */ /* 0x000fe20001800000 */
[----:B--2---:R-:W-:-:S04]  /*c670*/  IMAD.WIDE R174, R249, 0x4, R174 ;  /* 0x00000004f9ae7825 */ /* 0x004fc800078e02ae */
[----:B---3--:R-:W-:-:S05]  /*c680*/  IMAD.WIDE R176, R249, 0x4, R176 ;  /* 0x00000004f9b07825 */ /* 0x008fca00078e02b0 */
[----:B------:R1:W-:Y:S01]  /*c690*/  LDGSTS.E [R238+0x6c008], desc[UR20][R176.64], P2 ;  /* 0x6c008000b0ee7fae */ /* 0x0003e200091a1014 */
[-C--:B------:R-:W-:Y:S02]  /*c6a0*/  ISETP.GE.AND P2, PT, R8, R252.reuse, PT ;  /* 0x000000fc0800720c */ /* 0x080fe40003f46270 */
[----:B------:R-:W-:Y:S01]  /*c6b0*/  LOP3.LUT R8, R3, 0x44, RZ, 0xfc, !PT ;  /* 0x0000004403087812 */ /* 0x000fe200078efcff */
[----:B------:R-:W-:Y:S01]  /*c6c0*/  LDGSTS.E [R238+0x6e000], desc[UR20][R206.64], P5 ;  /* 0x6e000000ceee7fae */ /* 0x000fe2000a9a1014 */
[----:B------:R-:W-:Y:S02]  /*c6d0*/  ISETP.NE.U32.AND P5, PT, R144, RZ, PT ;  /* 0x000000ff9000720c */ /* 0x000fe40003fa5070 */
[----:B------:R-:W-:Y:S02]  /*c6e0*/  SEL R144, RZ, 0x4, P2 ;  /* 0x00000004ff907807 */ /* 0x000fe40001000000 */
[----:B------:R-:W-:Y:S01]  /*c6f0*/  ISETP.GE.AND P2, PT, R8, R252, PT ;  /* 0x000000fc0800720c */ /* 0x000fe20003f46270 */
[----:B------:R1:W-:Y:S01]  /*c700*/  STL.64 [R1+0x2d0], R176 ;  /* 0x0002d0b001007387 */ /* 0x0003e20000100a00 */
[----:B------:R-:W-:-:S02]  /*c710*/  SEL R144, R144, RZ, P3 ;  /* 0x000000ff90907207 */ /* 0x000fc40001800000 */
[----:B------:R-:W-:Y:S02]  /*c720*/  SEL R145, RZ, 0x4, P2 ;  /* 0x00000004ff917807 */ /* 0x000fe40001000000 */
[----:B------:R-:W-:Y:S02]  /*c730*/  ISETP.NE.U32.AND P2, PT, R144, RZ, PT ;  /* 0x000000ff9000720c */ /* 0x000fe40003f45070 */
[----:B------:R-:W-:Y:S01]  /*c740*/  SEL R144, R145, RZ, P3 ;  /* 0x000000ff91907207 */ /* 0x000fe20001800000 */
[----:B-1----:R-:W-:Y:S01]  /*c750*/  IMAD.WIDE R176, R249, 0x4, R208 ;  /* 0x00000004f9b07825 */ /* 0x002fe200078e02d0 */
[----:B------:R-:W-:Y:S04]  /*c760*/  STL.64 [R1+0x298], R206 ;  /* 0x000298ce01007387 */ /* 0x000fe80000100a00 */
[----:B------:R-:W-:Y:S04]  /*c770*/  LDGSTS.E [R238+0x6e008], desc[UR20][R176.64], P6 ;  /* 0x6e008000b0ee7fae */ /* 0x000fe8000b1a1014 */
[----:B------:R-:W-:Y:S04]  /*c780*/  STL.64 [R1+0x290], R176 ;  /* 0x000290b001007387 */ /* 0x000fe80000100a00 */
[----:B------:R4:W-:Y:S01]  /*c790*/  LDGSTS.E [R248+0x68000], desc[UR20][R174.64], P1 ;  /* 0x68000000aef87fae */ /* 0x0009e200089a1014 */
[----:B------:R-:W-:-:S03]  /*c7a0*/  ISETP.NE.U32.AND P1, PT, R144, RZ, PT ;  /* 0x000000ff9000720c */ /* 0x000fc60003f25070 */
[----:B------:R4:W-:Y:S02]  /*c7b0*/  STL.64 [R1+0x408], R174 ;  /* 0x000408ae01007387 */ /* 0x0009e40000100a00 */
[----:B----4-:R-:W-:-:S04]  /*c7c0*/  IMAD.WIDE R174, R249, 0x4, R10 ;  /* 0x00000004f9ae7825 */ /* 0x010fc800078e020a */
[C---:B------:R-:W-:Y:S01]  /*c7d0*/  IMAD.WIDE R10, R249.reuse, 0x4, R146 ;  /* 0x00000004f90a7825 */ /* 0x040fe200078e0292 */
[----:B------:R1:W-:Y:S03]  /*c7e0*/  STL.64 [R1+0x400], R174 ;  /* 0x000400ae01007387 */ /* 0x0003e60000100a00 */
[C---:B------:R-:W-:Y:S01]  /*c7f0*/  IMAD.WIDE R146, R249.reuse, 0x4, R148 ;  /* 0x00000004f9927825 */ /* 0x040fe200078e0294 */
[----:B------:R-:W-:Y:S04]  /*c800*/  LDGSTS.E [R248+0x68008], desc[UR20][R174.64], P4 ;  /* 0x68008000aef87fae */ /* 0x000fe8000a1a1014 */
[----:B------:R2:W-:Y:S04]  /*c810*/  STL.64 [R1+0x380], R10 ;  /* 0x0003800a01007387 */ /* 0x0005e80000100a00 */
[----:B------:R2:W-:Y:S04]  /*c820*/  LDGSTS.E [R248+0x6a000], desc[UR20][R10.64], P5 ;  /* 0x6a0000000af87fae */ /* 0x0005e8000a9a1014 */
[----:B-1----:R-:W3:Y:S04]  /*c830*/  LDL.LU.64 R174, [R1+0x38] ;  /* 0x0000380001ae7983 */ /* 0x002ee80000300a00 */
[----:B------:R-:W-:Y:S01]  /*c840*/  STL.64 [R1+0x378], R146 ;  /* 0x0003789201007387 */ /* 0x000fe20000100a00 */
[----:B--2---:R-:W-:-:S03]  /*c850*/  IMAD.WIDE R10, R249, 0x4, R178 ;  /* 0x00000004f90a7825 */ /* 0x004fc600078e02b2 */
[----:B------:R1:W-:Y:S04]  /*c860*/  LDGSTS.E [R248+0x6a008], desc[UR20][R146.64], P2 ;  /* 0x6a00800092f87fae */ /* 0x0003e800091a1014 */
[----:B------:R2:W-:Y:S04]  /*c870*/  STL.64 [R1+0x2c8], R10 ;  /* 0x0002c80a01007387 */ /* 0x0005e80000100a00 */
[----:B------:R-:W-:Y:S04]  /*c880*/  LDGSTS.E [R248+0x6c000], desc[UR20][R10.64], P1 ;  /* 0x6c0000000af87fae */ /* 0x000fe800089a1014 */
[----:B--2---:R-:W2:Y:S01]  /*c890*/  LDL.LU.64 R10, [R1+0x30] ;  /* 0x00003000010a7983 */ /* 0x004ea20000300a00 */
[----:B------:R-:W-:-:S04]  /*c8a0*/  LOP3.LUT R8, R3, 0x46, RZ, 0xfc, !PT ;  /* 0x0000004603087812 */ /* 0x000fc800078efcff */
[-C--:B------:R-:W-:Y:S02]  /*c8b0*/  ISETP.GE.AND P6, PT, R8, R252.reuse, PT ;  /* 0x000000fc0800720c */ /* 0x080fe40003fc6270 */
[----:B------:R-:W-:Y:S02]  /*c8c0*/  LOP3.LUT R8, R3, 0x64, RZ, 0xfc, !PT ;  /* 0x0000006403087812 */ /* 0x000fe400078efcff */
[----:B------:R-:W-:Y:S02]  /*c8d0*/  SEL R144, RZ, 0x4, P6 ;  /* 0x00000004ff907807 */ /* 0x000fe40003000000 */
[----:B------:R-:W-:Y:S02]  /*c8e0*/  ISETP.GE.AND P6, PT, R8, R252, PT ;  /* 0x000000fc0800720c */ /* 0x000fe40003fc6270 */
[----:B------:R-:W-:Y:S02]  /*c8f0*/  SEL R144, R144, RZ, P3 ;  /* 0x000000ff90907207 */ /* 0x000fe40001800000 */
[----:B------:R-:W-:-:S02]  /*c900*/  SEL R145, RZ, 0x4, P6 ;  /* 0x00000004ff917807 */ /* 0x000fc40003000000 */
[----:B------:R-:W-:Y:S02]  /*c910*/  LOP3.LUT R8, R3, 0x66, RZ, 0xfc, !PT ;  /* 0x0000006603087812 */ /* 0x000fe400078efcff */
[----:B------:R-:W-:Y:S02]  /*c920*/  ISETP.NE.U32.AND P6, PT, R144, RZ, PT ;  /* 0x000000ff9000720c */ /* 0x000fe40003fc5070 */
[----:B------:R-:W-:Y:S02]  /*c930*/  SEL R144, R145, RZ, P3 ;  /* 0x000000ff91907207 */ /* 0x000fe40001800000 */
[----:B------:R-:W-:Y:S02]  /*c940*/  ISETP.GE.AND P4, PT, R8, R252, PT ;  /* 0x000000fc0800720c */ /* 0x000fe40003f86270 */
[----:B------:R-:W-:Y:S02]  /*c950*/  LOP3.LUT R8, R3, 0x8, RZ, 0xfc, !PT ;  /* 0x0000000803087812 */ /* 0x000fe400078efcff */
[----:B------:R-:W-:-:S02]  /*c960*/  ISETP.NE.U32.AND P5, PT, R144, RZ, PT ;  /* 0x000000ff9000720c */ /* 0x000fc40003fa5070 */
[----:B------:R-:W-:Y:S02]  /*c970*/  SEL R144, RZ, 0x4, P4 ;  /* 0x00000004ff907807 */ /* 0x000fe40002000000 */
[----:B------:R-:W-:Y:S02]  /*c980*/  ISETP.GE.AND P4, PT, R8, R252, PT ;  /* 0x000000fc0800720c */ /* 0x000fe40003f86270 */
[----:B------:R-:W-:Y:S02]  /*c990*/  SEL R144, R144, RZ, P3 ;  /* 0x000000ff90907207 */ /* 0x000fe40001800000 */
[----:B------:R-:W-:Y:S02]  /*c9a0*/  SEL R145, RZ, 0x4, P4 ;  /* 0x00000004ff917807 */ /* 0x000fe40002000000 */
[----:B------:R-:W-:Y:S02]  /*c9b0*/  LOP3.LUT R8, R3, 0xa, RZ, 0xfc, !PT ;  /* 0x0000000a03087812 */ /* 0x000fe400078efcff */
[----:B------:R-:W-:-:S02]  /*c9c0*/  ISETP.NE.U32.AND P4, PT, R144, RZ, PT ;  /* 0x000000ff9000720c */ /* 0x000fc40003f85070 */
[----:B------:R-:W-:Y:S02]  /*c9d0*/  SEL R144, R145, RZ, P3 ;  /* 0x000000ff91907207 */ /* 0x000fe40001800000 */
[-C--:B------:R-:W-:Y:S02]  /*c9e0*/  ISETP.GE.AND P2, PT, R8, R252.reuse, PT ;  /* 0x000000fc0800720c */ /* 0x080fe40003f46270 */
[----:B------:R-:W-:Y:S02]  /*c9f0*/  LOP3.LUT R8, R3, 0x28, RZ, 0xfc, !PT ;  /* 0x0000002803087812 */ /* 0x000fe400078efcff */
[----:B------:R-:W-:Y:S02]  /*ca00*/  ISETP.NE.U32.AND P1, PT, R144, RZ, PT ;  /* 0x000000ff9000720c */ /* 0x000fe40003f25070 */
[----:B------:R-:W-:Y:S02]  /*ca10*/  SEL R144, RZ, 0x4, P2 ;  /* 0x00000004ff907807 */ /* 0x000fe40001000000 */
[----:B------:R-:W-:Y:S01]  /*ca20*/  ISETP.GE.AND P2, PT, R8, R252, PT ;  /* 0x000000fc0800720c */ /* 0x000fe20003f46270 */
[----:B------:R-:W-:Y:S01]  /*ca30*/  IMAD.WIDE R148, R249, 0x4, R180 ;  /* 0x00000004f9947825 */ /* 0x000fe200078e02b4 */
[----:B------:R-:W-:-:S02]  /*ca40*/  SEL R144, R144, RZ, P3 ;  /* 0x000000ff90907207 */ /* 0x000fc40001800000 */
[----:B------:R-:W-:Y:S01]  /*ca50*/  SEL R145, RZ, 0x4, P2 ;  /* 0x00000004ff917807 */ /* 0x000fe20001000000 */
[----:B-1----:R-:W-:Y:S01]  /*ca60*/  IMAD.WIDE R146, R249, 0x4, R210 ;  /* 0x00000004f9927825 */ /* 0x002fe200078e02d2 */
[----:B------:R-:W-:Y:S01]  /*ca70*/  LOP3.LUT R8, R3, 0x2a, RZ, 0xfc, !PT ;  /* 0x0000002a03087812 */ /* 0x000fe200078efcff */
[----:B------:R1:W-:Y:S01]  /*ca80*/  LDGSTS.E [R248+0x6c008], desc[UR20][R148.64], P6 ;  /* 0x6c00800094f87fae */ /* 0x0003e2000b1a1014 */
[----:B------:R-:W-:Y:S02]  /*ca90*/  ISETP.NE.U32.AND P2, PT, R144, RZ, PT ;  /* 0x000000ff9000720c */ /* 0x000fe40003f45070 */
[----:B------:R-:W-:Y:S01]  /*caa0*/  SEL R144, R145, RZ, P3 ;  /* 0x000000ff91907207 */ /* 0x000fe20001800000 */
[----:B------:R3:W-:Y:S01]  /*cab0*/  LDGSTS.E [R248+0x6e000], desc[UR20][R146.64], P5 ;  /* 0x6e00000092f87fae */ /* 0x0007e2000a9a1014 */
[----:B------:R-:W-:Y:S02]  /*cac0*/  ISETP.GE.AND P6, PT, R8, R252, PT ;  /* 0x000000fc0800720c */ /* 0x000fe40003fc6270 */
[----:B------:R-:W-:-:S02]  /*cad0*/  LOP3.LUT R8, R3, 0x48, RZ, 0xfc, !PT ;  /* 0x0000004803087812 */ /* 0x000fc400078efcff */
[----:B------:R-:W-:Y:S02]  /*cae0*/  ISETP.NE.U32.AND P5, PT, R144, RZ, PT ;  /* 0x000000ff9000720c */ /* 0x000fe40003fa5070 */
[----:B------:R-:W-:Y:S02]  /*caf0*/  SEL R144, RZ, 0x4, P6 ;  /* 0x00000004ff907807 */ /* 0x000fe40003000000 */
[----:B------:R-:W-:Y:S01]  /*cb00*/  ISETP.GE.AND P6, PT, R8, R252, PT ;  /* 0x000000fc0800720c */ /* 0x000fe20003fc6270 */
[----:B------:R1:W-:Y:S01]  /*cb10*/  STL.64 [R1+0x2c0], R148 ;  /* 0x0002c09401007387 */ /* 0x0003e20000100a00 */
[----:B------:R-:W-:Y:S02]  /*cb20*/  SEL R144, R144, RZ, P3 ;  /* 0x000000ff90907207 */ /* 0x000fe40001800000 */
[----:B------:R-:W-:Y:S01]  /*cb30*/  SEL R145, RZ, 0x4, P6 ;  /* 0x00000004ff917807 */ /* 0x000fe20003000000 */
[----:B------:R3:W-:Y:S01]  /*cb40*/  STL.64 [R1+0x288], R146 ;  /* 0x0002889201007387 */ /* 0x0007e20000100a00 */
[----:B------:R-:W-:-:S02]  /*cb50*/  ISETP.NE.U32.AND P6, PT, R144, RZ, PT ;  /* 0x000000ff9000720c */ /* 0x000fc40003fc5070 */
[----:B------:R-:W-:Y:S01]  /*cb60*/  SEL R144, R145, RZ, P3 ;  /* 0x000000ff91907207 */ /* 0x000fe20001800000 */
[----:B-1----:R-:W-:-:S05]  /*cb70*/  IMAD.WIDE R148, R249, 0x4, R212 ;  /* 0x00000004f9947825 */ /* 0x002fca00078e02d4 */
[----:B------:R-:W-:Y:S04]  /*cb80*/  STL.64 [R1+0x280], R148 ;  /* 0x0002809401007387 */ /* 0x000fe80000100a00 */
[----:B------:R-:W-:Y:S01]  /*cb90*/  LDGSTS.E [R248+0x6e008], desc[UR20][R148.64], P4 ;  /* 0x6e00800094f87fae */ /* 0x000fe2000a1a1014 */
[----:B---3--:R-:W-:-:S05]  /*cba0*/  IMAD.WIDE R146, R249, 0x4, R174 ;  /* 0x00000004f9927825 */ /* 0x008fca00078e02ae */
[----:B------:R2:W-:Y:S04]  /*cbb0*/  STL.64 [R1+0x3f8], R146 ;  /* 0x0003f89201007387 */ /* 0x0005e80000100a00 */
[----:B------:R2:W-:Y:S01]  /*cbc0*/  LDGSTS.E [R241+0x68000], desc[UR20][R146.64], P1 ;  /* 0x6800000092f17fae */ /* 0x0005e200089a1014 */
[----:B------:R-:W-:Y:S01]  /*cbd0*/  ISETP.NE.U32.AND P1, PT, R144, RZ, PT ;  /* 0x000000ff9000720c */ /* 0x000fe20003f25070 */
[----:B--2---:R-:W-:-:S04]  /*cbe0*/  IMAD.WIDE R146, R249, 0x4, R10 ;  /* 0x00000004f9927825 */ /* 0x004fc800078e020a */
[C---:B------:R-:W-:Y:S01]  /*cbf0*/  IMAD.WIDE R10, R249.reuse, 0x4, R150 ;  /* 0x00000004f90a7825 */ /* 0x040fe200078e0296 */
[----:B------:R1:W-:Y:S04]  /*cc00*/  STL.64 [R1+0x3f0], R146 ;  /* 0x0003f09201007387 */ /* 0x0003e80000100a00 */
[----:B------:R1:W-:Y:S04]  /*cc10*/  LDGSTS.E [R241+0x68008], desc[UR20][R146.64], P2 ;  /* 0x6800800092f17fae */ /* 0x0003e800091a1014 */
[----:B------:R2:W-:Y:S04]  /*cc20*/  STL.64 [R1+0x370], R10 ;  /* 0x0003700a01007387 */ /* 0x0005e80000100a00 */
[----:B------:R2:W-:Y:S04]  /*cc30*/  LDGSTS.E [R241+0x6a000], desc[UR20][R10.64], P5 ;  /* 0x6a0000000af17fae */ /* 0x0005e8000a9a1014 */
[----:B------:R-:W3:Y:S01]  /*cc40*/  LDL.LU.64 R174, [R1+0x28] ;  /* 0x0000280001ae7983 */ /* 0x000ee20000300a00 */
[----:B-1----:R-:W-:-:S04]  /*cc50*/  IMAD.WIDE R146, R249, 0x4, R152 ;  /* 0x00000004f9927825 */ /* 0x002fc800078e0298 */
[----:B--2---:R-:W-:Y:S01]  /*cc60*/  IMAD.WIDE R10, R249, 0x4, R182 ;  /* 0x00000004f90a7825 */ /* 0x004fe200078e02b6 */
[----:B------:R-:W-:Y:S04]  /*cc70*/  STL.64 [R1+0x368], R146 ;  /* 0x0003689201007387 */ /* 0x000fe80000100a00 */
        /* <DEDUP_REMOVED lines=50> */
[----:B------:R-:W-:Y:S04]  /*cfa0*/  LDGSTS.E [R241+0x6e008], desc[UR20][R148.64], P2 ;  /* 0x6e00800094f17fae */ /* 0x000fe800091a1014 */
[----:B------:R-:W-:Y:S01]  /*cfb0*/  STL.64 [R1+0x270], R148 ;  /* 0x0002709401007387 */ /* 0x000fe20000100a00 */
[----:B---3--:R-:W-:-:S05]  /*cfc0*/  IMAD.WIDE R146, R249, 0x4, R174 ;  /* 0x00000004f9927825 */ /* 0x008fca00078e02ae */
[----:B------:R2:W-:Y:S01]  /*cfd0*/  LDGSTS.E [R240+0x68000], desc[UR20][R146.64], P1 ;  /* 0x6800000092f07fae */ /* 0x0005e200089a1014 */
[----:B------:R-:W-:-:S03]  /*cfe0*/  ISETP.NE.U32.AND P1, PT, R144, RZ, PT ;  /* 0x000000ff9000720c */ /* 0x000fc60003f25070 */
[----:B------:R2:W-:Y:S02]  /*cff0*/  STL.64 [R1+0x3e0], R146 ;  /* 0x0003e09201007387 */ /* 0x0005e40000100a00 */
[----:B--2---:R-:W-:-:S04]  /*d000*/  IMAD.WIDE R146, R249, 0x4, R10 ;  /* 0x00000004f9927825 */ /* 0x004fc800078e020a */
[C---:B------:R-:W-:Y:S01]  /*d010*/  IMAD.WIDE R10, R249.reuse, 0x4, R154 ;  /* 0x00000004f90a7825 */ /* 0x040fe200078e029a */
[----:B------:R1:W-:Y:S04]  /*d020*/  STL.64 [R1+0x3d8], R146 ;  /* 0x0003d89201007387 */ /* 0x0003e80000100a00 */
[----:B------:R1:W-:Y:S04]  /*d030*/  LDGSTS.E [R240+0x68008], desc[UR20][R146.64], P6 ;  /* 0x6800800092f07fae */ /* 0x0003e8000b1a1014 */
[----:B------:R2:W-:Y:S04]  /*d040*/  STL.64 [R1+0x360], R10 ;  /* 0x0003600a01007387 */ /* 0x0005e80000100a00 */
[----:B------:R2:W-:Y:S01]  /*d050*/  LDGSTS.E [R240+0x6a000], desc[UR20][R10.64], P5 ;  /* 0x6a0000000af07fae */ /* 0x0005e2000a9a1014 */
[----:B-1----:R-:W-:-:S03]  /*d060*/  IMAD.WIDE R146, R249, 0x4, R156 ;  /* 0x00000004f9927825 */ /* 0x002fc600078e029c */
[----:B------:R-:W3:Y:S01]  /*d070*/  LDL.LU.64 R174, [R1+0x18] ;  /* 0x0000180001ae7983 */ /* 0x000ee20000300a00 */
[----:B--2---:R-:W-:-:S03]  /*d080*/  IMAD.WIDE R10, R249, 0x4, R186 ;  /* 0x00000004f90a7825 */ /* 0x004fc600078e02ba */
        /* <DEDUP_REMOVED lines=29> */
[----:B------:R-:W-:-:S02]  /*d260*/  ISETP.GE.AND P4, PT, R8, R252, PT ;  /* 0x000000fc0800720c */ /* 0x000fc40003f86270 */
[----:B------:R-:W-:Y:S01]  /*d270*/  SEL R144, R144, RZ, P3 ;  /* 0x000000ff90907207 */ /* 0x000fe20001800000 */
[C---:B------:R-:W-:Y:S01]  /*d280*/  IMAD.WIDE R148, R249.reuse, 0x4, R188 ;  /* 0x00000004f9947825 */ /* 0x040fe200078e02bc */
[----:B------:R-:W-:Y:S02]  /*d290*/  SEL R145, RZ, 0x4, P4 ;  /* 0x00000004ff917807 */ /* 0x000fe40002000000 */
[----:B------:R-:W-:Y:S01]  /*d2a0*/  ISETP.NE.U32.AND P4, PT, R144, RZ, PT ;  /* 0x000000ff9000720c */ /* 0x000fe20003f85070 */
[----:B-1----:R-:W-:Y:S01]  /*d2b0*/  IMAD.WIDE R146, R249, 0x4, R218 ;  /* 0x00000004f9927825 */ /* 0x002fe200078e02da */
[----:B------:R-:W-:Y:S01]  /*d2c0*/  SEL R144, R145, RZ, P3 ;  /* 0x000000ff91907207 */ /* 0x000fe20001800000 */
[----:B------:R1:W-:Y:S04]  /*d2d0*/  STL.64 [R1+0x2a0], R148 ;  /* 0x0002a09401007387 */ /* 0x0003e80000100a00 */
[----:B------:R1:W-:Y:S04]  /*d2e0*/  LDGSTS.E [R240+0x6c008], desc[UR20][R148.64], P2 ;  /* 0x6c00800094f07fae */ /* 0x0003e800091a1014 */
[----:B------:R-:W-:Y:S01]  /*d2f0*/  LDGSTS.E [R240+0x6e000], desc[UR20][R146.64], P5 ;  /* 0x6e00000092f07fae */ /* 0x000fe2000a9a1014 */
[----:B------:R-:W-:-:S03]  /*d300*/  ISETP.NE.U32.AND P5, PT, R144, RZ, PT ;  /* 0x000000ff9000720c */ /* 0x000fc60003fa5070 */
[----:B------:R-:W-:Y:S01]  /*d310*/  STL.64 [R1+0x268], R146 ;  /* 0x0002689201007387 */ /* 0x000fe20000100a00 */
[----:B-1----:R-:W-:-:S05]  /*d320*/  IMAD.WIDE R148, R249, 0x4, R220 ;  /* 0x00000004f9947825 */ /* 0x002fca00078e02dc */
[----:B------:R1:W-:Y:S04]  /*d330*/  STL.64 [R1+0x58], R148 ;  /* 0x0000589401007387 */ /* 0x0003e80000100a00 */
[----:B------:R1:W-:Y:S04]  /*d340*/  LDGSTS.E [R240+0x6e008], desc[UR20][R148.64], P6 ;  /* 0x6e00800094f07fae */ /* 0x0003e8000b1a1014 */
[----:B------:R-:W-:Y:S01]  /*d350*/  STL.64 [R1+0x5f0], R240 ;  /* 0x0005f0f001007387 */ /* 0x000fe20000100a00 */
[----:B-1----:R-:W-:-:S04]  /*d360*/  IMAD.WIDE R148, R249, 0x4, R160 ;  /* 0x00000004f9947825 */ /* 0x002fc800078e02a0 */
[----:B---3--:R-:W-:-:S05]  /*d370*/  IMAD.WIDE R146, R249, 0x4, R174 ;  /* 0x00000004f9927825 */ /* 0x008fca00078e02ae */
[----:B------:R2:W-:Y:S04]  /*d380*/  STL.64 [R1+0x3d0], R146 ;  /* 0x0003d09201007387 */ /* 0x0005e80000100a00 */
[----:B------:R2:W-:Y:S02]  /*d390*/  LDGSTS.E [R13+0x68000], desc[UR20][R146.64], P1 ;  /* 0x68000000920d7fae */ /* 0x0005e400089a1014 */
[----:B--2---:R-:W-:-:S04]  /*d3a0*/  IMAD.WIDE R146, R249, 0x4, R10 ;  /* 0x00000004f9927825 */ /* 0x004fc800078e020a */
[C---:B------:R-:W-:Y:S01]  /*d3b0*/  IMAD.WIDE R10, R249.reuse, 0x4, R158 ;  /* 0x00000004f90a7825 */ /* 0x040fe200078e029e */
[----:B------:R-:W-:Y:S04]  /*d3c0*/  STL.64 [R1+0x3c8], R146 ;  /* 0x0003c89201007387 */ /* 0x000fe80000100a00 */
[----:B------:R1:W-:Y:S04]  /*d3d0*/  LDGSTS.E [R13+0x68008], desc[UR20][R146.64], P4 ;  /* 0x68008000920d7fae */ /* 0x0003e8000a1a1014 */
[----:B------:R2:W-:Y:S04]  /*d3e0*/  STL.64 [R1+0x350], R10 ;  /* 0x0003500a01007387 */ /* 0x0005e80000100a00 */
[----:B------:R-:W-:Y:S04]  /*d3f0*/  LDGSTS.E [R13+0x6a000], desc[UR20][R10.64], P5 ;  /* 0x6a0000000a0d7fae */ /* 0x000fe8000a9a1014 */
[----:B--2---:R-:W2:Y:S01]  /*d400*/  LDL.LU.64 R10, [R1+0x8] ;  /* 0x00000800010a7983 */ /* 0x004ea20000300a00 */
[----:B-1----:R-:W-:-:S03]  /*d410*/  IMAD.WIDE R146, R249, 0x4, R190 ;  /* 0x00000004f9927825 */ /* 0x002fc600078e02be */
[----:B------:R1:W-:Y:S04]  /*d420*/  STL.64 [R1+0x348], R148 ;  /* 0x0003489401007387 */ /* 0x0003e80000100a00 */
[----:B------:R3:W-:Y:S04]  /*d430*/  STL.64 [R1+0x318], R146 ;  /* 0x0003189201007387 */ /* 0x0007e80000100a00 */
[----:B------:R-:W4:Y:S01]  /*d440*/  LDL.LU.64 R174, [R1] ;  /* 0x0000000001ae7983 */ /* 0x000f220000300a00 */
        /* <DEDUP_REMOVED lines=14> */
[----:B------:R-:W-:Y:S01]  /*d530*/  ISETP.GE.AND P6, PT, R8, R252, PT ;  /* 0x000000fc0800720c */ /* 0x000fe20003fc6270 */
[----:B------:R1:W-:Y:S01]  /*d540*/  LDGSTS.E [R13+0x6a008], desc[UR20][R148.64], P2 ;  /* 0x6a008000940d7fae */ /* 0x0003e200091a1014 */
[----:B------:R-:W-:Y:S02]  /*d550*/  SEL R144, R144, RZ, P3 ;  /* 0x000000ff90907207 */ /* 0x000fe40001800000 */
[----:B------:R-:W-:Y:S02]  /*d560*/  SEL R145, RZ, 0x4, P6 ;  /* 0x00000004ff917807 */ /* 0x000fe40003000000 */
[----:B------:R-:W-:Y:S02]  /*d570*/  LOP3.LUT R8, R3, 0x72, RZ, 0xfc, !PT ;  /* 0x0000007203087812 */ /* 0x000fe400078efcff */
[----:B------:R-:W-:Y:S01]  /*d580*/  ISETP.NE.U32.AND P6, PT, R144, RZ, PT ;  /* 0x000000ff9000720c */ /* 0x000fe20003fc5070 */
[----:B------:R3:W-:Y:S01]  /*d590*/  LDGSTS.E [R13+0x6c000], desc[UR20][R146.64], P1 ;  /* 0x6c000000920d7fae */ /* 0x0007e200089a1014 */
[----:B------:R-:W-:-:S02]  /*d5a0*/  SEL R144, R145, RZ, P3 ;  /* 0x000000ff91907207 */ /* 0x000fc40001800000 */
[-C--:B------:R-:W-:Y:S02]  /*d5b0*/  ISETP.GE.AND P4, PT, R8, R252.reuse, PT ;  /* 0x000000fc0800720c */ /* 0x080fe40003f86270 */
[----:B------:R-:W-:Y:S02]  /*d5c0*/  LOP3.LUT R8, R3, 0x14, RZ, 0xfc, !PT ;  /* 0x0000001403087812 */ /* 0x000fe400078efcff */
[----:B------:R-:W-:Y:S02]  /*d5d0*/  ISETP.NE.U32.AND P5, PT, R144, RZ, PT ;  /* 0x000000ff9000720c */ /* 0x000fe40003fa5070 */
[----:B------:R-:W-:Y:S02]  /*d5e0*/  SEL R144, RZ, 0x4, P4 ;  /* 0x00000004ff907807 */ /* 0x000fe40002000000 */
[----:B------:R-:W-:Y:S02]  /*d5f0*/  ISETP.GE.AND P4, PT, R8, R252, PT ;  /* 0x000000fc0800720c */ /* 0x000fe40003f86270 */
[----:B------:R-:W-:-:S02]  /*d600*/  SEL R144, R144, RZ, P3 ;  /* 0x000000ff90907207 */ /* 0x000fc40001800000 */
[----:B------:R-:W-:Y:S02]  /*d610*/  SEL R145, RZ, 0x4, P4 ;  /* 0x00000004ff917807 */ /* 0x000fe40002000000 */
[----:B------:R-:W-:Y:S02]  /*d620*/  LOP3.LUT R8, R3, 0x16, RZ, 0xfc, !PT ;  /* 0x0000001603087812 */ /* 0x000fe400078efcff */
[----:B------:R-:W-:Y:S02]  /*d630*/  ISETP.NE.U32.AND P4, PT, R144, RZ, PT ;  /* 0x000000ff9000720c */ /* 0x000fe40003f85070 */
[----:B------:R-:W-:Y:S02]  /*d640*/  SEL R144, R145, RZ, P3 ;  /* 0x000000ff91907207 */ /* 0x000fe40001800000 */
[----:B------:R-:W-:Y:S02]  /*d650*/  ISETP.GE.AND P2, PT, R8, R252, PT ;  /* 0x000000fc0800720c */ /* 0x000fe40003f46270 */
[----:B------:R-:W-:-:S02]  /*d660*/  LOP3.LUT R8, R3, 0x34, RZ, 0xfc, !PT ;  /* 0x0000003403087812 */ /* 0x000fc400078efcff */
[----:B------:R-:W-:Y:S02]  /*d670*/  ISETP.NE.U32.AND P1, PT, R144, RZ, PT ;  /* 0x000000ff9000720c */ /* 0x000fe40003f25070 */
[----:B------:R-:W-:Y:S02]  /*d680*/  SEL R144, RZ, 0x4, P2 ;  /* 0x00000004ff907807 */ /* 0x000fe40001000000 */
[----:B------:R-:W-:Y:S01]  /*d690*/  ISETP.GE.AND P2, PT, R8, R252, PT ;  /* 0x000000fc0800720c */ /* 0x000fe20003f46270 */
[C---:B-1----:R-:W-:Y:S01]  /*d6a0*/  IMAD.WIDE R148, R249.reuse, 0x4, R192 ;  /* 0x00000004f9947825 */ /* 0x042fe200078e02c0 */
[----:B------:R-:W-:Y:S02]  /*d6b0*/  SEL R144, R144, RZ, P3 ;  /* 0x000000ff90907207 */ /* 0x000fe40001800000 */
[----:B------:R-:W-:Y:S01]  /*d6c0*/  SEL R145, RZ, 0x4, P2 ;  /* 0x00000004ff917807 */ /* 0x000fe20001000000 */
[----:B---3--:R-:W-:Y:S01]  /*d6d0*/  IMAD.WIDE R146, R249, 0x4, R222 ;  /* 0x00000004f9927825 */ /* 0x008fe200078e02de */
[----:B------:R-:W-:Y:S01]  /*d6e0*/  LOP3.LUT R8, R3, 0x36, RZ, 0xfc, !PT ;  /* 0x0000003603087812 */ /* 0x000fe200078efcff */
[----:B------:R1:W-:Y:S01]  /*d6f0*/  LDGSTS.E [R13+0x6c008], desc[UR20][R148.64], P6 ;  /* 0x6c008000940d7fae */ /* 0x0003e2000b1a1014 */
[----:B------:R-:W-:-:S02]  /*d700*/  ISETP.NE.U32.AND P2, PT, R144, RZ, PT ;  /* 0x000000ff9000720c */ /* 0x000fc40003f45070 */
[----:B------:R-:W-:Y:S01]  /*d710*/  SEL R144, R145, RZ, P3 ;  /* 0x000000ff91907207 */ /* 0x000fe20001800000 */
[----:B------:R2:W-:Y:S01]  /*d720*/  LDGSTS.E [R13+0x6e000], desc[UR20][R146.64], P5 ;  /* 0x6e000000920d7fae */ /* 0x0005e2000a9a1014 */
[-C--:B------:R-:W-:Y:S02]  /*d730*/  ISETP.GE.AND P6, PT, R8, R252.reuse, PT ;  /* 0x000000fc0800720c */ /* 0x080fe40003fc6270 */
[----:B------:R-:W-:Y:S01]  /*d740*/  LOP3.LUT R8, R3, 0x54, RZ, 0xfc, !PT ;  /* 0x0000005403087812 */ /* 0x000fe200078efcff */
[----:B------:R1:W-:Y:S01]  /*d750*/  STL.64 [R1+0x310], R148 ;  /* 0x0003109401007387 */ /* 0x0003e20000100a00 */
[----:B------:R-:W-:Y:S02]  /*d760*/  ISETP.NE.U32.AND P5, PT, R144, RZ, PT ;  /* 0x000000ff9000720c */ /* 0x000fe40003fa5070 */
[----:B------:R-:W-:Y:S01]  /*d770*/  SEL R144, RZ, 0x4, P6 ;  /* 0x00000004ff907807 */ /* 0x000fe20003000000 */
[----:B------:R2:W-:Y:S01]  /*d780*/  STL.64 [R1+0x40], R146 ;  /* 0x0000409201007387 */ /* 0x0005e20000100a00 */
[----:B------:R-:W-:-:S02]  /*d790*/  ISETP.GE.AND P6, PT, R8, R252, PT ;  /* 0x000000fc0800720c */ /* 0x000fc40003fc6270 */
[----:B------:R-:W-:Y:S02]  /*d7a0*/  SEL R144, R144, RZ, P3 ;  /* 0x000000ff90907207 */ /* 0x000fe40001800000 */
[----:B------:R-:W-:Y:S01]  /*d7b0*/  SEL R145, RZ, 0x4, P6 ;  /* 0x00000004ff917807 */ /* 0x000fe20003000000 */
[----:B-1----:R-:W-:Y:S01]  /*d7c0*/  IMAD.WIDE R148, R249, 0x4, R224 ;  /* 0x00000004f9947825 */ /* 0x002fe200078e02e0 */
[----:B------:R-:W-:Y:S02]  /*d7d0*/  LOP3.LUT R8, R3, 0x56, RZ, 0xfc, !PT ;  /* 0x0000005603087812 */ /* 0x000fe400078efcff */
[----:B------:R-:W-:Y:S02]  /*d7e0*/  ISETP.NE.U32.AND P6, PT, R144, RZ, PT ;  /* 0x000000ff9000720c */ /* 0x000fe40003fc5070 */
[----:B------:R-:W-:Y:S01]  /*d7f0*/  SEL R144, R145, RZ, P3 ;  /* 0x000000ff91907207 */ /* 0x000fe20001800000 */
[----:B------:R-:W-:Y:S01]  /*d800*/  LDGSTS.E [R13+0x6e008], desc[UR20][R148.64], P4 ;  /* 0x6e008000940d7fae */ /* 0x000fe2000a1a1014 */
[----:B------:R-:W-:-:S02]  /*d810*/  ISETP.GE.AND P4, PT, R8, R252, PT ;  /* 0x000000fc0800720c */ /* 0x000fc40003f86270 */
[----:B------:R-:W-:Y:S01]  /*d820*/  LOP3.LUT R8, R3, 0x74, RZ, 0xfc, !PT ;  /* 0x0000007403087812 */ /* 0x000fe200078efcff */
[----:B------:R-:W-:Y:S01]  /*d830*/  STL.64 [R1+0x28], R148 ;  /* 0x0000289401007387 */ /* 0x000fe20000100a00 */
[----:B--2---:R-:W-:Y:S01]  /*d840*/  IMAD.WIDE R146, R249, 0x4, R10 ;  /* 0x00000004f9927825 */ /* 0x004fe200078e020a */
[----:B------:R-:W-:-:S05]  /*d850*/  LOP3.LUT R10, R2, 0x50, RZ, 0x3c, !PT ;  /* 0x00000050020a7812 */ /* 0x000fca00078e3cff */
[----:B------:R-:W-:-:S05]  /*d860*/  VIADD R10, R10, UR7 ;  /* 0x000000070a0a7c36 */ /* 0x000fca0008000000 */
[----:B------:R4:W-:Y:S01]  /*d870*/  LDGSTS.E [R10+0x68000], desc[UR20][R146.64], P1 ;  /* 0x68000000920a7fae */ /* 0x0009e200089a1014 */
[----:B------:R-:W-:Y:S02]  /*d880*/  ISETP.NE.U32.AND P1, PT, R144, RZ, PT ;  /* 0x000000ff9000720c */ /* 0x000fe40003f25070 */
[----:B------:R-:W-:Y:S02]  /*d890*/  SEL R144, RZ, 0x4, P4 ;  /* 0x00000004ff907807 */ /* 0x000fe40002000000 */
[----:B------:R-:W-:Y:S01]  /*d8a0*/  ISETP.GE.AND P4, PT, R8, R252, PT ;  /* 0x000000fc0800720c */ /* 0x000fe20003f86270 */
[----:B------:R4:W-:Y:S01]  /*d8b0*/  STL.64 [R1+0x3c0], R146 ;  /* 0x0003c09201007387 */ /* 0x0009e20000100a00 */
[----:B------:R-:W-:Y:S02]  /*d8c0*/  SEL R144, R144, RZ, P3 ;  /* 0x000000ff90907207 */ /* 0x000fe40001800000 */
[----:B------:R-:W-:Y:S01]  /*d8d0*/  SEL R145, RZ, 0x4, P4 ;  /* 0x00000004ff917807 */ /* 0x000fe20002000000 */
[----:B------:R1:W-:Y:S01]  /*d8e0*/  STL.64 [R1+0x618], R12 ;  /* 0x0006180c01007387 */ /* 0x0003e20000100a00 */
[----:B------:R-:W-:-:S02]  /*d8f0*/  LOP3.LUT R8, R3, 0x76, RZ, 0xfc, !PT ;  /* 0x0000007603087812 */ /* 0x000fc400078efcff */
[----:B------:R-:W-:Y:S01]  /*d900*/  ISETP.NE.U32.AND P4, PT, R144, RZ, PT ;  /* 0x000000ff9000720c */ /* 0x000fe20003f85070 */
[----:B----4-:R-:W-:Y:S01]  /*d910*/  IMAD.WIDE R146, R249, 0x4, R174 ;  /* 0x00000004f9927825 */ /* 0x010fe200078e02ae */
[----:B------:R-:W-:-:S03]  /*d920*/  SEL R144, R145, RZ, P3 ;  /* 0x000000ff91907207 */ /* 0x000fc60001800000 */
[----:B-1----:R-:W-:Y:S01]  /*d930*/  IMAD.WIDE R12, R249, 0x4, R162 ;  /* 0x00000004f90c7825 */ /* 0x002fe200078e02a2 */
[----:B------:R1:W-:Y:S01]  /*d940*/  LDGSTS.E [R10+0x68008], desc[UR20][R146.64], P2 ;  /* 0x68008000920a7fae */ /* 0x0003e200091a1014 */
[-C--:B------:R-:W-:Y:S02]  /*d950*/  ISETP.GE.AND P2, PT, R8, R252.reuse, PT ;  /* 0x000000fc0800720c */ /* 0x080fe40003f46270 */
[----:B------:R-:W-:Y:S01]  /*d960*/  LOP3.LUT R8, R3, 0x18, RZ, 0xfc, !PT ;  /* 0x0000001803087812 */ /* 0x000fe200078efcff */
[----:B------:R2:W-:Y:S01]  /*d970*/  LDGSTS.E [R10+0x6a000], desc[UR20][R12.64], P5 ;  /* 0x6a0000000c0a7fae */ /* 0x0005e2000a9a1014 */
[----:B------:R-:W-:Y:S02]  /*d980*/  ISETP.NE.U32.AND P5, PT, R144, RZ, PT ;  /* 0x000000ff9000720c */ /* 0x000fe40003fa5070 */
[----:B------:R-:W-:Y:S02]  /*d990*/  SEL R144, RZ, 0x4, P2 ;  /* 0x00000004ff907807 */ /* 0x000fe40001000000 */
[----:B------:R-:W-:Y:S01]  /*d9a0*/  ISETP.GE.AND P2, PT, R8, R252, PT ;  /* 0x000000fc0800720c */ /* 0x000fe20003f46270 */
[----:B------:R1:W-:Y:S01]  /*d9b0*/  STL.64 [R1+0x3b8], R146 ;  /* 0x0003b89201007387 */ /* 0x0003e20000100a00 */
[----:B------:R-:W-:-:S02]  /*d9c0*/  SEL R144, R144, RZ, P3 ;  /* 0x000000ff90907207 */ /* 0x000fc40001800000 */
[----:B------:R-:W-:Y:S01]  /*d9d0*/  SEL R145, RZ, 0x4, P2 ;  /* 0x00000004ff917807 */ /* 0x000fe20001000000 */
[----:B------:R2:W-:Y:S01]  /*d9e0*/  STL.64 [R1+0x340], R12 ;  /* 0x0003400c01007387 */ /* 0x0005e20000100a00 */
[----:B------:R-:W-:Y:S02]  /*d9f0*/  LOP3.LUT R8, R3, 0x1a, RZ, 0xfc, !PT ;  /* 0x0000001a03087812 */ /* 0x000fe400078efcff */
[----:B------:R-:W-:Y:S01]  /*da00*/  ISETP.NE.U32.AND P2, PT, R144, RZ, PT ;  /* 0x000000ff9000720c */ /* 0x000fe20003f45070 */
[----:B-1----:R-:W-:Y:S01]  /*da10*/  IMAD.WIDE R146, R249, 0x4, R164 ;  /* 0x00000004f9927825 */ /* 0x002fe200078e02a4 */
[----:B------:R-:W-:-:S03]  /*da20*/  SEL R144, R145, RZ, P3 ;  /* 0x000000ff91907207 */ /* 0x000fc60001800000 */
[----:B--2---:R-:W-:Y:S01]  /*da30*/  IMAD.WIDE R12, R249, 0x4, R194 ;  /* 0x00000004f90c7825 */ /* 0x004fe200078e02c2 */
        /* <DEDUP_REMOVED lines=24> */
[----:B------:R-:W-:-:S02]  /*dbc0*/  LOP3.LUT R11, R2, 0x60, RZ, 0x3c, !PT ;  /* 0x00000060020b7812 */ /* 0x000fc400078e3cff */
[----:B------:R-:W-:Y:S01]  /*dbd0*/  SEL R144, R144, RZ, P3 ;  /* 0x000000ff90907207 */ /* 0x000fe20001800000 */
[----:B------:R2:W-:Y:S01]  /*dbe0*/  STL.64 [R1+0x10], R12 ;  /* 0x0000100c01007387 */ /* 0x0005e20000100a00 */
[----:B------:R-:W-:Y:S01]  /*dbf0*/  SEL R145, RZ, 0x4, P4 ;  /* 0x00000004ff917807 */ /* 0x000fe20002000000 */
[----:B------:R-:W-:Y:S01]  /*dc00*/  VIADD R11, R11, UR7 ;  /* 0x000000070b0b7c36 */ /* 0x000fe20008000000 */
[----:B------:R-:W-:Y:S01]  /*dc10*/  LOP3.LUT R8, R3, 0x5a, RZ, 0xfc, !PT ;  /* 0x0000005a03087812 */ /* 0x000fe200078efcff */
[----:B-1----:R-:W-:Y:S01]  /*dc20*/  IMAD.WIDE R146, R249, 0x4, R228 ;  /* 0x00000004f9927825 */ /* 0x002fe200078e02e4 */
[----:B------:R-:W-:-:S03]  /*dc30*/  ISETP.NE.U32.AND P4, PT, R144, RZ, PT ;  /* 0x000000ff9000720c */ /* 0x000fc60003f85070 */
[----:B--2---:R-:W-:Y:S01]  /*dc40*/  IMAD.WIDE R12, R249, 0x4, R250 ;  /* 0x00000004f90c7825 */ /* 0x004fe200078e02fa */
[----:B------:R-:W-:Y:S01]  /*dc50*/  SEL R144, R145, RZ, P3 ;  /* 0x000000ff91907207 */ /* 0x000fe20001800000 */
        /* <DEDUP_REMOVED lines=21> */
[----:B------:R-:W-:Y:S01]  /*ddb0*/  SEL R144, RZ, 0x4, P6 ;  /* 0x00000004ff907807 */ /* 0x000fe20003000000 */
[----:B------:R1:W-:Y:S01]  /*ddc0*/  STL.64 [R1+0x3a8], R146 ;  /* 0x0003a89201007387 */ /* 0x0003e20000100a00 */
[----:B------:R-:W-:-:S02]  /*ddd0*/  ISETP.GE.AND P6, PT, R8, R252, PT ;  /* 0x000000fc0800720c */ /* 0x000fc40003fc6270 */
[----:B------:R-:W-:Y:S01]  /*dde0*/  SEL R144, R144, RZ, P3 ;  /* 0x000000ff90907207 */ /* 0x000fe20001800000 */
[----:B------:R2:W-:Y:S01]  /*ddf0*/  STL.64 [R1+0x330], R12 ;  /* 0x0003300c01007387 */ /* 0x0005e20000100a00 */
[----:B------:R-:W-:Y:S02]  /*de00*/  SEL R145, RZ, 0x4, P6 ;  /* 0x00000004ff917807 */ /* 0x000fe40003000000 */
[----:B------:R-:W-:Y:S01]  /*de10*/  LOP3.LUT R8, R3, 0x1e, RZ, 0xfc, !PT ;  /* 0x0000001e03087812 */ /* 0x000fe200078efcff */
[----:B-1----:R-:W-:Y:S01]  /*de20*/  IMAD.WIDE R146, R249, 0x4, R168 ;  /* 0x00000004f9927825 */ /* 0x002fe200078e02a8 */
[----:B------:R-:W-:-:S03]  /*de30*/  ISETP.NE.U32.AND P6, PT, R144, RZ, PT ;  /* 0x000000ff9000720c */ /* 0x000fc60003fc5070 */
[----:B--2---:R-:W-:Y:S01]  /*de40*/  IMAD.WIDE R12, R249, 0x4, R198 ;  /* 0x00000004f90c7825 */ /* 0x004fe200078e02c6 */
[----:B------:R-:W-:Y:S01]  /*de50*/  LDGSTS.E [R11+0x6a008], desc[UR20][R146.64], P4 ;  /* 0x6a008000920b7fae */ /* 0x000fe2000a1a1014 */
[----:B------:R-:W-:Y:S02]  /*de60*/  SEL R144, R145, RZ, P3 ;  /* 0x000000ff91907207 */ /* 0x000fe40001800000 */
[----:B------:R-:W-:Y:S01]  /*de70*/  ISETP.GE.AND P4, PT, R8, R252, PT ;  /* 0x000000fc0800720c */ /* 0x000fe20003f86270 */
[----:B------:R1:W-:Y:S01]  /*de80*/  LDGSTS.E [R11+0x6c000], desc[UR20][R12.64], P1 ;  /* 0x6c0000000c0b7fae */ /* 0x0003e200089a1014 */
[----:B------:R-:W-:Y:S02]  /*de90*/  LOP3.LUT R8, R3, 0x3c, RZ, 0xfc, !PT ;  /* 0x0000003c03087812 */ /* 0x000fe400078efcff */
[----:B------:R-:W-:Y:S01]  /*dea0*/  ISETP.NE.U32.AND P1, PT, R144, RZ, PT ;  /* 0x000000ff9000720c */ /* 0x000fe20003f25070 */
[----:B------:R-:W-:Y:S01]  /*deb0*/  STL.64 [R1+0x328], R146 ;  /* 0x0003289201007387 */ /* 0x000fe20000100a00 */
[----:B------:R-:W-:-:S02]  /*dec0*/  SEL R144, RZ, 0x4, P4 ;  /* 0x00000004ff907807 */ /* 0x000fc40002000000 */
[----:B------:R-:W-:Y:S01]  /*ded0*/  ISETP.GE.AND P4, PT, R8, R252, PT ;  /* 0x000000fc0800720c */ /* 0x000fe20003f86270 */
[----:B------:R1:W-:Y:S04]  /*dee0*/  STL.64 [R1+0x2f8], R12 ;  /* 0x0002f80c01007387 */ /* 0x0003e80000100a00 */
[----:B------:R-:W2:Y:S01]  /*def0*/  LDL.LU R8, [R1+0x410] ;  /* 0x0004100001087983 */ /* 0x000ea20000300800 */
[----:B------:R-:W-:Y:S02]  /*df00*/  SEL R144, R144, RZ, P3 ;  /* 0x000000ff90907207 */ /* 0x000fe40001800000 */
[----:B------:R-:W-:Y:S01]  /*df10*/  SEL R145, RZ, 0x4, P4 ;  /* 0x00000004ff917807 */ /* 0x000fe20002000000 */
[----:B------:R-:W-:Y:S01]  /*df20*/  IMAD.WIDE R230, R249, 0x4, R230 ;  /* 0x00000004f9e67825 */ /* 0x000fe200078e02e6 */
[----:B------:R-:W-:-:S03]  /*df30*/  LOP3.LUT R10, R3, 0x3e, RZ, 0xfc, !PT ;  /* 0x0000003e030a7812 */ /* 0x000fc600078efcff */
[----:B-1----:R-:W-:Y:S01]  /*df40*/  IMAD.WIDE R12, R249, 0x4, R200 ;  /* 0x00000004f90c7825 */ /* 0x002fe200078e02c8 */
[----:B------:R-:W-:Y:S02]  /*df50*/  ISETP.NE.U32.AND P4, PT, R144, RZ, PT ;  /* 0x000000ff9000720c */ /* 0x000fe40003f85070 */
[----:B------:R-:W-:Y:S02]  /*df60*/  SEL R144, R145, RZ, P3 ;  /* 0x000000ff91907207 */ /* 0x000fe40001800000 */
[----:B------:R-:W-:Y:S01]  /*df70*/  LDGSTS.E [R11+0x6c008], desc[UR20][R12.64], P2 ;  /* 0x6c0080000c0b7fae */ /* 0x000fe200091a1014 */
[----:B------:R-:W-:Y:S02]  /*df80*/  ISETP.GE.AND P2, PT, R10, R252, PT ;  /* 0x000000fc0a00720c */ /* 0x000fe40003f46270 */
[----:B------:R-:W-:Y:S01]  /*df90*/  LOP3.LUT R10, R3, 0x5c, RZ, 0xfc, !PT ;  /* 0x0000005c030a7812 */ /* 0x000fe200078efcff */
[----:B------:R-:W-:Y:S01]  /*dfa0*/  LDGSTS.E [R11+0x6e000], desc[UR20][R230.64], P5 ;  /* 0x6e000000e60b7fae */ /* 0x000fe2000a9a1014 */
[----:B------:R-:W-:-:S02]  /*dfb0*/  ISETP.NE.U32.AND P5, PT, R144, RZ, PT ;  /* 0x000000ff9000720c */ /* 0x000fc40003fa5070 */
[----:B------:R-:W-:Y:S02]  /*dfc0*/  SEL R144, RZ, 0x4, P2 ;  /* 0x00000004ff907807 */ /* 0x000fe40001000000 */
[----:B------:R-:W-:Y:S02]  /*dfd0*/  ISETP.GE.AND P2, PT, R10, R252, PT ;  /* 0x000000fc0a00720c */ /* 0x000fe40003f46270 */
[----:B------:R-:W-:Y:S02]  /*dfe0*/  SEL R144, R144, RZ, P3 ;  /* 0x000000ff90907207 */ /* 0x000fe40001800000 */
[----:B------:R-:W-:Y:S01]  /*dff0*/  SEL R145, RZ, 0x4, P2 ;  /* 0x00000004ff917807 */ /* 0x000fe20001000000 */
[----:B------:R-:W-:Y:S01]  /*e000*/  IMAD.WIDE R232, R249, 0x4, R232 ;  /* 0x00000004f9e87825 */ /* 0x000fe200078e02e8 */
[----:B------:R-:W-:Y:S02]  /*e010*/  ISETP.NE.U32.AND P2, PT, R144, RZ, PT ;  /* 0x000000ff9000720c */ /* 0x000fe40003f45070 */
[----:B------:R-:W-:-:S02]  /*e020*/  SEL R144, R145, RZ, P3 ;  /* 0x000000ff91907207 */ /* 0x000fc40001800000 */
[----:B------:R1:W-:Y:S02]  /*e030*/  LDGSTS.E [R11+0x6e008], desc[UR20][R232.64], P6 ;  /* 0x6e008000e80b7fae */ /* 0x0003e4000b1a1014 */
[----:B------:R-:W-:Y:S01]  /*e040*/  ISETP.NE.U32.AND P6, PT, R144, RZ, PT ;  /* 0x000000ff9000720c */ /* 0x000fe20003fc5070 */
[C---:B------:R-:W-:Y:S01]  /*e050*/  IMAD.WIDE R146, R249.reuse, 0x4, R244 ;  /* 0x00000004f9927825 */ /* 0x040fe200078e02f4 */
[----:B------:R3:W-:Y:S01]  /*e060*/  STL.64 [R1+0x2f0], R12 ;  /* 0x0002f00c01007387 */ /* 0x0007e20000100a00 */
[----:B------:R-:W-:Y:S02]  /*e070*/  UIADD3 UR4, UPT, UPT, UR4, -0x100, URZ ;  /* 0xffffff0004047890 */ /* 0x000fe4000fffe0ff */
[----:B------:R-:W-:Y:S01]  /*e080*/  IMAD.WIDE R228, R249, 0x4, R172 ;  /* 0x00000004f9e47825 */ /* 0x000fe200078e02ac */
[----:B------:R-:W-:Y:S01]  /*e090*/  LDGSTS.E [R0+0x68000], desc[UR20][R146.64], P1 ;  /* 0x6800000092007fae */ /* 0x000fe200089a1014 */
[----:B-1----:R-:W-:Y:S02]  /*e0a0*/  LOP3.LUT R11, R3, 0x5e, RZ, 0xfc, !PT ;  /* 0x0000005e030b7812 */ /* 0x002fe400078efcff */
[----:B---3--:R-:W-:-:S04]  /*e0b0*/  IMAD.WIDE R12, R249, 0x4, R242 ;  /* 0x00000004f90c7825 */ /* 0x008fc800078e02f2 */
[----:B------:R-:W-:Y:S01]  /*e0c0*/  IMAD.WIDE R242, R249, 0x4, R170 ;  /* 0x00000004f9f27825 */ /* 0x000fe200078e02aa */
[----:B------:R-:W-:Y:S01]  /*e0d0*/  ISETP.GE.AND P1, PT, R11, R252, PT ;  /* 0x000000fc0b00720c */ /* 0x000fe20003f26270 */
[----:B------:R-:W-:Y:S02]  /*e0e0*/  LDGSTS.E [R0+0x68008], desc[UR20][R12.64], P4 ;  /* 0x680080000c007fae */ /* 0x000fe4000a1a1014 */
[----:B------:R-:W-:Y:S02]  /*e0f0*/  IMAD.WIDE R226, R249, 0x4, R202 ;  /* 0x00000004f9e27825 */ /* 0x000fe400078e02ca */
[----:B------:R-:W-:Y:S04]  /*e100*/  LDGSTS.E [R0+0x6a000], desc[UR20][R242.64], P5 ;  /* 0x6a000000f2007fae */ /* 0x000fe8000a9a1014 */
[----:B------:R-:W-:Y:S04]  /*e110*/  LDGSTS.E [R0+0x6a008], desc[UR20][R228.64], P2 ;  /* 0x6a008000e4007fae */ /* 0x000fe800091a1014 */
[----:B------:R-:W-:Y:S01]  /*e120*/  LDGSTS.E [R0+0x6c000], desc[UR20][R226.64], P6 ;  /* 0x6c000000e2007fae */ /* 0x000fe2000b1a1014 */
[----:B------:R-:W-:-:S02]  /*e130*/  ISETP.GE.AND P6, PT, R3, UR4, PT ;  /* 0x0000000403007c0c */ /* 0x000fc4000bfc6270 */
[C---:B------:R-:W-:Y:S02]  /*e140*/  LOP3.LUT R10, R3.reuse, 0x7c, RZ, 0xfc, !PT ;  /* 0x0000007c030a7812 */ /* 0x040fe400078efcff */
[----:B------:R-:W-:Y:S02]  /*e150*/  LOP3.LUT R11, R3, 0x7e, RZ, 0xfc, !PT ;  /* 0x0000007e030b7812 */ /* 0x000fe400078efcff */
[-C--:B------:R-:W-:Y:S02]  /*e160*/  ISETP.GE.AND P4, PT, R10, R252.reuse, PT ;  /* 0x000000fc0a00720c */ /* 0x080fe40003f86270 */
[----:B------:R-:W-:Y:S01]  /*e170*/  ISETP.GE.AND P5, PT, R11, R252, PT ;  /* 0x000000fc0b00720c */ /* 0x000fe20003fa6270 */
[----:B------:R-:W-:Y:S01]  /*e180*/  STL.64 [R1+0x5f8], R230 ;  /* 0x0005f8e601007387 */ /* 0x000fe20000100a00 */
[----:B------:R-:W-:-:S03]  /*e190*/  IMAD.WIDE R224, R249, 0x4, R204 ;  /* 0x00000004f9e07825 */ /* 0x000fc600078e02cc */
[----:B------:R-:W-:Y:S01]  /*e1a0*/  STL.64 [R1+0x600], R232 ;  /* 0x000600e801007387 */ /* 0x000fe20000100a00 */
[----:B------:R-:W-:-:S03]  /*e1b0*/  IMAD.WIDE R222, R249, 0x4, R234 ;  /* 0x00000004f9de7825 */ /* 0x000fc600078e02ea */
[----:B------:R1:W-:Y:S01]  /*e1c0*/  STL.64 [R1+0x3a0], R146 ;  /* 0x0003a09201007387 */ /* 0x0003e20000100a00 */
[----:B------:R-:W-:-:S03]  /*e1d0*/  IMAD.WIDE R220, R249, 0x4, R236 ;  /* 0x00000004f9dc7825 */ /* 0x000fc600078e02ec */
[----:B------:R3:W-:Y:S04]  /*e1e0*/  STL.64 [R1+0x398], R12 ;  /* 0x0003980c01007387 */ /* 0x0007e80000100a00 */
[----:B------:R-:W-:Y:S04]  /*e1f0*/  STL.64 [R1+0x608], R242 ;  /* 0x000608f201007387 */ /* 0x000fe80000100a00 */
[----:B------:R-:W-:Y:S04]  /*e200*/  STL.64 [R1+0x610], R228 ;  /* 0x000610e401007387 */ /* 0x000fe80000100a00 */
[----:B------:R-:W-:Y:S04]  /*e210*/  STL.64 [R1+0x620], R226 ;  /* 0x000620e201007387 */ /* 0x000fe80000100a00 */
[----:B------:R-:W-:Y:S04]  /*e220*/  STL.64 [R1+0x628], R2 ;  /* 0x0006280201007387 */ /* 0x000fe80000100a00 */
[----:B------:R-:W-:Y:S04]  /*e230*/  STL.64 [R1+0x630], R224 ;  /* 0x000630e001007387 */ /* 0x000fe80000100a00 */
[----:B------:R-:W-:Y:S04]  /*e240*/  STL.64 [R1+0x640], R222 ;  /* 0x000640de01007387 */ /* 0x000fe80000100a00 */
[----:B------:R-:W-:Y:S01]  /*e250*/  STL.64 [R1+0x648], R248 ;  /* 0x000648f801007387 */ /* 0x000fe20000100a00 */
[----:B--2---:R-:W-:-:S02]  /*e260*/  SEL R144, R8, RZ, P3 ;  /* 0x000000ff08907207 */ /* 0x004fc40001800000 */
[----:B------:R-:W2:Y:S02]  /*e270*/  LDC R8, c[0x0][0x3a0] ;  /* 0x0000e800ff087b82 */ /* 0x000ea40000000800 */
[----:B------:R-:W-:Y:S02]  /*e280*/  ISETP.NE.U32.AND P2, PT, R144, RZ, PT ;  /* 0x000000ff9000720c */ /* 0x000fe40003f45070 */
[----:B------:R-:W-:-:S04]  /*e290*/  SEL R144, RZ, 0x4, P1 ;  /* 0x00000004ff907807 */ /* 0x000fc80000800000 */
[----:B------:R-:W-:Y:S02]  /*e2a0*/  SEL R145, R144, RZ, P3 ;  /* 0x000000ff90917207 */ /* 0x000fe40001800000 */
[----:B------:R-:W-:Y:S02]  /*e2b0*/  SEL R144, RZ, 0x4, P6 ;  /* 0x00000004ff907807 */ /* 0x000fe40003000000 */
[----:B------:R-:W-:Y:S01]  /*e2c0*/  ISETP.NE.U32.AND P6, PT, R145, RZ, PT ;  /* 0x000000ff9100720c */ /* 0x000fe20003fc5070 */
[----:B--2---:R-:W-:Y:S01]  /*e2d0*/  VIADD R8, R8, 0x7f ;  /* 0x0000007f08087836 */ /* 0x004fe20000000000 */
[----:B------:R-:W-:-:S11]  /*e2e0*/  SEL R145, RZ, 0x4, P4 ;  /* 0x00000004ff917807 */ /* 0x000fd60002000000 */
[----:B------:R2:W-:Y:S01]  /*e2f0*/  LDGSTS.E [R0+0x6c008], desc[UR20][R224.64], P6 ;  /* 0x6c008000e0007fae */ /* 0x0005e2000b1a1014 */
[----:B------:R-:W-:-:S04]  /*e300*/  ISETP.GT.AND P1, PT, R8, 0x17f, PT ;  /* 0x0000017f0800780c */ /* 0x000fc80003f24270 */
[----:B------:R-:W-:-:S04]  /*e310*/  SEL R144, R144, RZ, P1 ;  /* 0x000000ff90907207 */ /* 0x000fc80000800000 */
[----:B------:R-:W-:Y:S02]  /*e320*/  ISETP.NE.U32.AND P4, PT, R144, RZ, PT ;  /* 0x000000ff9000720c */ /* 0x000fe40003f85070 */
[----:B------:R-:W-:Y:S02]  /*e330*/  SEL R144, RZ, 0x4, P5 ;  /* 0x00000004ff907807 */ /* 0x000fe40002800000 */
[----:B------:R-:W-:Y:S02]  /*e340*/  SEL R145, R145, RZ, P3 ;  /* 0x000000ff91917207 */ /* 0x000fe40001800000 */
[----:B------:R-:W-:Y:S02]  /*e350*/  SEL R144, R144, RZ, P3 ;  /* 0x000000ff90907207 */ /* 0x000fe40001800000 */
[----:B------:R-:W-:Y:S02]  /*e360*/  ISETP.NE.U32.AND P5, PT, R145, RZ, PT ;  /* 0x000000ff9100720c */ /* 0x000fe40003fa5070 */
[----:B------:R-:W-:-:S11]  /*e370*/  ISETP.NE.U32.AND P3, PT, R144, RZ, PT ;  /* 0x000000ff9000720c */ /* 0x000fd60003f65070 */
[----:B------:R4:W-:Y:S04]  /*e380*/  LDGSTS.E [R0+0x6e000], desc[UR20][R222.64], P5 ;  /* 0x6e000000de007fae */ /* 0x0009e8000a9a1014 */
[----:B------:R1:W-:Y:S01]  /*e390*/  LDGSTS.E [R0+0x6e008], desc[UR20][R220.64], P3 ;  /* 0x6e008000dc007fae */ /* 0x0003e200099a1014 */
[----:B------:R-:W1:Y:S03]  /*e3a0*/  S2R R8, SR_TID.X ;  /* 0x0000000000087919 */ /* 0x000e660000002100 */
[----:B------:R-:W0:Y:S04]  /*e3b0*/  LDGDEPBAR ;  /* 0x00000000000079af */ /* 0x000e280000000000 */
[----:B------:R-:W2:Y:S04]  /*e3c0*/  LDL.LU R0, [R1+0x698] ;  /* 0x0006980001007983 */ /* 0x000ea80000300800 */
[----:B------:R-:W-:Y:S04]  /*e3d0*/  STL.64 [R1+0x650], R220 ;  /* 0x000650dc01007387 */ /* 0x000fe80000100a00 */
[----:B------:R-:W2:Y:S04]  /*e3e0*/  LDL.LU.64 R206, [R1+0x60] ;  /* 0x0000600001ce7983 */ /* 0x000ea80000300a00 */
[----:B------:R-:W3:Y:S04]  /*e3f0*/  LDL.LU.64 R154, [R1+0x68] ;  /* 0x00006800019a7983 */ /* 0x000ee80000300a00 */
[----:B------:R-:W3:Y:S04]  /*e400*/  LDL.LU.64 R212, [R1+0x70] ;  /* 0x0000700001d47983 */ /* 0x000ee80000300a00 */
[----:B------:R-:W4:Y:S01]  /*e410*/  LDL.LU.64 R178, [R1+0x78] ;  /* 0x0000780001b27983 */ /* 0x000f220000300a00 */
[----:B-1----:R-:W-:-:S03]  /*e420*/  SHF.R.U32.HI R11, RZ, 0x6, R8 ;  /* 0x00000006ff0b7819 */ /* 0x002fc60000011608 */
[----:B------:R-:W4:Y:S01]  /*e430*/  LDL.LU.64 R238, [R1+0x80] ;  /* 0x0000800001ee7983 */ /* 0x000f220000300a00 */
[----:B------:R-:W-:Y:S02]  /*e440*/  SHF.R.U32.HI R8, RZ, 0x6, R8 ;  /* 0x00000006ff087819 */ /* 0x000fe40000011608 */
[----:B------:R-:W-:Y:S01]  /*e450*/  SGXT.U32 R11, R11, 0x1 ;  /* 0x000000010b0b781a */ /* 0x000fe20000000000 */
[----:B------:R-:W4:Y:S01]  /*e460*/  LDL.LU.64 R174, [R1+0x88] ;  /* 0x0000880001ae7983 */ /* 0x000f220000300a00 */
[----:B------:R-:W-:Y:S02]  /*e470*/  SGXT.U32 R8, R8, 0x1 ;  /* 0x000000010808781a */ /* 0x000fe40000000000 */
[----:B------:R-:W-:Y:S01]  /*e480*/  LOP3.LUT R11, R11, 0x2, RZ, 0xfc, !PT ;  /* 0x000000020b0b7812 */ /* 0x000fe200078efcff */
[----:B------:R-:W4:Y:S01]  /*e490*/  LDL.LU.64 R150, [R1+0x90] ;  /* 0x0000900001967983 */ /* 0x000f220000300a00 */
[----:B------:R-:W-:Y:S02]  /*e4a0*/  LOP3.LUT R8, R8, 0x20, RZ, 0xfc, !PT ;  /* 0x0000002008087812 */ /* 0x000fe400078efcff */
[----:B------:R-:W-:Y:S01]  /*e4b0*/  ISETP.GE.AND P6, PT, R11, UR4, PT ;  /* 0x000000040b007c0c */ /* 0x000fe2000bfc6270 */
[----:B------:R-:W4:Y:S03]  /*e4c0*/  LDL.LU.64 R148, [R1+0x98] ;  /* 0x0000980001947983 */ /* 0x000f260000300a00 */
[----:B------:R-:W-:Y:S01]  /*e4d0*/  SEL R144, RZ, 0x4, P6 ;  /* 0x00000004ff907807 */ /* 0x000fe20003000000 */
[----:B------:R-:W4:Y:S01]  /*e4e0*/  LDL.LU.64 R146, [R1+0xa0] ;  /* 0x0000a00001927983 */ /* 0x000f220000300a00 */
[----:B------:R-:W-:-:S02]  /*e4f0*/  ISETP.GE.AND P6, PT, R8, UR4, PT ;  /* 0x0000000408007c0c */ /* 0x000fc4000bfc6270 */
[----:B------:R-:W1:Y:S01]  /*e500*/  S2R R8, SR_TID.X ;  /* 0x0000000000087919 */ /* 0x000e620000002100 */
[----:B------:R-:W-:Y:S02]  /*e510*/  SEL R144, R144, RZ, P1 ;  /* 0x000000ff90907207 */ /* 0x000fe40000800000 */
[----:B------:R-:W-:Y:S01]  /*e520*/  SEL R145, RZ, 0x4, P6 ;  /* 0x00000004ff917807 */ /* 0x000fe20003000000 */
[----:B------:R-:W4:Y:S01]  /*e530*/  LDL.LU.64 R176, [R1+0xa8] ;  /* 0x0000a80001b07983 */ /* 0x000f220000300a00 */
[----:B------:R-:W-:Y:S02]  /*e540*/  ISETP.NE.U32.AND P6, PT, R144, RZ, PT ;  /* 0x000000ff9000720c */ /* 0x000fe40003fc5070 */
[----:B------:R-:W-:Y:S01]  /*e550*/  SEL R144, R145, RZ, P1 ;  /* 0x000000ff91907207 */ /* 0x000fe20000800000 */
[----:B------:R-:W-:-:S03]  /*e560*/  IMAD.U32 R145, RZ, RZ, UR13 ;  /* 0x0000000dff917e24 */ /* 0x000fc6000f8e00ff */
[----:B------:R-:W-:Y:S01]  /*e570*/  ISETP.NE.U32.AND P5, PT, R144, RZ, PT ;  /* 0x000000ff9000720c */ /* 0x000fe20003fa5070 */
[----:B------:R-:W-:Y:S01]  /*e580*/  IMAD.WIDE R214, R145, 0x4, R140 ;  /* 0x0000000491d67825 */ /* 0x000fe200078e028c */
[----:B-1----:R-:W-:-:S04]  /*e590*/  SHF.R.U32.HI R8, RZ, 0x6, R8 ;  /* 0x00000006ff087819 */ /* 0x002fc80000011608 */
[----:B------:R-:W-:-:S04]  /*e5a0*/  SGXT.U32 R8, R8, 0x1 ;  /* 0x000000010808781a */ /* 0x000fc80000000000 */
[----:B------:R-:W-:-:S04]  /*e5b0*/  LOP3.LUT R8, R8, 0x22, RZ, 0xfc, !PT ;  /* 0x0000002208087812 */ /* 0x000fc800078efcff */
[----:B------:R-:W-:-:S04]  /*e5c0*/  ISETP.GE.AND P3, PT, R8, UR4, PT ;  /* 0x0000000408007c0c */ /* 0x000fc8000bf66270 */
[----:B------:R-:W-:Y:S02]  /*e5d0*/  SEL R144, RZ, 0x4, P3 ;  /* 0x00000004ff907807 */ /* 0x000fe40001800000 */
[----:B------:R-:W-:Y:S02]  /*e5e0*/  ISETP.GE.AND P3, PT, R9, UR4, PT ;  /* 0x0000000409007c0c */ /* 0x000fe4000bf66270 */
[----:B------:R-:W4:Y:S01]  /*e5f0*/  LDL.LU.64 R8, [R1+0xb0] ;  /* 0x0000b00001087983 */ /* 0x000f220000300a00 */
[----:B------:R-:W-:-:S03]  /*e600*/  IMAD.WIDE R210, R145, 0x4, R138 ;  /* 0x0000000491d27825 */ /* 0x000fc600078e028a */
[----:B------:R-:W4:Y:S01]  /*e610*/  LDL.LU.64 R152, [R1+0xb8] ;  /* 0x0000b80001987983 */ /* 0x000f220000300a00 */
[----:B------:R-:W-:-:S03]  /*e620*/  IMAD.WIDE R202, R145, 0x4, R136 ;  /* 0x0000000491ca7825 */ /* 0x000fc600078e0288 */
[----:B------:R-:W4:Y:S01]  /*e630*/  LDL.LU.64 R10, [R1+0xc0] ;  /* 0x0000c000010a7983 */ /* 0x000f220000300a00 */
[----:B------:R-:W-:-:S03]  /*e640*/  IMAD.WIDE R196, R145, 0x4, R134 ;  /* 0x0000000491c47825 */ /* 0x000fc600078e0286 */
[----:B------:R-:W4:Y:S01]  /*e650*/  LDL.LU.64 R156, [R1+0xc8] ;  /* 0x0000c800019c7983 */ /* 0x000f220000300a00 */
[----:B------:R-:W-:-:S03]  /*e660*/  IMAD.WIDE R190, R145, 0x4, R132 ;  /* 0x0000000491be7825 */ /* 0x000fc600078e0284 */
[----:B------:R-:W4:Y:S04]  /*e670*/  LDL.LU.64 R186, [R1+0xd0] ;  /* 0x0000d00001ba7983 */ /* 0x000f280000300a00 */
[----:B------:R-:W4:Y:S04]  /*e680*/  LDL.LU.64 R182, [R1+0xd8] ;  /* 0x0000d80001b67983 */ /* 0x000f280000300a00 */
[----:B------:R-:W4:Y:S01]  /*e690*/  LDL.LU.64 R208, [R1+0xe0] ;  /* 0x0000e00001d07983 */ /* 0x000f220000300a00 */
[----:B------:R-:W-:-:S03]  /*e6a0*/  IMAD.WIDE R180, R145, 0x4, R128 ;  /* 0x0000000491b47825 */ /* 0x000fc600078e0280 */
[----:B------:R1:W-:Y:S04]  /*e6b0*/  STL.64 [R1+0x688], R214 ;  /* 0x000688d601007387 */ /* 0x0003e80000100a00 */
[----:B------:R-:W-:Y:S04]  /*e6c0*/  STL.64 [R1+0x670], R210 ;  /* 0x000670d201007387 */ /* 0x000fe80000100a00 */
[----:B------:R-:W-:Y:S04]  /*e6d0*/  STL.64 [R1+0x668], R202 ;  /* 0x000668ca01007387 */ /* 0x000fe80000100a00 */
[----:B------:R1:W-:Y:S04]  /*e6e0*/  STL.64 [R1+0x658], R196 ;  /* 0x000658c401007387 */ /* 0x0003e80000100a00 */
[----:B------:R1:W-:Y:S01]  /*e6f0*/  STL.64 [R1+0x678], R190 ;  /* 0x000678be01007387 */ /* 0x0003e20000100a00 */
[----:B--2---:R-:W-:-:S03]  /*e700*/  IMAD.WIDE R128, R145, 0x4, R206 ;  /* 0x0000000491807825 */ /* 0x004fc600078e02ce */
[----:B------:R-:W2:Y:S01]  /*e710*/  LDL.LU.64 R206, [R1+0xe8] ;  /* 0x0000e80001ce7983 */ /* 0x000ea20000300a00 */
[----:B---3--:R-:W-:-:S03]  /*e720*/  IMAD.WIDE R132, R145, 0x4, R212 ;  /* 0x0000000491847825 */ /* 0x008fc600078e02d4 */
[----:B------:R-:W3:Y:S01]  /*e730*/  LDL.LU.64 R212, [R1+0xf0] ;  /* 0x0000f00001d47983 */ /* 0x000ee20000300a00 */
[----:B----4-:R-:W-:-:S03]  /*e740*/  IMAD.WIDE R134, R145, 0x4, R178 ;  /* 0x0000000491867825 */ /* 0x010fc600078e02b2 */
[----:B------:R-:W4:Y:S01]  /*e750*/  LDL.LU.64 R178, [R1+0xf8] ;  /* 0x0000f80001b27983 */ /* 0x000f220000300a00 */
[----:B------:R-:W-:-:S04]  /*e760*/  IMAD.WIDE R216, R145, 0x4, R142 ;  /* 0x0000000491d87825 */ /* 0x000fc800078e028e */
[C---:B------:R-:W-:Y:S02]  /*e770*/  IMAD.WIDE R136, R145.reuse, 0x4, R238 ;  /* 0x0000000491887825 */ /* 0x040fe400078e02ee */
[----:B------:R-:W4:Y:S02]  /*e780*/  LDL.LU.64 R238, [R1+0x100] ;  /* 0x0001000001ee7983 */ /* 0x000f240000300a00 */
[C---:B------:R-:W-:Y:S02]  /*e790*/  IMAD.WIDE R138, R145.reuse, 0x4, R174 ;  /* 0x00000004918a7825 */ /* 0x040fe400078e02ae */
[----:B------:R-:W4:Y:S02]  /*e7a0*/  LDL.LU.64 R174, [R1+0x108] ;  /* 0x0001080001ae7983 */ /* 0x000f240000300a00 */
[----:B------:R-:W-:-:S04]  /*e7b0*/  IMAD.WIDE R184, R145, 0x4, R130 ;  /* 0x0000000491b87825 */ /* 0x000fc800078e0282 */
[----:B------:R-:W-:-:S04]  /*e7c0*/  IMAD.WIDE R142, R145, 0x4, R148 ;  /* 0x00000004918e7825 */ /* 0x000fc800078e0294 */
[----:B------:R-:W-:-:S04]  /*e7d0*/  IMAD.WIDE R140, R145, 0x4, R150 ;  /* 0x00000004918c7825 */ /* 0x000fc800078e0296 */
[----:B------:R-:W-:-:S04]  /*e7e0*/  IMAD.WIDE R130, R145, 0x4, R154 ;  /* 0x0000000491827825 */ /* 0x000fc800078e029a */
[C---:B------:R-:W-:Y:S02]  /*e7f0*/  IMAD.WIDE R148, R145.reuse, 0x4, R176 ;  /* 0x0000000491947825 */ /* 0x040fe400078e02b0 */
[----:B------:R-:W4:Y:S02]  /*e800*/  LDL.LU.64 R176, [R1+0x118] ;  /* 0x0001180001b07983 */ /* 0x000f240000300a00 */
[C---:B------:R-:W-:Y:S02]  /*e810*/  IMAD.WIDE R150, R145.reuse, 0x4, R8 ;  /* 0x0000000491967825 */ /* 0x040fe400078e0208 */
[----:B------:R-:W4:Y:S02]  /*e820*/  LDL.LU.64 R8, [R1+0x128] ;  /* 0x0001280001087983 */ /* 0x000f240000300a00 */
[C---:B------:R-:W-:Y:S02]  /*e830*/  IMAD.WIDE R154, R145.reuse, 0x4, R10 ;  /* 0x00000004919a7825 */ /* 0x040fe400078e020a */
[----:B------:R-:W4:Y:S02]  /*e840*/  LDL.LU.64 R10, [R1+0x130] ;  /* 0x00013000010a7983 */ /* 0x000f240000300a00 */
[----:B------:R-:W-:-:S02]  /*e850*/  IMAD.WIDE R158, R145, 0x4, R186 ;  /* 0x00000004919e7825 */ /* 0x000fc400078e02ba */
[----:B------:R-:W4:Y:S04]  /*e860*/  LDL.LU.64 R186, [R1+0x138] ;  /* 0x0001380001ba7983 */ /* 0x000f280000300a00 */
[----:B------:R-:W4:Y:S04]  /*e870*/  LDL.LU.64 R188, [R1+0x148] ;  /* 0x0001480001bc7983 */ /* 0x000f280000300a00 */
[----:B------:R-:W4:Y:S04]  /*e880*/  LDL.LU.64 R192, [R1+0x150] ;  /* 0x0001500001c07983 */ /* 0x000f280000300a00 */
[----:B------:R-:W4:Y:S01]  /*e890*/  LDL.LU.64 R194, [R1+0x158] ;  /* 0x0001580001c27983 */ /* 0x000f220000300a00 */
[----:B------:R-:W-:-:S03]  /*e8a0*/  IMAD.WIDE R162, R145, 0x4, R208 ;  /* 0x0000000491a27825 */ /* 0x000fc600078e02d0 */
[----:B------:R-:W4:Y:S04]  /*e8b0*/  LDL.LU.64 R198, [R1+0x160] ;  /* 0x0001600001c67983 */ /* 0x000f280000300a00 */
[----:B------:R-:W4:Y:S04]  /*e8c0*/  LDL.LU.64 R200, [R1+0x168] ;  /* 0x0001680001c87983 */ /* 0x000f280000300a00 */
[----:B------:R-:W4:Y:S01]  /*e8d0*/  LDL.LU.64 R244, [R1+0x170] ;  /* 0x0001700001f47983 */ /* 0x000f220000300a00 */
[----:B--2---:R-:W-:-:S03]  /*e8e0*/  IMAD.WIDE R164, R145, 0x4, R206 ;  /* 0x0000000491a47825 */ /* 0x004fc600078e02ce */
[----:B------:R-:W2:Y:S04]  /*e8f0*/  LDL.LU.64 R206, [R1+0x178] ;  /* 0x0001780001ce7983 */ /* 0x000ea80000300a00 */
[----:B------:R-:W2:Y:S01]  /*e900*/  LDL.LU.64 R208, [R1+0x180] ;  /* 0x0001800001d07983 */ /* 0x000ea20000300a00 */
[----:B---3--:R-:W-:-:S03]  /*e910*/  IMAD.WIDE R166, R145, 0x4, R212 ;  /* 0x0000000491a67825 */ /* 0x008fc600078e02d4 */
[----:B------:R-:W3:Y:S04]  /*e920*/  LDL.LU.64 R212, [R1+0x188] ;  /* 0x0001880001d47983 */ /* 0x000ee80000300a00 */
[----:B------:R-:W2:Y:S04]  /*e930*/  LDL.LU.64 R218, [R1+0x190] ;  /* 0x0001900001da7983 */ /* 0x000ea80000300a00 */
[----:B------:R-:W2:Y:S01]  /*e940*/  LDL.LU.64 R240, [R1+0x198] ;  /* 0x0001980001f07983 */ /* 0x000ea20000300a00 */
[----:B----4-:R-:W-:-:S03]  /*e950*/  IMAD.WIDE R170, R145, 0x4, R238 ;  /* 0x0000000491aa7825 */ /* 0x010fc600078e02ee */
[----:B------:R-:W4:Y:S01]  /*e960*/  LDL.LU.64 R232, [R1+0x1a0] ;  /* 0x0001a00001e87983 */ /* 0x000f220000300a00 */
[----:B------:R-:W-:-:S03]  /*e970*/  IMAD.WIDE R172, R145, 0x4, R174 ;  /* 0x0000000491ac7825 */ /* 0x000fc600078e02ae */
[----:B------:R-:W3:Y:S01]  /*e980*/  LDL.LU.64 R238, [R1+0x1a8] ;  /* 0x0001a80001ee7983 */ /* 0x000ee20000300a00 */
[----:B------:R-:W-:-:S03]  /*e990*/  IMAD.WIDE R174, R145, 0x4, R6 ;  /* 0x0000000491ae7825 */ /* 0x000fc600078e0206 */
[----:B------:R-:W3:Y:S01]  /*e9a0*/  LDL.LU.64 R6, [R1+0x1b0] ;  /* 0x0001b00001067983 */ /* 0x000ee20000300a00 */
[----:B------:R-:W-:-:S03]  /*e9b0*/  IMAD.WIDE R168, R145, 0x4, R178 ;  /* 0x0000000491a87825 */ /* 0x000fc600078e02b2 */
[----:B------:R-:W4:Y:S01]  /*e9c0*/  LDL.LU.64 R246, [R1+0x1b8] ;  /* 0x0001b80001f67983 */ /* 0x000f220000300a00 */
[----:B------:R-:W-:-:S03]  /*e9d0*/  IMAD.WIDE R160, R145, 0x4, R182 ;  /* 0x0000000491a07825 */ /* 0x000fc600078e02b6 */
[----:B------:R-:W4:Y:S01]  /*e9e0*/  LDL.LU.64 R250, [R1+0x1c0] ;  /* 0x0001c00001fa7983 */ /* 0x000f220000300a00 */
[----:B------:R-:W-:-:S03]  /*e9f0*/  IMAD.WIDE R178, R145, 0x4, R8 ;  /* 0x0000000491b27825 */ /* 0x000fc600078e0208 */
[----:B------:R-:W4:Y:S04]  /*ea00*/  LDL.LU.64 R8, [R1+0x1c8] ;  /* 0x0001c80001087983 */ /* 0x000f280000300a00 */
[----:B------:R-:W4:Y:S01]  /*ea10*/  LDL.LU.64 R230, [R1+0x1d0] ;  /* 0x0001d00001e67983 */ /* 0x000f220000300a00 */
[----:B------:R-:W-:-:S03]  /*ea20*/  IMAD.WIDE R182, R145, 0x4, R10 ;  /* 0x0000000491b67825 */ /* 0x000fc600078e020a */
[----:B------:R-:W4:Y:S04]  /*ea30*/  LDL.LU.64 R10, [R1+0x1d8] ;  /* 0x0001d800010a7983 */ /* 0x000f280000300a00 */
[----:B------:R-:W4:Y:S04]  /*ea40*/  LDL.LU.64 R12, [R1+0x1e0] ;  /* 0x0001e000010c7983 */ /* 0x000f280000300a00 */
[----:B-1----:R-:W4:Y:S04]  /*ea50*/  LDL.LU.64 R214, [R1+0x1e8] ;  /* 0x0001e80001d67983 */ /* 0x002f280000300a00 */
[----:B------:R-:W4:Y:S04]  /*ea60*/  LDL.LU.64 R196, [R1+0x1f0] ;  /* 0x0001f00001c47983 */ /* 0x000f280000300a00 */
[----:B------:R-:W4:Y:S04]  /*ea70*/  LDL.LU.64 R202, [R1+0x1f8] ;  /* 0x0001f80001ca7983 */ /* 0x000f280000300a00 */
[----:B------:R-:W4:Y:S04]  /*ea80*/  LDL.LU.64 R222, [R1+0x200] ;  /* 0x0002000001de7983 */ /* 0x000f280000300a00 */
[----:B------:R-:W4:Y:S01]  /*ea90*/  LDL.LU.64 R226, [R1+0x208] ;  /* 0x0002080001e27983 */ /* 0x000f220000300a00 */
[----:B--2---:R-:W-:-:S03]  /*eaa0*/  IMAD.WIDE R234, R145, 0x4, R240 ;  /* 0x0000000491ea7825 */ /* 0x004fc600078e02f0 */
[----:B------:R-:W2:Y:S04]  /*eab0*/  LDL.LU.64 R240, [R1+0x210] ;  /* 0x0002100001f07983 */ /* 0x000ea80000300a00 */
[----:B------:R-:W2:Y:S01]  /*eac0*/  LDL.LU.64 R242, [R1+0x218] ;  /* 0x0002180001f27983 */ /* 0x000ea20000300a00 */
[----:B------:R-:W-:-:S04]  /*ead0*/  IMAD.WIDE R204, R145, 0x4, R244 ;  /* 0x0000000491cc7825 */ /* 0x000fc800078e02f4 */
[C---:B---3--:R-:W-:Y:S02]  /*eae0*/  IMAD.WIDE R244, R145.reuse, 0x4, R6 ;  /* 0x0000000491f47825 */ /* 0x048fe400078e0206 */
[----:B------:R-:W3:Y:S04]  /*eaf0*/  LDL.LU.64 R6, [R1+0x228] ;  /* 0x0002280001067983 */ /* 0x000ee80000300a00 */
[----:B------:R-:W3:Y:S01]  /*eb00*/  LDL.LU.64 R210, [R1+0x230] ;  /* 0x0002300001d27983 */ /* 0x000ee20000300a00 */
[----:B----4-:R-:W-:-:S04]  /*eb10*/  IMAD.WIDE R236, R145, 0x4, R232 ;  /* 0x0000000491ec7825 */ /* 0x010fc800078e02e8 */
[C---:B------:R-:W-:Y:S02]  /*eb20*/  IMAD.WIDE R248, R145.reuse, 0x4, R8 ;  /* 0x0000000491f87825 */ /* 0x040fe400078e0208 */
[----:B------:R-:W4:Y:S02]  /*eb30*/  LDL.LU.64 R8, [R1+0x238] ;  /* 0x0002380001087983 */ /* 0x000f240000300a00 */
[C---:B------:R-:W-:Y:S02]  /*eb40*/  IMAD.WIDE R224, R145.reuse, 0x4, R230 ;  /* 0x0000000491e07825 */ /* 0x040fe400078e02e6 */
[----:B------:R-:W4:Y:S02]  /*eb50*/  LDL.LU.64 R220, [R1+0x240] ;  /* 0x0002400001dc7983 */ /* 0x000f240000300a00 */
[C---:B------:R-:W-:Y:S02]  /*eb60*/  IMAD.WIDE R2, R145.reuse, 0x4, R10 ;  /* 0x0000000491027825 */ /* 0x040fe400078e020a */
[----:B------:R-:W4:Y:S02]  /*eb70*/  LDL.LU.64 R10, [R1+0x248] ;  /* 0x00024800010a7983 */ /* 0x000f240000300a00 */
[----:B------:R-:W-:-:S02]  /*eb80*/  IMAD.WIDE R228, R145, 0x4, R12 ;  /* 0x0000000491e47825 */ /* 0x000fc400078e020c */
[----:B------:R-:W4:Y:S02]  /*eb90*/  LDL.LU.64 R230, [R1+0x258] ;  /* 0x0002580001e67983 */ /* 0x000f240000300a00 */
[C---:B------:R-:W-:Y:S02]  /*eba0*/  IMAD.WIDE R214, R145.reuse, 0x4, R214 ;  /* 0x0000000491d67825 */ /* 0x040fe400078e02d6 */
[----:B------:R-:W4:Y:S02]  /*ebb0*/  LDL.LU.64 R12, [R1+0x250] ;  /* 0x00025000010c7983 */ /* 0x000f240000300a00 */
[C---:B------:R-:W-:Y:S02]  /*ebc0*/  IMAD.WIDE R190, R145.reuse, 0x4, R196 ;  /* 0x0000000491be7825 */ /* 0x040fe400078e02c4 */
[----:B------:R-:W4:Y:S02]  /*ebd0*/  LDL.LU.64 R232, [R1+0x260] ;  /* 0x0002600001e87983 */ /* 0x000f240000300a00 */
[----:B------:R-:W-:-:S02]  /*ebe0*/  IMAD.WIDE R202, R145, 0x4, R202 ;  /* 0x0000000491ca7825 */ /* 0x000fc400078e02ca */
[----:B------:R-:W-:Y:S02]  /*ebf0*/  STL.64 [R1], R248 ;  /* 0x000000f801007387 */ /* 0x000fe40000100a00 */
[C---:B------:R-:W-:Y:S02]  /*ec00*/  IMAD.WIDE R196, R145.reuse, 0x4, R222 ;  /* 0x0000000491c47825 */ /* 0x040fe400078e02de */
[----:B------:R-:W-:Y:S04]  /*ec10*/  STL.64 [R1+0x18], R224 ;  /* 0x000018e001007387 */ /* 0x000fe80000100a00 */
[----:B------:R-:W-:Y:S01]  /*ec20*/  STL.64 [R1+0x20], R2 ;  /* 0x0000200201007387 */ /* 0x000fe20000100a00 */
[----:B------:R-:W-:-:S03]  /*ec30*/  IMAD.WIDE R222, R145, 0x4, R226 ;  /* 0x0000000491de7825 */ /* 0x000fc600078e02e2 */
[----:B------:R1:W-:Y:S04]  /*ec40*/  STL.64 [R1+0x38], R214 ;  /* 0x000038d601007387 */ /* 0x0003e80000100a00 */
[----:B------:R-:W-:Y:S04]  /*ec50*/  STL.64 [R1+0x30], R228 ;  /* 0x000030e401007387 */ /* 0x000fe80000100a00 */
[----:B------:R-:W-:Y:S04]  /*ec60*/  STL.64 [R1+0x48], R190 ;  /* 0x000048be01007387 */ /* 0x000fe80000100a00 */
[----:B------:R-:W-:Y:S04]  /*ec70*/  STL.64 [R1+0x50], R202 ;  /* 0x000050ca01007387 */ /* 0x000fe80000100a00 */
[----:B------:R-:W-:Y:S01]  /*ec80*/  STL.64 [R1+0x60], R196 ;  /* 0x000060c401007387 */ /* 0x000fe20000100a00 */
[----:B--2---:R-:W-:-:S04]  /*ec90*/  IMAD.WIDE R226, R145, 0x4, R242 ;  /* 0x0000000491e27825 */ /* 0x004fc800078e02f2 */
[C---:B------:R-:W-:Y:S02]  /*eca0*/  IMAD.WIDE R242, R145.reuse, 0x4, R4 ;  /* 0x0000000491f27825 */ /* 0x040fe400078e0204 */
[----:B------:R-:W2:Y:S02]  /*ecb0*/  LDL.LU.64 R4, [R1+0x690] ;  /* 0x0006900001047983 */ /* 0x000ea40000300a00 */
[----:B------:R-:W-:-:S04]  /*ecc0*/  IMAD.WIDE R126, R145, 0x4, R126 ;  /* 0x00000004917e7825 */ /* 0x000fc800078e027e */
[----:B------:R-:W-:-:S04]  /*ecd0*/  IMAD.WIDE R110, R145, 0x4, R110 ;  /* 0x00000004916e7825 */ /* 0x000fc800078e026e */
[----:B------:R-:W-:-:S04]  /*ece0*/  IMAD.WIDE R94, R145, 0x4, R94 ;  /* 0x00000004915e7825 */ /* 0x000fc800078e025e */
[----:B------:R-:W-:-:S04]  /*ecf0*/  IMAD.WIDE R78, R145, 0x4, R78 ;  /* 0x00000004914e7825 */ /* 0x000fc800078e024e */
[C---:B------:R-:W-:Y:S01]  /*ed00*/  IMAD.WIDE R240, R145.reuse, 0x4, R240 ;  /* 0x0000000491f07825 */ /* 0x040fe200078e02f0 */
[----:B------:R-:W-:Y:S03]  /*ed10*/  STL.64 [R1+0x68], R222 ;  /* 0x000068de01007387 */ /* 0x000fe60000100a00 */
[C---:B------:R-:W-:Y:S01]  /*ed20*/  IMAD.WIDE R62, R145.reuse, 0x4, R62 ;  /* 0x00000004913e7825 */ /* 0x040fe200078e023e */
[----:B------:R-:W-:Y:S03]  /*ed30*/  STL.64 [R1+0x70], R240 ;  /* 0x000070f001007387 */ /* 0x000fe60000100a00 */
[----:B------:R-:W-:-:S04]  /*ed40*/  IMAD.WIDE R46, R145, 0x4, R46 ;  /* 0x00000004912e7825 */ /* 0x000fc800078e022e */
[C---:B---3--:R-:W-:Y:S01]  /*ed50*/  IMAD.WIDE R6, R145.reuse, 0x4, R6 ;  /* 0x0000000491067825 */ /* 0x048fe200078e0206 */
[----:B------:R-:W-:Y:S03]  /*ed60*/  STL.64 [R1+0x78], R226 ;  /* 0x000078e201007387 */ /* 0x000fe60000100a00 */
[C---:B------:R-:W-:Y:S01]  /*ed70*/  IMAD.WIDE R30, R145.reuse, 0x4, R30 ;  /* 0x00000004911e7825 */ /* 0x040fe200078e021e */
[----:B------:R3:W-:Y:S03]  /*ed80*/  STL.64 [R1+0x88], R6 ;  /* 0x0000880601007387 */ /* 0x0007e60000100a00 */
[----:B------:R-:W-:-:S04]  /*ed90*/  IMAD.WIDE R14, R145, 0x4, R14 ;  /* 0x00000004910e7825 */ /* 0x000fc800078e020e */
[C---:B------:R-:W-:Y:S01]  /*eda0*/  IMAD.WIDE R210, R145.reuse, 0x4, R210 ;  /* 0x0000000491d27825 */ /* 0x040fe200078e02d2 */
[----:B------:R-:W-:Y:S03]  /*edb0*/  STL.64 [R1+0x80], R242 ;  /* 0x000080f201007387 */ /* 0x000fe60000100a00 */
[C---:B------:R-:W-:Y:S01]  /*edc0*/  IMAD.WIDE R176, R145.reuse, 0x4, R176 ;  /* 0x0000000491b07825 */ /* 0x040fe200078e02b0 */
[----:B------:R1:W-:Y:S03]  /*edd0*/  STL.64 [R1+0xa0], R210 ;  /* 0x0000a0d201007387 */ /* 0x0003e60000100a00 */
[----:B------:R-:W-:-:S04]  /*ede0*/  IMAD.WIDE R200, R145, 0x4, R200 ;  /* 0x0000000491c87825 */ /* 0x000fc800078e02c8 */
[----:B------:R-:W-:-:S04]  /*edf0*/  IMAD.WIDE R238, R145, 0x4, R238 ;  /* 0x0000000491ee7825 */ /* 0x000fc800078e02ee */
[----:B----4-:R-:W-:-:S04]  /*ee00*/  IMAD.WIDE R8, R145, 0x4, R8 ;  /* 0x0000000491087825 */ /* 0x010fc800078e0208 */
[C---:B------:R-:W-:Y:S01]  /*ee10*/  IMAD.WIDE R220, R145.reuse, 0x4, R220 ;  /* 0x0000000491dc7825 */ /* 0x040fe200078e02dc */
[----:B------:R4:W-:Y:S03]  /*ee20*/  STL.64 [R1+0xa8], R8 ;  /* 0x0000a80801007387 */ /* 0x0009e60000100a00 */
[C---:B------:R-:W-:Y:S01]  /*ee30*/  IMAD.WIDE R10, R145.reuse, 0x4, R10 ;  /* 0x00000004910a7825 */ /* 0x040fe200078e020a */
[----:B------:R1:W-:Y:S03]  /*ee40*/  STL.64 [R1+0xb8], R220 ;  /* 0x0000b8dc01007387 */ /* 0x0003e60000100a00 */
[C---:B------:R-:W-:Y:S01]  /*ee50*/  IMAD.WIDE R230, R145.reuse, 0x4, R230 ;  /* 0x0000000491e67825 */ /* 0x040fe200078e02e6 */
[----:B------:R1:W-:Y:S03]  /*ee60*/  STL.64 [R1+0xc8], R10 ;  /* 0x0000c80a01007387 */ /* 0x0003e60000100a00 */
[C---:B------:R-:W-:Y:S01]  /*ee70*/  IMAD.WIDE R12, R145.reuse, 0x4, R12 ;  /* 0x00000004910c7825 */ /* 0x040fe200078e020c */
[----:B------:R1:W-:Y:S03]  /*ee80*/  STL.64 [R1+0xd8], R230 ;  /* 0x0000d8e601007387 */ /* 0x0003e60000100a00 */
[C---:B------:R-:W-:Y:S01]  /*ee90*/  IMAD.WIDE R232, R145.reuse, 0x4, R232 ;  /* 0x0000000491e87825 */ /* 0x040fe200078e02e8 */
[----:B------:R1:W-:Y:S04]  /*eea0*/  STL.64 [R1+0xe8], R12 ;  /* 0x0000e80c01007387 */ /* 0x0003e80000100a00 */
[----:B------:R1:W-:Y:S04]  /*eeb0*/  STL.64 [R1+0xf8], R232 ;  /* 0x0000f8e801007387 */ /* 0x0003e80000100a00 */
[----:B--2---:R-:W-:Y:S04]  /*eec0*/  LDGSTS.E [R5+0x10000], desc[UR20][R216.64], P2 ;  /* 0x10000000d8057fae */ /* 0x004fe800091a1014 */
        /* <DEDUP_REMOVED lines=15> */
[----:B-1----:R-:W2:Y:S04]  /*efc0*/  LDL.LU.64 R214, [R1+0x688] ;  /* 0x0006880001d67983 */ /* 0x002ea80000300a00 */
[----:B---3--:R-:W2:Y:S01]  /*efd0*/  LDL.LU.64 R6, [R1+0x680] ;  /* 0x0006800001067983 */ /* 0x008ea20000300a00 */
[----:B------:R-:W-:-:S04]  /*efe0*/  IMAD.WIDE R124, R145, 0x4, R124 ;  /* 0x00000004917c7825 */ /* 0x000fc800078e027c */
[----:B------:R-:W-:-:S04]  /*eff0*/  IMAD.WIDE R108, R145, 0x4, R108 ;  /* 0x00000004916c7825 */ /* 0x000fc800078e026c */
[----:B------:R-:W-:-:S04]  /*f000*/  IMAD.WIDE R92, R145, 0x4, R92 ;  /* 0x00000004915c7825 */ /* 0x000fc800078e025c */
[----:B------:R-:W-:-:S04]  /*f010*/  IMAD.WIDE R76, R145, 0x4, R76 ;  /* 0x00000004914c7825 */ /* 0x000fc800078e024c */
[----:B------:R-:W-:-:S04]  /*f020*/  IMAD.WIDE R60, R145, 0x4, R60 ;  /* 0x00000004913c7825 */ /* 0x000fc800078e023c */
[----:B------:R-:W-:-:S04]  /*f030*/  IMAD.WIDE R44, R145, 0x4, R44 ;  /* 0x00000004912c7825 */ /* 0x000fc800078e022c */
[----:B------:R-:W-:-:S04]  /*f040*/  IMAD.WIDE R28, R145, 0x4, R28 ;  /* 0x00000004911c7825 */ /* 0x000fc800078e021c */
[C---:B------:R-:W-:Y:S01]  /*f050*/  IMAD.WIDE R146, R145.reuse, 0x4, R146 ;  /* 0x0000000491927825 */ /* 0x040fe200078e0292 */
        /* <DEDUP_REMOVED lines=16> */
[----:B------:R-:W2:Y:S04]  /*f160*/  LDL.LU.64 R190, [R1+0x678] ;  /* 0x0006780001be7983 */ /* 0x000ea80000300a00 */
[----:B------:R-:W3:Y:S01]  /*f170*/  LDL.LU.64 R210, [R1+0x670] ;  /* 0x0006700001d27983 */ /* 0x000ee20000300a00 */
[----:B------:R-:W-:-:S04]  /*f180*/  IMAD.WIDE R122, R145, 0x4, R122 ;  /* 0x00000004917a7825 */ /* 0x000fc800078e027a */
        /* <DEDUP_REMOVED lines=8> */
[----:B---3--:R-:W-:Y:S04]  /*f210*/  LDGSTS.E [R7+0x10100], desc[UR20][R210.64], P2 ;  /* 0x10100000d2077fae */ /* 0x008fe800091a1014 */
        /* <DEDUP_REMOVED lines=15> */
[----:B------:R-:W3:Y:S04]  /*f310*/  LDL.LU.64 R202, [R1+0x668] ;  /* 0x0006680001ca7983 */ /* 0x000ee80000300a00 */
[----:B----4-:R-:W3:Y:S01]  /*f320*/  LDL.LU.64 R8, [R1+0x660] ;  /* 0x0006600001087983 */ /* 0x010ee20000300a00 */
        /* <DEDUP_REMOVED lines=25> */
[----:B------:R-:W-:-:S03]  /*f4c0*/  IMAD.WIDE R118, R145, 0x4, R118 ;  /* 0x0000000491767825 */ /* 0x000fc600078e0276 */
[----:B------:R-:W-:Y:S04]  /*f4d0*/  LDGSTS.E [R8+0x13d80], desc[UR20][R220.64], P2 ;  /* 0x13d80000dc087fae */ /* 0x000fe800091a1014 */
[----:B------:R-:W3:Y:S01]  /*f4e0*/  LDL.LU.64 R196, [R1+0x658] ;  /* 0x0006580001c47983 */ /* 0x000ee20000300a00 */
[----:B------:R-:W-:-:S03]  /*f4f0*/  IMAD.WIDE R102, R145, 0x4, R102 ;  /* 0x0000000491667825 */ /* 0x000fc600078e0266 */
[----:B------:R-:W4:Y:S01]  /*f500*/  LDL.LU.64 R220, [R1+0x650] ;  /* 0x0006500001dc7983 */ /* 0x000f220000300a00 */
        /* <DEDUP_REMOVED lines=25> */
[----:B------:R-:W2:Y:S04]  /*f6a0*/  LDL.LU.64 R222, [R1+0x640] ;  /* 0x0006400001de7983 */ /* 0x000ea80000300a00 */
[----:B------:R-:W2:Y:S01]  /*f6b0*/  LDL.LU.64 R10, [R1+0x638] ;  /* 0x00063800010a7983 */ /* 0x000ea20000300a00 */
        /* <DEDUP_REMOVED lines=33> */
[----:B------:R3:W-:Y:S04]  /*f8d0*/  LDGSTS.E [R10+0x13e80], desc[UR20][R230.64], P2 ;  /* 0x13e80000e60a7fae */ /* 0x0007e800091a1014 */
        /* <DEDUP_REMOVED lines=12> */
[----:B------:R-:W-:Y:S04]  /*f9a0*/  LDGSTS.E [R11+0x12f00], desc[UR20][R194.64], P2 ;  /* 0x12f00000c20b7fae */ /* 0x000fe800091a1014 */
[----:B------:R-:W3:Y:S04]  /*f9b0*/  LDL.LU.64 R230, [R1+0x2e8] ;  /* 0x0002e80001e67983 */ /* 0x000ee80000300a00 */
[----:B------:R-:W-:Y:S04]  /*f9c0*/  LDGSTS.E [R11+0x13300], desc[UR20][R234.64], P2 ;  /* 0x13300000ea0b7fae */ /* 0x000fe800091a1014 */
[----:B------:R-:W2:Y:S04]  /*f9d0*/  LDL.LU.64 R240, [R1+0x2e0] ;  /* 0x0002e00001f07983 */ /* 0x000ea80000300a00 */
[----:B------:R-:W-:Y:S04]  /*f9e0*/  LDGSTS.E [R11+0x13700], desc[UR20][R2.64], P2 ;  /* 0x13700000020b7fae */ /* 0x000fe800091a1014 */
[----:B------:R-:W-:Y:S04]  /*f9f0*/  LDGSTS.E [R11+0x13b00], desc[UR20][R226.64], P2 ;  /* 0x13b00000e20b7fae */ /* 0x000fe800091a1014 */
[----:B------:R-:W-:Y:S04]  /*fa00*/  LDGSTS.E [R11+0x13f00], desc[UR20][R12.64], P2 ;  /* 0x13f000000c0b7fae */ /* 0x000fe800091a1014 */
[----:B------:R-:W4:Y:S04]  /*fa10*/  LDL.LU.64 R2, [R1+0x628] ;  /* 0x0006280001027983 */ /* 0x000f280000300a00 */
[----:B------:R-:W4:Y:S04]  /*fa20*/  LDL.LU.64 R226, [R1+0x620] ;  /* 0x0006200001e27983 */ /* 0x000f280000300a00 */
        /* <DEDUP_REMOVED lines=9> */
[----:B---3--:R-:W-:-:S04]  /*fac0*/  IMAD.WIDE R230, R249, 0x4, R230 ;  /* 0x00000004f9e67825 */ /* 0x008fc800078e02e6 */
[----:B--2---:R-:W-:Y:S01]  /*fad0*/  IMAD.WIDE R240, R249, 0x4, R240 ;  /* 0x00000004f9f07825 */ /* 0x004fe200078e02f0 */
        /* <DEDUP_REMOVED lines=16> */
[----:B------:R-:W2:Y:S04]  /*fbe0*/  LDL.LU.64 R228, [R1+0x610] ;  /* 0x0006100001e47983 */ /* 0x000ea80000300a00 */
[----:B------:R-:W3:Y:S04]  /*fbf0*/  LDL.LU.64 R242, [R1+0x608] ;  /* 0x0006080001f27983 */ /* 0x000ee80000300a00 */
[----:B------:R-:W4:Y:S04]  /*fc00*/  LDL.LU.64 R232, [R1+0x600] ;  /* 0x0006000001e87983 */ /* 0x000f280000300a00 */
[----:B------:R1:W-:Y:S04]  /*fc10*/  STL.64 [R1+0x2e8], R230 ;  /* 0x0002e8e601007387 */ /* 0x0003e80000100a00 */
[----:B------:R-:W0:Y:S04]  /*fc20*/  LDGDEPBAR ;  /* 0x00000000000079af */ /* 0x000e280000000000 */
[----:B-1----:R-:W2:Y:S04]  /*fc30*/  LDL.LU.64 R230, [R1+0x5f8] ;  /* 0x0005f80001e67983 */ /* 0x002ea80000300a00 */
[----:B------:R1:W-:Y:S04]  /*fc40*/  STL.64 [R1+0x2e0], R240 ;  /* 0x0002e0f001007387 */ /* 0x0003e80000100a00 */
[----:B-1----:R-:W2:Y:S04]  /*fc50*/  LDL.LU.64 R240, [R1+0x5f0] ;  /* 0x0005f00001f07983 */ /* 0x002ea80000300a00 */
[----:B------:R1:W-:Y:S04]  /*fc60*/  STL.64 [R1+0x7e8], R236 ;  /* 0x0007e8ec01007387 */ /* 0x0003e80000100a00 */
[----:B-1----:R-:W2:Y:S04]  /*fc70*/  LDL.64 R236, [R1+0x2e8] ;  /* 0x0002e80001ec7983 */ /* 0x002ea80000100a00 */
[----:B------:R1:W-:Y:S04]  /*fc80*/  STL.64 [R1+0x7e0], R238 ;  /* 0x0007e0ee01007387 */ /* 0x0003e80000100a00 */
[----:B-1----:R-:W3:Y:S04]  /*fc90*/  LDL.LU.64 R238, [R1+0x388] ;  /* 0x0003880001ee7983 */ /* 0x002ee80000300a00 */
[----:B------:R-:W-:Y:S04]  /*fca0*/  STL [R1+0x7d8], R12 ;  /* 0x0007d80c01007387 */ /* 0x000fe80000100800 */
[----:B------:R1:W-:Y:S04]  /*fcb0*/  STL.64 [R1+0x7d0], R244 ;  /* 0x0007d0f401007387 */ /* 0x0003e80000100a00 */
[----:B-1----:R-:W3:Y:S04]  /*fcc0*/  LDL.64 R244, [R1+0x2e0] ;  /* 0x0002e00001f47983 */ /* 0x002ee80000100a00 */
[----:B------:R1:W-:Y:S04]  /*fcd0*/  STL.64 [R1+0x7c8], R246 ;  /* 0x0007c8f601007387 */ /* 0x0003e80000100a00 */
[----:B-1----:R-:W4:Y:S04]  /*fce0*/  LDL.LU.64 R246, [R1+0x2d8] ;  /* 0x0002d80001f67983 */ /* 0x002f280000300a00 */
[----:B------:R1:W-:Y:S04]  /*fcf0*/  STL.64 [R1+0x7c0], R250 ;  /* 0x0007c0fa01007387 */ /* 0x0003e80000100a00 */
[----:B-1----:R-:W4:Y:S04]  /*fd00*/  LDL.LU.64 R250, [R1+0x2d0] ;  /* 0x0002d00001fa7983 */ /* 0x002f280000300a00 */
[----:B------:R1:W-:Y:S04]  /*fd10*/  STL.64 [R1+0x7b8], R6 ;  /* 0x0007b80601007387 */ /* 0x0003e80000100a00 */
[----:B-1----:R-:W4:Y:S04]  /*fd20*/  LDL.LU.64 R6, [R1+0x390] ;  /* 0x0003900001067983 */ /* 0x002f280000300a00 */
[----:B------:R2:W-:Y:S04]  /*fd30*/  STL.64 [R1+0x7b0], R8 ;  /* 0x0007b00801007387 */ /* 0x0005e80000100a00 */
[----:B------:R4:W-:Y:S04]  /*fd40*/  STL.64 [R1+0x7a8], R10 ;  /* 0x0007a80a01007387 */ /* 0x0009e80000100a00 */
[----:B------:R-:W-:Y:S04]  /*fd50*/  STL [R1+0x778], R4 ;  /* 0x0007780401007387 */ /* 0x000fe80000100800 */
[----:B------:R-:W-:Y:S01]  /*fd60*/  STL [R1+0x768], R0 ;  /* 0x0007680001007387 */ /* 0x000fe20000100800 */
[----:B------:R-:W-:-:S04]  /*fd70*/  SEL R144, R144, RZ, P1 ;  /* 0x000000ff90907207 */ /* 0x000fc80000800000 */
[----:B------:R-:W-:Y:S02]  /*fd80*/  ISETP.NE.U32.AND P2, PT, R144, RZ, PT ;  /* 0x000000ff9000720c */ /* 0x000fe40003f45070 */
[----:B------:R-:W-:Y:S02]  /*fd90*/  LOP3.LUT R252, R3, 0x42, RZ, 0xfc, !PT ;  /* 0x0000004203fc7812 */ /* 0x000fe400078efcff */
[----:B------:R-:W-:Y:S02]  /*fda0*/  SEL R144, RZ, 0x4, P3 ;  /* 0x00000004ff907807 */ /* 0x000fe40001800000 */
[----:B------:R-:W-:Y:S02]  /*fdb0*/  ISETP.GE.AND P3, PT, R252, UR4, PT ;  /* 0x00000004fc007c0c */ /* 0x000fe4000bf66270 */
[----:B------:R-:W-:Y:S02]  /*fdc0*/  SEL R252, R144, RZ, P1 ;  /* 0x000000ff90fc7207 */ /* 0x000fe40000800000 */
[----:B------:R-:W-:-:S02]  /*fdd0*/  SEL R144, RZ, 0x4, P3 ;  /* 0x00000004ff907807 */ /* 0x000fc40001800000 */
[----:B------:R-:W-:Y:S02]  /*fde0*/  ISETP.NE.U32.AND P3, PT, R252, RZ, PT ;  /* 0x000000fffc00720c */ /* 0x000fe40003f65070 */
[----:B------:R-:W1:Y:S01]  /*fdf0*/  S2R R252, SR_TID.X ;  /* 0x0000000000fc7919 */ /* 0x000e620000002100 */
[----:B--2---:R-:W-:Y:S02]  /*fe00*/  IMAD.MOV.U32 R9, RZ, RZ, R237 ;  /* 0x000000ffff097224 */ /* 0x004fe400078e00ed */
[----:B------:R-:W-:Y:S02]  /*fe10*/  IMAD.MOV.U32 R8, RZ, RZ, R236 ;  /* 0x000000ffff087224 */ /* 0x000fe400078e00ec */
[----:B------:R-:W-:Y:S01]  /*fe20*/  VIADD R237, R2, UR7 ;  /* 0x0000000702ed7c36 */ /* 0x000fe20008000000 */
[----:B------:R-:W-:Y:S06]  /*fe30*/  BAR.SYNC.DEFER_BLOCKING 0x0 ;  /* 0x0000000000007b1d */ /* 0x000fec0000010000 */
[----:B------:R-:W-:Y:S01]  /*fe40*/  @!PT LDS RZ, [RZ] ;  /* 0x00000000fffff984 */ /* 0x000fe20000000800 */
[----:B------:R-:W-:Y:S01]  /*fe50*/  @!PT LDS RZ, [RZ] ;  /* 0x00000000fffff984 */ /* 0x000fe20000000800 */
[----:B------:R-:W-:Y:S01]  /*fe60*/  @!PT LDS RZ, [RZ] ;  /* 0x00000000fffff984 */ /* 0x000fe20000000800 */
[----:B------:R-:W-:Y:S04]  /*fe70*/  LDGSTS.E [R237+0x70000], desc[UR20][R8.64], P4 ;  /* 0x7000000008ed7fae */ /* 0x000fe8000a1a1014 */
[----:B---3--:R-:W-:Y:S04]  /*fe80*/  LDGSTS.E [R237+0x70008], desc[UR20][R244.64], P6 ;  /* 0x70008000f4ed7fae */ /* 0x008fe8000b1a1014 */
[----:B------:R-:W2:Y:S04]  /*fe90*/  LDL.LU.64 R8, [R1+0x298] ;  /* 0x0002980001087983 */ /* 0x000ea80000300a00 */
[----:B------:R-:W3:Y:S01]  /*fea0*/  LDL.LU.64 R244, [R1+0x290] ;  /* 0x0002900001f47983 */ /* 0x000ee20000300a00 */
[----:B----4-:R-:W-:-:S04]  /*feb0*/  IMAD.WIDE R10, R249, 0x4, R6 ;  /* 0x00000004f90a7825 */ /* 0x010fc800078e0206 */
[----:B------:R-:W-:Y:S01]  /*fec0*/  IMAD.WIDE R6, R249, 0x4, R238 ;  /* 0x00000004f9067825 */ /* 0x000fe200078e02ee */
[----:B------:R-:W-:Y:S04]  /*fed0*/  STL.64 [R1+0x260], R10 ;  /* 0x0002600a01007387 */ /* 0x000fe80000100a00 */
[----:B------:R4:W-:Y:S04]  /*fee0*/  LDGSTS.E [R237+0x72000], desc[UR20][R10.64], P5 ;  /* 0x720000000aed7fae */ /* 0x0009e8000a9a1014 */
[----:B------:R1:W-:Y:S04]  /*fef0*/  STL.64 [R1+0x258], R6 ;  /* 0x0002580601007387 */ /* 0x0003e80000100a00 */
[----:B------:R-:W-:Y:S04]  /*ff00*/  LDGSTS.E [R237+0x72008], desc[UR20][R6.64], P2 ;  /* 0x7200800006ed7fae */ /* 0x000fe800091a1014 */
[----:B-1----:R-:W3:Y:S04]  /*ff10*/  LDL.LU.64 R6, [R1+0x408] ;  /* 0x0004080001067983 */ /* 0x002ee80000300a00 */
[----:B------:R-:W3:Y:S01]  /*ff20*/  LDL.LU.64 R238, [R1+0x400] ;  /* 0x0004000001ee7983 */ /* 0x000ee20000300a00 */
[----:B------:R-:W-:-:S04]  /*ff30*/  SHF.R.U32.HI R3, RZ, 0x6, R252 ;  /* 0x00000006ff037819 */ /* 0x000fc800000116fc */
[----:B------:R-:W-:-:S04]  /*ff40*/  SGXT.U32 R3, R3, 0x1 ;  /* 0x000000010303781a */ /* 0x000fc80000000000 */
[----:B------:R-:W-:-:S04]  /*ff50*/  LOP3.LUT R3, R3, 0x4, RZ, 0xfc, !PT ;  /* 0x0000000403037812 */ /* 0x000fc800078efcff */
[----:B------:R-:W-:Y:S02]  /*ff60*/  ISETP.GE.AND P4, PT, R3, UR4, PT ;  /* 0x0000000403007c0c */ /* 0x000fe4000bf86270 */
[----:B------:R-:W1:Y:S01]  /*ff70*/  S2R R3, SR_TID.X ;  /* 0x0000000000037919 */ /* 0x000e620000002100 */
[----:B------:R-:W-:Y:S02]  /*ff80*/  SHF.R.U32.HI R252, RZ, 0x6, R252 ;  /* 0x00000006fffc7819 */ /* 0x000fe400000116fc */
[----:B------:R-:W-:Y:S02]  /*ff90*/  SEL R144, R144, RZ, P1 ;  /* 0x000000ff90907207 */ /* 0x000fe40000800000 */
[----:B------:R-:W-:Y:S02]  /*ffa0*/  SGXT.U32 R252, R252, 0x1 ;  /* 0x00000001fcfc781a */ /* 0x000fe40000000000 */
[----:B------:R-:W-:Y:S02]  /*ffb0*/  ISETP.NE.U32.AND P6, PT, R144, RZ, PT ;  /* 0x000000ff9000720c */ /* 0x000fe40003fc5070 */
[----:B------:R-:W-:-:S02]  /*ffc0*/  LOP3.LUT R252, R252, 0x60, RZ, 0xfc, !PT ;  /* 0x00000060fcfc7812 */ /* 0x000fc400078efcff */
[----:B------:R-:W-:Y:S02]  /*ffd0*/  SEL R144, RZ, 0x4, P4 ;  /* 0x00000004ff907807 */ /* 0x000fe40002000000 */
[----:B------:R-:W-:Y:S02]  /*ffe0*/  ISETP.GE.AND P4, PT, R252, UR4, PT ;  /* 0x00000004fc007c0c */ /* 0x000fe4000bf86270 */
[----:B------:R-:W-:Y:S02]  /*fff0*/  SEL R144, R144, RZ, P1 ;  /* 0x000000ff90907207 */ /* 0x000fe40000800000 */
[----:B------:R-:W-:Y:S02]  /*10000*/  SEL R252, RZ, 0x4, P4 ;  /* 0x00000004fffc7807 */ /* 0x000fe40002000000 */
[----:B------:R-:W-:Y:S02]  /*10010*/  ISETP.NE.U32.AND P4, PT, R144, RZ, PT ;  /* 0x000000ff9000720c */ /* 0x000fe40003f85070 */
[----:B------:R-:W-:-:S02]  /*10020*/  SEL R144, R252, RZ, P1 ;  /* 0x000000fffc907207 */ /* 0x000fc40000800000 */
[--C-:B-1----:R-:W-:Y:S02]  /*10030*/  SHF.R.U32.HI R236, RZ, 0x6, R3.reuse ;  /* 0x00000006ffec7819 */ /* 0x102fe40000011603 */
[----:B------:R-:W-:Y:S02]  /*10040*/  SHF.R.U32.HI R3, RZ, 0x6, R3 ;  /* 0x00000006ff037819 */ /* 0x000fe40000011603 */
[----:B------:R-:W-:Y:S02]  /*10050*/  SGXT.U32 R236, R236, 0x1 ;  /* 0x00000001ecec781a */ /* 0x000fe40000000000 */
[----:B------:R-:W-:Y:S02]  /*10060*/  SGXT.U32 R3, R3, 0x1 ;  /* 0x000000010303781a */ /* 0x000fe40000000000 */
[----:B------:R-:W-:Y:S02]  /*10070*/  LOP3.LUT R236, R236, 0x62, RZ, 0xfc, !PT ;  /* 0x00000062ecec7812 */ /* 0x000fe400078efcff */
[----:B------:R-:W-:-:S02]  /*10080*/  LOP3.LUT R3, R3, 0x6, RZ, 0xfc, !PT ;  /* 0x0000000603037812 */ /* 0x000fc400078efcff */
[----:B------:R-:W-:Y:S02]  /*10090*/  ISETP.GE.AND P5, PT, R236, UR4, PT ;  /* 0x00000004ec007c0c */ /* 0x000fe4000bfa6270 */
[----:B------:R-:W-:Y:S02]  /*100a0*/  ISETP.NE.U32.AND P2, PT, R144, RZ, PT ;  /* 0x000000ff9000720c */ /* 0x000fe40003f45070 */
[----:B------:R-:W-:Y:S02]  /*100b0*/  SEL R144, RZ, 0x4, P5 ;  /* 0x00000004ff907807 */ /* 0x000fe40002800000 */
[----:B------:R-:W-:Y:S02]  /*100c0*/  ISETP.GE.AND P5, PT, R3, UR4, PT ;  /* 0x0000000403007c0c */ /* 0x000fe4000bfa6270 */
[----:B------:R-:W1:Y:S01]  /*100d0*/  S2R R3, SR_TID.X ;  /* 0x0000000000037919 */ /* 0x000e620000002100 */
[----:B------:R-:W-:Y:S01]  /*100e0*/  SEL R144, R144, RZ, P1 ;  /* 0x000000ff90907207 */ /* 0x000fe20000800000 */
[----:B------:R-:W-:Y:S01]  /*100f0*/  IMAD.WIDE R246, R249, 0x4, R246 ;  /* 0x00000004f9f67825 */ /* 0x000fe200078e02f6 */
[----:B------:R-:W-:-:S02]  /*10100*/  SEL R252, RZ, 0x4, P5 ;  /* 0x00000004fffc7807 */ /* 0x000fc40002800000 */
[----:B------:R-:W-:Y:S01]  /*10110*/  ISETP.NE.U32.AND P5, PT, R144, RZ, PT ;  /* 0x000000ff9000720c */ /* 0x000fe20003fa5070 */
[----:B----4-:R-:W-:Y:S01]  /*10120*/  IMAD.WIDE R10, R249, 0x4, R250 ;  /* 0x00000004f90a7825 */ /* 0x010fe200078e02fa */
[----:B------:R-:W-:Y:S01]  /*10130*/  SEL R144, R252, RZ, P1 ;  /* 0x000000fffc907207 */ /* 0x000fe20000800000 */
[----:B------:R-:W-:Y:S04]  /*10140*/  LDGSTS.E [R237+0x74000], desc[UR20][R246.64], P3 ;  /* 0x74000000f6ed7fae */ /* 0x000fe800099a1014 */
[----:B------:R2:W-:Y:S01]  /*10150*/  LDGSTS.E [R237+0x74008], desc[UR20][R10.64], P6 ;  /* 0x740080000aed7fae */ /* 0x0005e2000b1a1014 */
[----:B------:R-:W-:Y:S02]  /*10160*/  ISETP.NE.U32.AND P6, PT, R144, RZ, PT ;  /* 0x000000ff9000720c */ /* 0x000fe40003fc5070 */
[----:B-1----:R-:W-:-:S02]  /*10170*/  SHF.R.U32.HI R236, RZ, 0x6, R3 ;  /* 0x00000006ffec7819 */ /* 0x002fc40000011603 */
[----:B------:R-:W-:Y:S02]  /*10180*/  SHF.R.U32.HI R3, RZ, 0x6, R3 ;  /* 0x00000006ff037819 */ /* 0x000fe40000011603 */
[----:B------:R-:W-:Y:S02]  /*10190*/  SGXT.U32 R236, R236, 0x1 ;  /* 0x00000001ecec781a */ /* 0x000fe40000000000 */
[----:B------:R-:W-:Y:S02]  /*101a0*/  SGXT.U32 R3, R3, 0x1 ;  /* 0x000000010303781a */ /* 0x000fe40000000000 */
[----:B------:R-:W-:Y:S02]  /*101b0*/  LOP3.LUT R236, R236, 0x24, RZ, 0xfc, !PT ;  /* 0x00000024ecec7812 */ /* 0x000fe400078efcff */
[----:B------:R-:W-:Y:S02]  /*101c0*/  LOP3.LUT R3, R3, 0x26, RZ, 0xfc, !PT ;  /* 0x0000002603037812 */ /* 0x000fe400078efcff */
[----:B------:R-:W-:Y:S01]  /*101d0*/  ISETP.GE.AND P3, PT, R236, UR4, PT ;  /* 0x00000004ec007c0c */ /* 0x000fe2000bf66270 */
[----:B------:R1:W-:Y:S03]  /*101e0*/  STL.64 [R1+0x1e8], R246 ;  /* 0x0001e8f601007387 */ /* 0x0003e60000100a00 */
[----:B------:R-:W-:-:S02]  /*101f0*/  SEL R144, RZ, 0x4, P3 ;  /* 0x00000004ff907807 */ /* 0x000fc40001800000 */
[----:B------:R-:W-:Y:S02]  /*10200*/  ISETP.GE.AND P3, PT, R3, UR4, PT ;  /* 0x0000000403007c0c */ /* 0x000fe4000bf66270 */
[----:B------:R-:W4:Y:S01]  /*10210*/  S2R R3, SR_TID.X ;  /* 0x0000000000037919 */ /* 0x000f220000002100 */
[----:B------:R2:W-:Y:S04]  /*10220*/  STL.64 [R1+0x1e0], R10 ;  /* 0x0001e00a01007387 */ /* 0x0005e80000100a00 */
[----:B------:R-:W3:Y:S04]  /*10230*/  LDL.LU.64 R250, [R1+0x380] ;  /* 0x0003800001fa7983 */ /* 0x000ee80000300a00 */
[----:B-1----:R-:W3:Y:S01]  /*10240*/  LDL.LU.64 R246, [R1+0x378] ;  /* 0x0003780001f67983 */ /* 0x002ee20000300a00 */
[----:B------:R-:W-:-:S02]  /*10250*/  SEL R144, R144, RZ, P1 ;  /* 0x000000ff90907207 */ /* 0x000fc40000800000 */
[----:B------:R-:W-:Y:S02]  /*10260*/  SEL R252, RZ, 0x4, P3 ;  /* 0x00000004fffc7807 */ /* 0x000fe40001800000 */
[----:B------:R-:W-:Y:S02]  /*10270*/  ISETP.NE.U32.AND P3, PT, R144, RZ, PT ;  /* 0x000000ff9000720c */ /* 0x000fe40003f65070 */
[----:B----4-:R-:W-:-:S04]  /*10280*/  SHF.R.U32.HI R236, RZ, 0x6, R3 ;  /* 0x00000006ffec7819 */ /* 0x010fc80000011603 */
[----:B------:R-:W-:Y:S02]  /*10290*/  SGXT.U32 R236, R236, 0x1 ;  /* 0x00000001ecec781a */ /* 0x000fe40000000000 */
[----:B------:R-:W-:Y:S02]  /*102a0*/  SHF.R.U32.HI R3, RZ, 0x6, R3 ;  /* 0x00000006ff037819 */ /* 0x000fe40000011603 */
[----:B------:R-:W-:Y:S02]  /*102b0*/  LOP3.LUT R236, R236, 0x44, RZ, 0xfc, !PT ;  /* 0x00000044ecec7812 */ /* 0x000fe400078efcff */
[----:B------:R-:W-:Y:S02]  /*102c0*/  SGXT.U32 R3, R3, 0x1 ;  /* 0x000000010303781a */ /* 0x000fe40000000000 */
[----:B------:R-:W-:Y:S02]  /*102d0*/  SEL R144, R252, RZ, P1 ;  /* 0x000000fffc907207 */ /* 0x000fe40000800000 */
[----:B------:R-:W-:Y:S01]  /*102e0*/  LOP3.LUT R3, R3, 0x46, RZ, 0xfc, !PT ;  /* 0x0000004603037812 */ /* 0x000fe200078efcff */
[----:B--2---:R-:W-:-:S04]  /*102f0*/  IMAD.WIDE R10, R249, 0x4, R8 ;  /* 0x00000004f90a7825 */ /* 0x004fc800078e0208 */
[----:B---3--:R-:W-:Y:S01]  /*10300*/  IMAD.WIDE R8, R249, 0x4, R244 ;  /* 0x00000004f9087825 */ /* 0x008fe200078e02f4 */
[----:B------:R-:W-:Y:S04]  /*10310*/  STL.64 [R1+0x178], R10 ;  /* 0x0001780a01007387 */ /* 0x000fe80000100a00 */
[----:B------:R-:W-:Y:S01]  /*10320*/  LDGSTS.E [R237+0x76000], desc[UR20][R10.64], P2 ;  /* 0x760000000aed7fae */ /* 0x000fe200091a1014 */
[----:B------:R-:W-:-:S03]  /*10330*/  ISETP.GE.AND P2, PT, R236, UR4, PT ;  /* 0x00000004ec007c0c */ /* 0x000fc6000bf46270 */
[----:B------:R1:W-:Y:S04]  /*10340*/  STL.64 [R1+0x170], R8 ;  /* 0x0001700801007387 */ /* 0x0003e80000100a00 */
[----:B------:R1:W-:Y:S04]  /*10350*/  LDGSTS.E [R237+0x76008], desc[UR20][R8.64], P5 ;  /* 0x7600800008ed7fae */ /* 0x0003e8000a9a1014 */
[----:B------:R-:W2:Y:S01]  /*10360*/  LDL.LU.64 R244, [R1+0x2c8] ;  /* 0x0002c80001f47983 */ /* 0x000ea20000300a00 */
[----:B------:R-:W-:-:S03]  /*10370*/  ISETP.NE.U32.AND P5, PT, R144, RZ, PT ;  /* 0x000000ff9000720c */ /* 0x000fc60003fa5070 */
[----:B------:R-:W3:Y:S01]  /*10380*/  LDL.LU.64 R236, [R1+0x2c0] ;  /* 0x0002c00001ec7983 */ /* 0x000ee20000300a00 */
[----:B------:R-:W-:Y:S02]  /*10390*/  SEL R144, RZ, 0x4, P2 ;  /* 0x00000004ff907807 */ /* 0x000fe40001000000 */
[----:B------:R-:W-:Y:S02]  /*103a0*/  ISETP.GE.AND P2, PT, R3, UR4, PT ;  /* 0x0000000403007c0c */ /* 0x000fe4000bf46270 */
[----:B------:R-:W4:Y:S01]  /*103b0*/  S2R R3, SR_TID.X ;  /* 0x0000000000037919 */ /* 0x000f220000002100 */
[----:B-1----:R-:W-:-:S04]  /*103c0*/  IMAD.WIDE R8, R249, 0x4, R6 ;  /* 0x00000004f9087825 */ /* 0x002fc800078e0206 */
[----:B------:R-:W-:Y:S01]  /*103d0*/  IMAD.WIDE R6, R249, 0x4, R238 ;  /* 0x00000004f9067825 */ /* 0x000fe200078e02ee */
[--C-:B----4-:R-:W-:Y:S01]  /*103e0*/  SHF.R.U32.HI R239, RZ, 0x6, R3.reuse ;  /* 0x00000006ffef7819 */ /* 0x110fe20000011603 */
[----:B------:R1:W-:Y:S03]  /*103f0*/  LDGSTS.E [R248+0x70000], desc[UR20][R8.64], P4 ;  /* 0x7000000008f87fae */ /* 0x0003e6000a1a1014 */
[----:B------:R-:W-:Y:S01]  /*10400*/  SGXT.U32 R239, R239, 0x1 ;  /* 0x00000001efef781a */ /* 0x000fe20000000000 */
[----:B------:R-:W-:Y:S03]  /*10410*/  STL.64 [R1+0x2d8], R8 ;  /* 0x0002d80801007387 */ /* 0x000fe60000100a00 */
[----:B------:R-:W-:Y:S01]  /*10420*/  LOP3.LUT R239, R239, 0x8, RZ, 0xfc, !PT ;  /* 0x00000008efef7812 */ /* 0x000fe200078efcff */
[----:B------:R4:W-:Y:S03]  /*10430*/  STL.64 [R1+0x2d0], R6 ;  /* 0x0002d00601007387 */ /* 0x0009e60000100a00 */
[----:B------:R-:W-:Y:S01]  /*10440*/  ISETP.GE.AND P4, PT, R239, UR4, PT ;  /* 0x00000004ef007c0c */ /* 0x000fe2000bf86270 */
[----:B------:R-:W-:Y:S04]  /*10450*/  LDGSTS.E [R248+0x70008], desc[UR20][R6.64], P6 ;  /* 0x7000800006f87fae */ /* 0x000fe8000b1a1014 */
[----:B----4-:R-:W4:Y:S04]  /*10460*/  LDL.LU.64 R6, [R1+0x288] ;  /* 0x0002880001067983 */ /* 0x010f280000300a00 */
[----:B------:R-:W4:Y:S01]  /*10470*/  LDL.LU.64 R238, [R1+0x280] ;  /* 0x0002800001ee7983 */ /* 0x000f220000300a00 */
[----:B------:R-:W-:-:S02]  /*10480*/  SHF.R.U32.HI R3, RZ, 0x6, R3 ;  /* 0x00000006ff037819 */ /* 0x000fc40000011603 */
[----:B------:R-:W-:Y:S02]  /*10490*/  SEL R144, R144, RZ, P1 ;  /* 0x000000ff90907207 */ /* 0x000fe40000800000 */
[----:B------:R-:W-:Y:S02]  /*104a0*/  SEL R252, RZ, 0x4, P2 ;  /* 0x00000004fffc7807 */ /* 0x000fe40001000000 */
[----:B------:R-:W-:Y:S02]  /*104b0*/  SGXT.U32 R3, R3, 0x1 ;  /* 0x000000010303781a */ /* 0x000fe40000000000 */
[----:B------:R-:W-:Y:S02]  /*104c0*/  ISETP.NE.U32.AND P2, PT, R144, RZ, PT ;  /* 0x000000ff9000720c */ /* 0x000fe40003f45070 */
[----:B------:R-:W-:Y:S02]  /*104d0*/  SEL R144, R252, RZ, P1 ;  /* 0x000000fffc907207 */ /* 0x000fe40000800000 */
[----:B------:R-:W-:-:S02]  /*104e0*/  LOP3.LUT R3, R3, 0x64, RZ, 0xfc, !PT ;  /* 0x0000006403037812 */ /* 0x000fc400078efcff */
[----:B------:R-:W-:Y:S02]  /*104f0*/  ISETP.NE.U32.AND P6, PT, R144, RZ, PT ;  /* 0x000000ff9000720c */ /* 0x000fe40003fc5070 */
[----:B------:R-:W-:Y:S02]  /*10500*/  SEL R144, RZ, 0x4, P4 ;  /* 0x00000004ff907807 */ /* 0x000fe40002000000 */
[----:B------:R-:W-:Y:S02]  /*10510*/  ISETP.GE.AND P4, PT, R3, UR4, PT ;  /* 0x0000000403007c0c */ /* 0x000fe4000bf86270 */
[----:B------:R-:W1:Y:S01]  /*10520*/  S2R R3, SR_TID.X ;  /* 0x0000000000037919 */ /* 0x000e620000002100 */
[----:B------:R-:W-:Y:S02]  /*10530*/  SEL R144, R144, RZ, P1 ;  /* 0x000000ff90907207 */ /* 0x000fe40000800000 */
[----:B------:R-:W-:Y:S02]  /*10540*/  SEL R252, RZ, 0x4, P4 ;  /* 0x00000004fffc7807 */ /* 0x000fe40002000000 */
[----:B------:R-:W-:-:S02]  /*10550*/  ISETP.NE.U32.AND P4, PT, R144, RZ, PT ;  /* 0x000000ff9000720c */ /* 0x000fc40003f85070 */
[----:B------:R-:W-:Y:S02]  /*10560*/  SEL R144, R252, RZ, P1 ;  /* 0x000000fffc907207 */ /* 0x000fe40000800000 */
[--C-:B-1----:R-:W-:Y:S02]  /*10570*/  SHF.R.U32.HI R12, RZ, 0x6, R3.reuse ;  /* 0x00000006ff0c7819 */ /* 0x102fe40000011603 */
[----:B------:R-:W-:Y:S02]  /*10580*/  SHF.R.U32.HI R3, RZ, 0x6, R3 ;  /* 0x00000006ff037819 */ /* 0x000fe40000011603 */
[----:B------:R-:W-:Y:S02]  /*10590*/  SGXT.U32 R12, R12, 0x1 ;  /* 0x000000010c0c781a */ /* 0x000fe40000000000 */
[----:B------:R-:W-:Y:S02]  /*105a0*/  SGXT.U32 R3, R3, 0x1 ;  /* 0x000000010303781a */ /* 0x000fe40000000000 */
[----:B------:R-:W-:-:S02]  /*105b0*/  LOP3.LUT R12, R12, 0x66, RZ, 0xfc, !PT ;  /* 0x000000660c0c7812 */ /* 0x000fc400078efcff */
[----:B------:R-:W-:Y:S01]  /*105c0*/  LOP3.LUT R3, R3, 0xa, RZ, 0xfc, !PT ;  /* 0x0000000a03037812 */ /* 0x000fe200078efcff */
[----:B------:R-:W-:-:S04]  /*105d0*/  IMAD.WIDE R10, R249, 0x4, R250 ;  /* 0x00000004f90a7825 */ /* 0x000fc800078e02fa */
[----:B------:R-:W-:Y:S01]  /*105e0*/  IMAD.WIDE R8, R249, 0x4, R246 ;  /* 0x00000004f9087825 */ /* 0x000fe200078e02f6 */
[----:B------:R2:W-:Y:S01]  /*105f0*/  LDGSTS.E [R248+0x72000], desc[UR20][R10.64], P3 ;  /* 0x720000000af87fae */ /* 0x0005e200099a1014 */
[----:B------:R-:W-:-:S03]  /*10600*/  ISETP.GE.AND P3, PT, R12, UR4, PT ;  /* 0x000000040c007c0c */ /* 0x000fc6000bf66270 */
[----:B------:R3:W-:Y:S01]  /*10610*/  LDGSTS.E [R248+0x72008], desc[UR20][R8.64], P5 ;  /* 0x7200800008f87fae */ /* 0x0007e2000a9a1014 */
[----:B------:R-:W-:Y:S02]  /*10620*/  ISETP.NE.U32.AND P5, PT, R144, RZ, PT ;  /* 0x000000ff9000720c */ /* 0x000fe40003fa5070 */
[----:B------:R-:W-:Y:S02]  /*10630*/  SEL R144, RZ, 0x4, P3 ;  /* 0x00000004ff907807 */ /* 0x000fe40001800000 */
[----:B------:R-:W-:Y:S02]  /*10640*/  ISETP.GE.AND P3, PT, R3, UR4, PT ;  /* 0x0000000403007c0c */ /* 0x000fe4000bf66270 */
[----:B------:R-:W1:Y:S01]  /*10650*/  S2R R3, SR_TID.X ;  /* 0x0000000000037919 */ /* 0x000e620000002100 */
[----:B------:R2:W-:Y:S04]  /*10660*/  STL.64 [R1+0x250], R10 ;  /* 0x0002500a01007387 */ /* 0x0005e80000100a00 */
[----:B------:R3:W-:Y:S04]  /*10670*/  STL.64 [R1+0x248], R8 ;  /* 0x0002480801007387 */ /* 0x0007e80000100a00 */
[----:B------:R-:W4:Y:S04]  /*10680*/  LDL.LU.64 R250, [R1+0x3f8] ;  /* 0x0003f80001fa7983 */ /* 0x000f280000300a00 */
[----:B------:R-:W4:Y:S01]  /*10690*/  LDL.LU.64 R246, [R1+0x3f0] ;  /* 0x0003f00001f67983 */ /* 0x000f220000300a00 */
[----:B--2---:R-:W-:-:S04]  /*106a0*/  IMAD.WIDE R10, R249, 0x4, R244 ;  /* 0x00000004f90a7825 */ /* 0x004fc800078e02f4 */
[----:B---3--:R-:W-:Y:S01]  /*106b0*/  IMAD.WIDE R8, R249, 0x4, R236 ;  /* 0x00000004f9087825 */ /* 0x008fe200078e02ec */
[----:B-1----:R-:W-:Y:S01]  /*106c0*/  SHF.R.U32.HI R237, RZ, 0x6, R3 ;  /* 0x00000006ffed7819 */ /* 0x002fe20000011603 */
[----:B------:R-:W-:Y:S03]  /*106d0*/  LDGSTS.E [R248+0x74000], desc[UR20][R10.64], P2 ;  /* 0x740000000af87fae */ /* 0x000fe600091a1014 */
[----:B------:R-:W-:Y:S01]  /*106e0*/  SGXT.U32 R237, R237, 0x1 ;  /* 0x00000001eded781a */ /* 0x000fe20000000000 */
[----:B------:R-:W-:Y:S03]  /*106f0*/  STL.64 [R1+0x1d8], R10 ;  /* 0x0001d80a01007387 */ /* 0x000fe60000100a00 */
[----:B------:R-:W-:Y:S01]  /*10700*/  LOP3.LUT R237, R237, 0x28, RZ, 0xfc, !PT ;  /* 0x00000028eded7812 */ /* 0x000fe200078efcff */
[----:B------:R4:W-:Y:S03]  /*10710*/  STL.64 [R1+0x1d0], R8 ;  /* 0x0001d00801007387 */ /* 0x0009e60000100a00 */
[----:B------:R-:W-:Y:S01]  /*10720*/  ISETP.GE.AND P2, PT, R237, UR4, PT ;  /* 0x00000004ed007c0c */ /* 0x000fe2000bf46270 */
[----:B------:R-:W2:Y:S04]  /*10730*/  LDL.LU.64 R244, [R1+0x370] ;  /* 0x0003700001f47983 */ /* 0x000ea80000300a00 */
[----:B------:R-:W3:Y:S04]  /*10740*/  LDL.LU.64 R236, [R1+0x368] ;  /* 0x0003680001ec7983 */ /* 0x000ee80000300a00 */
[----:B------:R4:W-:Y:S02]  /*10750*/  LDGSTS.E [R248+0x74008], desc[UR20][R8.64], P6 ;  /* 0x7400800008f87fae */ /* 0x0009e4000b1a1014 */
[----:B----4-:R-:W-:-:S04]  /*10760*/  IMAD.WIDE R8, R249, 0x4, R6 ;  /* 0x00000004f9087825 */ /* 0x010fc800078e0206 */
[----:B------:R-:W-:Y:S01]  /*10770*/  IMAD.WIDE R6, R249, 0x4, R238 ;  /* 0x00000004f9067825 */ /* 0x000fe200078e02ee */
[----:B------:R-:W-:Y:S01]  /*10780*/  SHF.R.U32.HI R3, RZ, 0x6, R3 ;  /* 0x00000006ff037819 */ /* 0x000fe20000011603 */
[----:B------:R-:W4:Y:S01]  /*10790*/  LDL.LU.64 R238, [R1+0x2b8] ;  /* 0x0002b80001ee7983 */ /* 0x000f220000300a00 */
[----:B------:R-:W-:Y:S02]  /*107a0*/  SEL R144, R144, RZ, P1 ;  /* 0x000000ff90907207 */ /* 0x000fe40000800000 */
[----:B------:R-:W-:Y:S01]  /*107b0*/  SEL R252, RZ, 0x4, P3 ;  /* 0x00000004fffc7807 */ /* 0x000fe20001800000 */
[----:B------:R1:W-:Y:S01]  /*107c0*/  LDGSTS.E [R248+0x76000], desc[UR20][R8.64], P5 ;  /* 0x7600000008f87fae */ /* 0x0003e2000a9a1014 */
[----:B------:R-:W-:Y:S02]  /*107d0*/  SGXT.U32 R3, R3, 0x1 ;  /* 0x000000010303781a */ /* 0x000fe40000000000 */
[----:B------:R-:W-:Y:S02]  /*107e0*/  ISETP.NE.U32.AND P3, PT, R144, RZ, PT ;  /* 0x000000ff9000720c */ /* 0x000fe40003f65070 */
[----:B------:R-:W-:-:S02]  /*107f0*/  SEL R144, R252, RZ, P1 ;  /* 0x000000fffc907207 */ /* 0x000fc40000800000 */
[----:B------:R-:W-:Y:S02]  /*10800*/  LOP3.LUT R3, R3, 0x2a, RZ, 0xfc, !PT ;  /* 0x0000002a03037812 */ /* 0x000fe400078efcff */
[----:B------:R-:W-:Y:S02]  /*10810*/  ISETP.NE.U32.AND P6, PT, R144, RZ, PT ;  /* 0x000000ff9000720c */ /* 0x000fe40003fc5070 */
[----:B------:R-:W-:Y:S02]  /*10820*/  SEL R144, RZ, 0x4, P2 ;  /* 0x00000004ff907807 */ /* 0x000fe40001000000 */
[----:B------:R-:W-:Y:S02]  /*10830*/  ISETP.GE.AND P2, PT, R3, UR4, PT ;  /* 0x0000000403007c0c */ /* 0x000fe4000bf46270 */
[----:B------:R-:W1:Y:S01]  /*10840*/  S2R R3, SR_TID.X ;  /* 0x0000000000037919 */ /* 0x000e620000002100 */
[----:B------:R1:W-:Y:S02]  /*10850*/  LDGSTS.E [R248+0x76008], desc[UR20][R6.64], P3 ;  /* 0x7600800006f87fae */ /* 0x0003e400099a1014 */
[----:B-1----:R-:W-:-:S04]  /*10860*/  SHF.R.U32.HI R12, RZ, 0x6, R3 ;  /* 0x00000006ff0c7819 */ /* 0x002fc80000011603 */
[----:B------:R-:W-:-:S04]  /*10870*/  SGXT.U32 R12, R12, 0x1 ;  /* 0x000000010c0c781a */ /* 0x000fc80000000000 */
[----:B------:R-:W-:-:S04]  /*10880*/  LOP3.LUT R12, R12, 0x48, RZ, 0xfc, !PT ;  /* 0x000000480c0c7812 */ /* 0x000fc800078efcff */
[----:B------:R-:W-:Y:S02]  /*10890*/  ISETP.GE.AND P5, PT, R12, UR4, PT ;  /* 0x000000040c007c0c */ /* 0x000fe4000bfa6270 */
[----:B------:R-:W1:Y:S01]  /*108a0*/  S2R R12, SR_TID.X ;  /* 0x00000000000c7919 */ /* 0x000e620000002100 */
[----:B------:R-:W-:Y:S02]  /*108b0*/  SHF.R.U32.HI R3, RZ, 0x6, R3 ;  /* 0x00000006ff037819 */ /* 0x000fe40000011603 */
[----:B------:R-:W-:Y:S02]  /*108c0*/  SEL R144, R144, RZ, P1 ;  /* 0x000000ff90907207 */ /* 0x000fe40000800000 */
[----:B------:R-:W-:Y:S02]  /*108d0*/  SEL R252, RZ, 0x4, P2 ;  /* 0x00000004fffc7807 */ /* 0x000fe40001000000 */
[----:B------:R-:W-:Y:S02]  /*108e0*/  SGXT.U32 R3, R3, 0x1 ;  /* 0x000000010303781a */ /* 0x000fe40000000000 */
[----:B------:R-:W-:-:S02]  /*108f0*/  ISETP.NE.U32.AND P2, PT, R144, RZ, PT ;  /* 0x000000ff9000720c */ /* 0x000fc40003f45070 */
[----:B------:R-:W-:Y:S02]  /*10900*/  SEL R144, R252, RZ, P1 ;  /* 0x000000fffc907207 */ /* 0x000fe40000800000 */
[----:B------:R-:W-:Y:S02]  /*10910*/  LOP3.LUT R3, R3, 0xc, RZ, 0xfc, !PT ;  /* 0x0000000c03037812 */ /* 0x000fe400078efcff */
[----:B------:R-:W-:Y:S02]  /*10920*/  ISETP.NE.U32.AND P3, PT, R144, RZ, PT ;  /* 0x000000ff9000720c */ /* 0x000fe40003f65070 */
[----:B------:R-:W-:Y:S02]  /*10930*/  SEL R144, RZ, 0x4, P5 ;  /* 0x00000004ff907807 */ /* 0x000fe40002800000 */
[----:B------:R-:W-:Y:S01]  /*10940*/  ISETP.GE.AND P5, PT, R3, UR4, PT ;  /* 0x0000000403007c0c */ /* 0x000fe2000bfa6270 */
[----:B------:R1:W-:Y:S02]  /*10950*/  STL.64 [R1+0x168], R8 ;  /* 0x0001680801007387 */ /* 0x0003e40000100a00 */
[----:B-1----:R-:W-:-:S02]  /*10960*/  SHF.R.U32.HI R3, RZ, 0x6, R12 ;  /* 0x00000006ff037819 */ /* 0x002fc4000001160c */
[----:B------:R-:W-:-:S04]  /*10970*/  SHF.R.U32.HI R12, RZ, 0x6, R12 ;  /* 0x00000006ff0c7819 */ /* 0x000fc8000001160c */
[----:B------:R-:W-:Y:S02]  /*10980*/  SGXT.U32 R12, R12, 0x1 ;  /* 0x000000010c0c781a */ /* 0x000fe40000000000 */
[----:B------:R-:W-:Y:S02]  /*10990*/  SGXT.U32 R3, R3, 0x1 ;  /* 0x000000010303781a */ /* 0x000fe40000000000 */
[----:B------:R-:W-:Y:S02]  /*109a0*/  LOP3.LUT R12, R12, 0xe, RZ, 0xfc, !PT ;  /* 0x0000000e0c0c7812 */ /* 0x000fe400078efcff */
[----:B------:R-:W-:Y:S02]  /*109b0*/  SEL R144, R144, RZ, P1 ;  /* 0x000000ff90907207 */ /* 0x000fe40000800000 */
[----:B------:R-:W-:Y:S02]  /*109c0*/  LOP3.LUT R3, R3, 0x2c, RZ, 0xfc, !PT ;  /* 0x0000002c03037812 */ /* 0x000fe400078efcff */
[----:B------:R-:W-:Y:S01]  /*109d0*/  SEL R252, RZ, 0x4, P5 ;  /* 0x00000004fffc7807 */ /* 0x000fe20002800000 */
[----:B------:R-:W-:Y:S01]  /*109e0*/  IMAD.WIDE R8, R249, 0x4, R250 ;  /* 0x00000004f9087825 */ /* 0x000fe200078e02fa */
[----:B------:R-:W-:-:S04]  /*109f0*/  ISETP.NE.U32.AND P5, PT, R144, RZ, PT ;  /* 0x000000ff9000720c */ /* 0x000fc80003fa5070 */
[----:B------:R-:W-:Y:S01]  /*10a00*/  LDGSTS.E [R241+0x70000], desc[UR20][R8.64], P4 ;  /* 0x7000000008f17fae */ /* 0x000fe2000a1a1014 */
[----:B------:R-:W-:-:S04]  /*10a10*/  ISETP.GE.AND P4, PT, R12, UR4, PT ;  /* 0x000000040c007c0c */ /* 0x000fc8000bf86270 */
[----:B------:R-:W-:Y:S02]  /*10a20*/  SEL R144, RZ, 0x4, P4 ;  /* 0x00000004ff907807 */ /* 0x000fe40002000000 */
[----:B------:R-:W-:Y:S02]  /*10a30*/  ISETP.GE.AND P4, PT, R3, UR4, PT ;  /* 0x0000000403007c0c */ /* 0x000fe4000bf86270 */
[----:B------:R-:W1:Y:S01]  /*10a40*/  S2R R3, SR_TID.X ;  /* 0x0000000000037919 */ /* 0x000e620000002100 */
[----:B------:R1:W-:Y:S04]  /*10a50*/  STL.64 [R1+0x160], R6 ;  /* 0x0001600601007387 */ /* 0x0003e80000100a00 */
[----:B------:R-:W-:Y:S01]  /*10a60*/  STL.64 [R1+0x2c8], R8 ;  /* 0x0002c80801007387 */ /* 0x000fe20000100a00 */
[----:B-1----:R-:W-:-:S05]  /*10a70*/  IMAD.WIDE R6, R249, 0x4, R246 ;  /* 0x00000004f9067825 */ /* 0x002fca00078e02f6 */
[----:B------:R3:W-:Y:S04]  /*10a80*/  STL.64 [R1+0x2c0], R6 ;  /* 0x0002c00601007387 */ /* 0x0007e80000100a00 */
[----:B------:R3:W-:Y:S01]  /*10a90*/  LDGSTS.E [R241+0x70008], desc[UR20][R6.64], P6 ;  /* 0x7000800006f17fae */ /* 0x0007e2000b1a1014 */
[----:B------:R-:W-:-:S04]  /*10aa0*/  SHF.R.U32.HI R3, RZ, 0x6, R3 ;  /* 0x00000006ff037819 */ /* 0x000fc80000011603 */
[----:B------:R-:W-:-:S04]  /*10ab0*/  SGXT.U32 R3, R3, 0x1 ;  /* 0x000000010303781a */ /* 0x000fc80000000000 */
[----:B------:R-:W-:Y:S02]  /*10ac0*/  LOP3.LUT R3, R3, 0x2e, RZ, 0xfc, !PT ;  /* 0x0000002e03037812 */ /* 0x000fe400078efcff */
[----:B------:R-:W-:Y:S02]  /*10ad0*/  SEL R0, R252, RZ, P1 ;  /* 0x000000fffc007207 */ /* 0x000fe40000800000 */
[----:B------:R-:W-:Y:S02]  /*10ae0*/  SEL R144, R144, RZ, P1 ;  /* 0x000000ff90907207 */ /* 0x000fe40000800000 */
[----:B------:R-:W-:Y:S01]  /*10af0*/  SEL R252, RZ, 0x4, P4 ;  /* 0x00000004fffc7807 */ /* 0x000fe20002000000 */
[C---:B---3--:R-:W-:Y:S02]  /*10b00*/  IMAD.WIDE R6, R249.reuse, 0x4, R236 ;  /* 0x00000004f9067825 */ /* 0x048fe400078e02ec */
[----:B------:R-:W1:Y:S02]  /*10b10*/  S2R R237, SR_TID.X ;  /* 0x0000000000ed7919 */ /* 0x000e640000002100 */
[----:B--2---:R-:W-:-:S02]  /*10b20*/  IMAD.WIDE R8, R249, 0x4, R244 ;  /* 0x00000004f9087825 */ /* 0x004fc400078e02f4 */
[----:B------:R-:W2:Y:S04]  /*10b30*/  LDL.LU.64 R244, [R1+0x2b0] ;  /* 0x0002b00001f47983 */ /* 0x000ea80000300a00 */
[----:B------:R-:W-:Y:S04]  /*10b40*/  LDGSTS.E [R241+0x72000], desc[UR20][R8.64], P2 ;  /* 0x7200000008f17fae */ /* 0x000fe800091a1014 */
[----:B------:R4:W-:Y:S01]  /*10b50*/  LDGSTS.E [R241+0x72008], desc[UR20][R6.64], P3 ;  /* 0x7200800006f17fae */ /* 0x0009e200099a1014 */
[----:B------:R-:W-:-:S03]  /*10b60*/  ISETP.GE.AND P3, PT, R3, UR4, PT ;  /* 0x0000000403007c0c */ /* 0x000fc6000bf66270 */
[----:B------:R-:W-:Y:S04]  /*10b70*/  STL.64 [R1+0x240], R8 ;  /* 0x0002400801007387 */ /* 0x000fe80000100a00 */
[----:B------:R4:W-:Y:S04]  /*10b80*/  STL.64 [R1+0x238], R6 ;  /* 0x0002380601007387 */ /* 0x0009e80000100a00 */
[----:B------:R-:W3:Y:S01]  /*10b90*/  LDL.LU.64 R246, [R1+0x278] ;  /* 0x0002780001f67983 */ /* 0x000ee20000300a00 */
[----:B-1----:R-:W-:-:S04]  /*10ba0*/  SHF.R.U32.HI R3, RZ, 0x6, R237 ;  /* 0x00000006ff037819 */ /* 0x002fc800000116ed */
[----:B------:R-:W-:-:S04]  /*10bb0*/  SGXT.U32 R3, R3, 0x1 ;  /* 0x000000010303781a */ /* 0x000fc80000000000 */
[----:B------:R-:W-:Y:S02]  /*10bc0*/  LOP3.LUT R3, R3, 0x12, RZ, 0xfc, !PT ;  /* 0x0000001203037812 */ /* 0x000fe400078efcff */
[----:B------:R-:W-:Y:S01]  /*10bd0*/  SHF.R.U32.HI R237, RZ, 0x6, R237 ;  /* 0x00000006ffed7819 */ /* 0x000fe200000116ed */
[----:B----4-:R-:W-:-:S05]  /*10be0*/  IMAD.WIDE R6, R249, 0x4, R238 ;  /* 0x00000004f9067825 */ /* 0x010fca00078e02ee */
[----:B------:R1:W-:Y:S01]  /*10bf0*/  LDGSTS.E [R241+0x74000], desc[UR20][R6.64], P5 ;  /* 0x7400000006f17fae */ /* 0x0003e2000a9a1014 */
[----:B------:R-:W-:Y:S02]  /*10c00*/  ISETP.GE.AND P5, PT, R3, UR4, PT ;  /* 0x0000000403007c0c */ /* 0x000fe4000bfa6270 */
[----:B------:R-:W4:Y:S01]  /*10c10*/  S2R R3, SR_TID.X ;  /* 0x0000000000037919 */ /* 0x000f220000002100 */
[----:B------:R-:W-:Y:S02]  /*10c20*/  SGXT.U32 R237, R237, 0x1 ;  /* 0x00000001eded781a */ /* 0x000fe40000000000 */
[----:B------:R-:W-:Y:S02]  /*10c30*/  ISETP.NE.U32.AND P4, PT, R144, RZ, PT ;  /* 0x000000ff9000720c */ /* 0x000fe40003f85070 */
[----:B------:R-:W-:Y:S02]  /*10c40*/  SEL R144, R252, RZ, P1 ;  /* 0x000000fffc907207 */ /* 0x000fe40000800000 */
[----:B------:R-:W-:-:S02]  /*10c50*/  LOP3.LUT R237, R237, 0x10, RZ, 0xfc, !PT ;  /* 0x00000010eded7812 */ /* 0x000fc400078efcff */
[----:B------:R-:W-:Y:S01]  /*10c60*/  ISETP.NE.U32.AND P2, PT, R144, RZ, PT ;  /* 0x000000ff9000720c */ /* 0x000fe20003f45070 */
[----:B------:R1:W-:Y:S01]  /*10c70*/  STL.64 [R1+0x1c8], R6 ;  /* 0x0001c80601007387 */ /* 0x0003e20000100a00 */
[----:B------:R-:W-:Y:S02]  /*10c80*/  SEL R144, RZ, 0x4, P3 ;  /* 0x00000004ff907807 */ /* 0x000fe40001800000 */
[----:B------:R-:W-:Y:S02]  /*10c90*/  ISETP.GE.AND P3, PT, R237, UR4, PT ;  /* 0x00000004ed007c0c */ /* 0x000fe4000bf66270 */
[----:B------:R-:W3:Y:S01]  /*10ca0*/  LDL.LU.64 R236, [R1+0x270] ;  /* 0x0002700001ec7983 */ /* 0x000ee20000300a00 */
[----:B------:R-:W-:Y:S02]  /*10cb0*/  SEL R10, RZ, 0x4, P5 ;  /* 0x00000004ff0a7807 */ /* 0x000fe40002800000 */
[----:B----4-:R-:W-:-:S04]  /*10cc0*/  SHF.R.U32.HI R239, RZ, 0x6, R3 ;  /* 0x00000006ffef7819 */ /* 0x010fc80000011603 */
[----:B------:R-:W-:-:S04]  /*10cd0*/  SGXT.U32 R239, R239, 0x1 ;  /* 0x00000001efef781a */ /* 0x000fc80000000000 */
[----:B------:R-:W-:-:S04]  /*10ce0*/  LOP3.LUT R239, R239, 0x30, RZ, 0xfc, !PT ;  /* 0x00000030efef7812 */ /* 0x000fc800078efcff */
[----:B------:R-:W-:Y:S02]  /*10cf0*/  ISETP.GE.AND P5, PT, R239, UR4, PT ;  /* 0x00000004ef007c0c */ /* 0x000fe4000bfa6270 */
[----:B------:R-:W4:Y:S01]  /*10d00*/  LDL.LU.64 R238, [R1+0x3e0] ;  /* 0x0003e00001ee7983 */ /* 0x000f220000300a00 */
[----:B------:R-:W1:Y:S01]  /*10d10*/  S2R R12, SR_TID.X ;  /* 0x00000000000c7919 */ /* 0x000e620000002100 */
[----:B------:R-:W-:Y:S02]  /*10d20*/  SHF.R.U32.HI R3, RZ, 0x6, R3 ;  /* 0x00000006ff037819 */ /* 0x000fe40000011603 */
[----:B------:R-:W-:Y:S01]  /*10d30*/  SEL R11, RZ, 0x4, P5 ;  /* 0x00000004ff0b7807 */ /* 0x000fe20002800000 */
[----:B------:R-:W4:Y:S01]  /*10d40*/  LDL.LU.64 R250, [R1+0x3d8] ;  /* 0x0003d80001fa7983 */ /* 0x000f220000300a00 */
[----:B------:R-:W-:-:S04]  /*10d50*/  SGXT.U32 R3, R3, 0x1 ;  /* 0x000000010303781a */ /* 0x000fc80000000000 */
[----:B------:R-:W-:-:S04]  /*10d60*/  LOP3.LUT R3, R3, 0x4a, RZ, 0xfc, !PT ;  /* 0x0000004a03037812 */ /* 0x000fc800078efcff */
[----:B------:R-:W-:Y:S02]  /*10d70*/  ISETP.GE.AND P5, PT, R3, UR4, PT ;  /* 0x0000000403007c0c */ /* 0x000fe4000bfa6270 */
[----:B------:R-:W-:Y:S02]  /*10d80*/  SEL R144, R144, RZ, P1 ;  /* 0x000000ff90907207 */ /* 0x000fe40000800000 */
[----:B-1----:R-:W-:Y:S02]  /*10d90*/  SEL R7, RZ, 0x4, P3 ;  /* 0x00000004ff077807 */ /* 0x002fe40001800000 */
[----:B------:R-:W-:Y:S02]  /*10da0*/  ISETP.NE.U32.AND P3, PT, R144, RZ, PT ;  /* 0x000000ff9000720c */ /* 0x000fe40003f65070 */
[--C-:B------:R-:W-:Y:S02]  /*10db0*/  SHF.R.U32.HI R3, RZ, 0x6, R12.reuse ;  /* 0x00000006ff037819 */ /* 0x100fe4000001160c */
[----:B------:R-:W-:-:S04]  /*10dc0*/  SHF.R.U32.HI R12, RZ, 0x6, R12 ;  /* 0x00000006ff0c7819 */ /* 0x000fc8000001160c */
[----:B------:R-:W-:Y:S02]  /*10dd0*/  SGXT.U32 R12, R12, 0x1 ;  /* 0x000000010c0c781a */ /* 0x000fe40000000000 */
[----:B------:R-:W-:Y:S02]  /*10de0*/  SGXT.U32 R3, R3, 0x1 ;  /* 0x000000010303781a */ /* 0x000fe40000000000 */
[----:B------:R-:W-:Y:S02]  /*10df0*/  LOP3.LUT R12, R12, 0x68, RZ, 0xfc, !PT ;  /* 0x000000680c0c7812 */ /* 0x000fe400078efcff */
[----:B------:R-:W-:Y:S02]  /*10e00*/  SEL R144, RZ, 0x4, P5 ;  /* 0x00000004ff907807 */ /* 0x000fe40002800000 */
[----:B------:R-:W-:Y:S02]  /*10e10*/  ISETP.GE.AND P5, PT, R12, UR4, PT ;  /* 0x000000040c007c0c */ /* 0x000fe4000bfa6270 */
[----:B------:R-:W-:-:S02]  /*10e20*/  LOP3.LUT R3, R3, 0x6a, RZ, 0xfc, !PT ;  /* 0x0000006a03037812 */ /* 0x000fc400078efcff */
[----:B------:R-:W-:Y:S02]  /*10e30*/  SEL R252, RZ, 0x4, P5 ;  /* 0x00000004fffc7807 */ /* 0x000fe40002800000 */
[----:B------:R-:W-:Y:S02]  /*10e40*/  ISETP.GE.AND P5, PT, R3, UR4, PT ;  /* 0x0000000403007c0c */ /* 0x000fe4000bfa6270 */
[----:B------:R-:W-:Y:S02]  /*10e50*/  SEL R144, R144, RZ, P1 ;  /* 0x000000ff90907207 */ /* 0x000fe40000800000 */
[----:B------:R-:W-:Y:S02]  /*10e60*/  SEL R6, RZ, 0x4, P5 ;  /* 0x00000004ff067807 */ /* 0x000fe40002800000 */
[----:B------:R-:W-:Y:S02]  /*10e70*/  ISETP.NE.U32.AND P5, PT, R144, RZ, PT ;  /* 0x000000ff9000720c */ /* 0x000fe40003fa5070 */
[----:B------:R-:W-:Y:S01]  /*10e80*/  SEL R144, R252, RZ, P1 ;  /* 0x000000fffc907207 */ /* 0x000fe20000800000 */
[----:B--2---:R-:W-:-:S05]  /*10e90*/  IMAD.WIDE R8, R249, 0x4, R244 ;  /* 0x00000004f9087825 */ /* 0x004fca00078e02f4 */
[----:B------:R3:W-:Y:S04]  /*10ea0*/  STL.64 [R1+0x1c0], R8 ;  /* 0x0001c00801007387 */ /* 0x0007e80000100a00 */
[----:B------:R-:W2:Y:S04]  /*10eb0*/  LDL.LU.64 R244, [R1+0x360] ;  /* 0x0003600001f47983 */ /* 0x000ea80000300a00 */
[----:B------:R3:W-:Y:S02]  /*10ec0*/  LDGSTS.E [R241+0x74008], desc[UR20][R8.64], P5 ;  /* 0x7400800008f17fae */ /* 0x0007e4000a9a1014 */
[----:B---3--:R-:W-:-:S05]  /*10ed0*/  IMAD.WIDE R8, R249, 0x4, R246 ;  /* 0x00000004f9087825 */ /* 0x008fca00078e02f6 */
[----:B------:R1:W-:Y:S04]  /*10ee0*/  STL.64 [R1+0x158], R8 ;  /* 0x0001580801007387 */ /* 0x0003e80000100a00 */
[----:B------:R-:W3:Y:S01]  /*10ef0*/  LDL.LU.64 R246, [R1+0x358] ;  /* 0x0003580001f67983 */ /* 0x000ee20000300a00 */
[----:B------:R-:W-:Y:S02]  /*10f00*/  ISETP.NE.U32.AND P5, PT, R144, RZ, PT ;  /* 0x000000ff9000720c */ /* 0x000fe40003fa5070 */
[----:B------:R-:W-:-:S11]  /*10f10*/  SEL R144, R6, RZ, P1 ;  /* 0x000000ff06907207 */ /* 0x000fd60000800000 */
[----:B------:R1:W-:Y:S01]  /*10f20*/  LDGSTS.E [R241+0x76000], desc[UR20][R8.64], P5 ;  /* 0x7600000008f17fae */ /* 0x0003e2000a9a1014 */
[----:B------:R-:W-:Y:S01]  /*10f30*/  ISETP.NE.U32.AND P5, PT, R144, RZ, PT ;  /* 0x000000ff9000720c */ /* 0x000fe20003fa5070 */
[----:B-1----:R-:W-:-:S05]  /*10f40*/  IMAD.WIDE R8, R249, 0x4, R236 ;  /* 0x00000004f9087825 */ /* 0x002fca00078e02ec */
[----:B------:R4:W-:Y:S04]  /*10f50*/  STL.64 [R1+0x150], R8 ;  /* 0x0001500801007387 */ /* 0x0009e80000100a00 */
[----:B------:R-:W3:Y:S04]  /*10f60*/  LDL.LU.64 R236, [R1+0x320] ;  /* 0x0003200001ec7983 */ /* 0x000ee80000300a00 */
[----:B------:R4:W-:Y:S02]  /*10f70*/  LDGSTS.E [R241+0x76008], desc[UR20][R8.64], P5 ;  /* 0x7600800008f17fae */ /* 0x0009e4000a9a1014 */
[----:B----4-:R-:W-:-:S05]  /*10f80*/  IMAD.WIDE R8, R249, 0x4, R238 ;  /* 0x00000004f9087825 */ /* 0x010fca00078e02ee */
[----:B------:R1:W-:Y:S04]  /*10f90*/  STL.64 [R1+0x2b8], R8 ;  /* 0x0002b80801007387 */ /* 0x0003e80000100a00 */
[----:B------:R-:W4:Y:S01]  /*10fa0*/  LDL.LU.64 R238, [R1+0x2a0] ;  /* 0x0002a00001ee7983 */ /* 0x000f220000300a00 */
[----:B------:R-:W1:Y:S02]  /*10fb0*/  S2R R3, SR_TID.X ;  /* 0x0000000000037919 */ /* 0x000e640000002100 */
[----:B-1----:R-:W-:-:S04]  /*10fc0*/  SHF.R.U32.HI R3, RZ, 0x6, R3 ;  /* 0x00000006ff037819 */ /* 0x002fc80000011603 */
[----:B------:R-:W-:-:S04]  /*10fd0*/  SGXT.U32 R3, R3, 0x1 ;  /* 0x000000010303781a */ /* 0x000fc80000000000 */
[----:B------:R-:W-:-:S04]  /*10fe0*/  LOP3.LUT R3, R3, 0x32, RZ, 0xfc, !PT ;  /* 0x0000003203037812 */ /* 0x000fc800078efcff */
[----:B------:R-:W-:Y:S02]  /*10ff0*/  ISETP.GE.AND P6, PT, R3, UR4, PT ;  /* 0x0000000403007c0c */ /* 0x000fe4000bfc6270 */
[----:B------:R-:W1:Y:S02]  /*11000*/  S2R R3, SR_TID.X ;  /* 0x0000000000037919 */ /* 0x000e640000002100 */
[--C-:B-1----:R-:W-:Y:S02]  /*11010*/  SHF.R.U32.HI R12, RZ, 0x6, R3.reuse ;  /* 0x00000006ff0c7819 */ /* 0x102fe40000011603 */
[----:B------:R-:W-:-:S04]  /*11020*/  SHF.R.U32.HI R3, RZ, 0x6, R3 ;  /* 0x00000006ff037819 */ /* 0x000fc80000011603 */
[----:B------:R-:W-:-:S04]  /*11030*/  SGXT.U32 R3, R3, 0x1 ;  /* 0x000000010303781a */ /* 0x000fc80000000000 */
[----:B------:R-:W-:-:S04]  /*11040*/  LOP3.LUT R3, R3, 0x16, RZ, 0xfc, !PT ;  /* 0x0000001603037812 */ /* 0x000fc800078efcff */
[----:B------:R-:W-:Y:S02]  /*11050*/  ISETP.GE.AND P5, PT, R3, UR4, PT ;  /* 0x0000000403007c0c */ /* 0x000fe4000bfa6270 */
[----:B------:R-:W1:Y:S01]  /*11060*/  S2R R3, SR_TID.X ;  /* 0x0000000000037919 */ /* 0x000e620000002100 */
[----:B------:R-:W-:-:S04]  /*11070*/  SGXT.U32 R12, R12, 0x1 ;  /* 0x000000010c0c781a */ /* 0x000fc80000000000 */
[----:B------:R-:W-:Y:S02]  /*11080*/  LOP3.LUT R12, R12, 0x14, RZ, 0xfc, !PT ;  /* 0x000000140c0c7812 */ /* 0x000fe400078efcff */
[----:B------:R-:W-:Y:S02]  /*11090*/  SEL R4, RZ, 0x4, P6 ;  /* 0x00000004ff047807 */ /* 0x000fe40003000000 */
[----:B------:R-:W-:-:S04]  /*110a0*/  ISETP.GE.AND P6, PT, R12, UR4, PT ;  /* 0x000000040c007c0c */ /* 0x000fc8000bfc6270 */
[----:B------:R-:W-:Y:S02]  /*110b0*/  SEL R6, RZ, 0x4, P6 ;  /* 0x00000004ff067807 */ /* 0x000fe40003000000 */
[----:B------:R-:W-:-:S13]  /*110c0*/  ISETP.NE.U32.AND P6, PT, R0, RZ, PT ;  /* 0x000000ff0000720c */ /* 0x000fda0003fc5070 */
[----:B------:R1:W-:Y:S02]  /*110d0*/  LDGSTS.E [R240+0x70000], desc[UR20][R8.64], P6 ;  /* 0x7000000008f07fae */ /* 0x0003e4000b1a1014 */
[----:B-1----:R-:W-:-:S04]  /*110e0*/  SHF.R.U32.HI R3, RZ, 0x6, R3 ;  /* 0x00000006ff037819 */ /* 0x002fc80000011603 */
[----:B------:R-:W-:Y:S01]  /*110f0*/  SGXT.U32 R3, R3, 0x1 ;  /* 0x000000010303781a */ /* 0x000fe20000000000 */
[----:B------:R-:W-:-:S03]  /*11100*/  IMAD.WIDE R8, R249, 0x4, R250 ;  /* 0x00000004f9087825 */ /* 0x000fc600078e02fa */
[----:B------:R-:W-:Y:S02]  /*11110*/  LOP3.LUT R3, R3, 0x34, RZ, 0xfc, !PT ;  /* 0x0000003403037812 */ /* 0x000fe400078efcff */
[----:B------:R2:W-:Y:S02]  /*11120*/  STL.64 [R1+0x2b0], R8 ;  /* 0x0002b00801007387 */ /* 0x0005e40000100a00 */
[----:B------:R-:W-:Y:S02]  /*11130*/  ISETP.GE.AND P6, PT, R3, UR4, PT ;  /* 0x0000000403007c0c */ /* 0x000fe4000bfc6270 */
[----:B------:R-:W4:Y:S01]  /*11140*/  LDL.LU.64 R250, [R1+0x268] ;  /* 0x0002680001fa7983 */ /* 0x000f220000300a00 */
[----:B------:R-:W1:Y:S03]  /*11150*/  S2R R3, SR_TID.X ;  /* 0x0000000000037919 */ /* 0x000e660000002100 */
[----:B------:R2:W-:Y:S01]  /*11160*/  LDGSTS.E [R240+0x70008], desc[UR20][R8.64], P4 ;  /* 0x7000800008f07fae */ /* 0x0005e2000a1a1014 */
[----:B------:R-:W-:Y:S01]  /*11170*/  SEL R144, R10, RZ, P1 ;  /* 0x000000ff0a907207 */ /* 0x000fe20000800000 */
[----:B--2---:R-:W-:-:S05]  /*11180*/  IMAD.WIDE R8, R249, 0x4, R244 ;  /* 0x00000004f9087825 */ /* 0x004fca00078e02f4 */
[----:B------:R3:W-:Y:S04]  /*11190*/  STL.64 [R1+0x230], R8 ;  /* 0x0002300801007387 */ /* 0x0007e80000100a00 */
[----:B------:R-:W2:Y:S04]  /*111a0*/  LDL.LU.64 R244, [R1+0x58] ;  /* 0x0000580001f47983 */ /* 0x000ea80000300a00 */
[----:B------:R3:W-:Y:S02]  /*111b0*/  LDGSTS.E [R240+0x72000], desc[UR20][R8.64], P2 ;  /* 0x7200000008f07fae */ /* 0x0007e400091a1014 */
[----:B---3--:R-:W-:-:S05]  /*111c0*/  IMAD.WIDE R8, R249, 0x4, R246 ;  /* 0x00000004f9087825 */ /* 0x008fca00078e02f6 */
[----:B------:R3:W-:Y:S04]  /*111d0*/  STL.64 [R1+0x228], R8 ;  /* 0x0002280801007387 */ /* 0x0007e80000100a00 */
[----:B------:R-:W2:Y:S01]  /*111e0*/  LDL.LU.64 R246, [R1+0x3d0] ;  /* 0x0003d00001f67983 */ /* 0x000ea20000300a00 */
[----:B-1----:R-:W-:Y:S02]  /*111f0*/  SHF.R.U32.HI R3, RZ, 0x6, R3 ;  /* 0x00000006ff037819 */ /* 0x002fe40000011603 */
[----:B------:R-:W-:Y:S01]  /*11200*/  SEL R0, RZ, 0x4, P5 ;  /* 0x00000004ff007807 */ /* 0x000fe20002800000 */
[----:B------:R3:W-:Y:S01]  /*11210*/  LDGSTS.E [R240+0x72008], desc[UR20][R8.64], P3 ;  /* 0x7200800008f07fae */ /* 0x0007e200099a1014 */
[----:B------:R-:W-:Y:S02]  /*11220*/  SGXT.U32 R3, R3, 0x1 ;  /* 0x000000010303781a */ /* 0x000fe40000000000 */
[----:B------:R-:W-:-:S02]  /*11230*/  ISETP.NE.U32.AND P5, PT, R144, RZ, PT ;  /* 0x000000ff9000720c */ /* 0x000fc40003fa5070 */
[----:B------:R-:W-:Y:S02]  /*11240*/  LOP3.LUT R3, R3, 0x4c, RZ, 0xfc, !PT ;  /* 0x0000004c03037812 */ /* 0x000fe400078efcff */
[----:B------:R-:W-:Y:S02]  /*11250*/  SEL R144, R11, RZ, P1 ;  /* 0x000000ff0b907207 */ /* 0x000fe40000800000 */
[----:B------:R-:W-:Y:S02]  /*11260*/  SEL R10, RZ, 0x4, P6 ;  /* 0x00000004ff0a7807 */ /* 0x000fe40003000000 */
[----:B------:R-:W-:Y:S02]  /*11270*/  ISETP.GE.AND P6, PT, R3, UR4, PT ;  /* 0x0000000403007c0c */ /* 0x000fe4000bfc6270 */
[----:B------:R-:W-:Y:S02]  /*11280*/  ISETP.NE.U32.AND P4, PT, R144, RZ, PT ;  /* 0x000000ff9000720c */ /* 0x000fe40003f85070 */
[----:B------:R-:W-:-:S02]  /*11290*/  SEL R144, R4, RZ, P1 ;  /* 0x000000ff04907207 */ /* 0x000fc40000800000 */
[----:B------:R-:W-:Y:S02]  /*112a0*/  SEL R252, RZ, 0x4, P6 ;  /* 0x00000004fffc7807 */ /* 0x000fe40003000000 */
[----:B------:R-:W-:Y:S02]  /*112b0*/  ISETP.NE.U32.AND P2, PT, R144, RZ, PT ;  /* 0x000000ff9000720c */ /* 0x000fe40003f45070 */
[----:B------:R-:W-:Y:S01]  /*112c0*/  SEL R144, R252, RZ, P1 ;  /* 0x000000fffc907207 */ /* 0x000fe20000800000 */
[----:B------:R-:W1:Y:S03]  /*112d0*/  S2R R3, SR_TID.X ;  /* 0x0000000000037919 */ /* 0x000e660000002100 */
[----:B------:R-:W-:Y:S01]  /*112e0*/  ISETP.NE.U32.AND P3, PT, R144, RZ, PT ;  /* 0x000000ff9000720c */ /* 0x000fe20003f65070 */
[----:B---3--:R-:W-:-:S05]  /*112f0*/  IMAD.WIDE R8, R249, 0x4, R236 ;  /* 0x00000004f9087825 */ /* 0x008fca00078e02ec */
[----:B------:R4:W-:Y:S04]  /*11300*/  STL.64 [R1+0x1b8], R8 ;  /* 0x0001b80801007387 */ /* 0x0009e80000100a00 */
[----:B------:R-:W3:Y:S04]  /*11310*/  LDL.LU.64 R236, [R1+0x3c8] ;  /* 0x0003c80001ec7983 */ /* 0x000ee80000300a00 */
[----:B------:R4:W-:Y:S02]  /*11320*/  LDGSTS.E [R240+0x74000], desc[UR20][R8.64], P3 ;  /* 0x7400000008f07fae */ /* 0x0009e400099a1014 */
[----:B----4-:R-:W-:-:S05]  /*11330*/  IMAD.WIDE R8, R249, 0x4, R238 ;  /* 0x00000004f9087825 */ /* 0x010fca00078e02ee */
[----:B------:R4:W-:Y:S04]  /*11340*/  STL.64 [R1+0x1b0], R8 ;  /* 0x0001b00801007387 */ /* 0x0009e80000100a00 */
[----:B------:R-:W3:Y:S01]  /*11350*/  LDL.LU.64 R238, [R1+0x350] ;  /* 0x0003500001ee7983 */ /* 0x000ee20000300a00 */
[----:B-1----:R-:W-:-:S04]  /*11360*/  SHF.R.U32.HI R3, RZ, 0x6, R3 ;  /* 0x00000006ff037819 */ /* 0x002fc80000011603 */
[----:B------:R-:W-:-:S04]  /*11370*/  SGXT.U32 R3, R3, 0x1 ;  /* 0x000000010303781a */ /* 0x000fc80000000000 */
[----:B------:R-:W-:-:S04]  /*11380*/  LOP3.LUT R3, R3, 0x4e, RZ, 0xfc, !PT ;  /* 0x0000004e03037812 */ /* 0x000fc800078efcff */
[----:B------:R-:W-:Y:S02]  /*11390*/  ISETP.GE.AND P6, PT, R3, UR4, PT ;  /* 0x0000000403007c0c */ /* 0x000fe4000bfc6270 */
[----:B------:R-:W1:Y:S02]  /*113a0*/  S2R R3, SR_TID.X ;  /* 0x0000000000037919 */ /* 0x000e640000002100 */
[----:B------:R-:W-:Y:S02]  /*113b0*/  SEL R11, RZ, 0x4, P6 ;  /* 0x00000004ff0b7807 */ /* 0x000fe40003000000 */
        /* <DEDUP_REMOVED lines=16> */
[----:B------:R-:W1:Y:S01]  /*114c0*/  S2R R3, SR_TID.X ;  /* 0x0000000000037919 */ /* 0x000e620000002100 */
[----:B------:R-:W-:-:S04]  /*114d0*/  SEL R144, R11, RZ, P1 ;  /* 0x000000ff0b907207 */ /* 0x000fc80000800000 */
[----:B------:R-:W-:Y:S02]  /*114e0*/  ISETP.NE.U32.AND P3, PT, R144, RZ, PT ;  /* 0x000000ff9000720c */ /* 0x000fe40003f65070 */
[----:B------:R-:W-:Y:S02]  /*114f0*/  SEL R144, R4, RZ, P1 ;  /* 0x000000ff04907207 */ /* 0x000fe40000800000 */
[----:B------:R-:W-:-:S09]  /*11500*/  SEL R4, RZ, 0x4, P6 ;  /* 0x00000004ff047807 */ /* 0x000fd20003000000 */
[----:B------:R4:W-:Y:S01]  /*11510*/  LDGSTS.E [R240+0x74008], desc[UR20][R8.64], P3 ;  /* 0x7400800008f07fae */ /* 0x0009e200099a1014 */
[----:B-1----:R-:W-:-:S04]  /*11520*/  SHF.R.U32.HI R3, RZ, 0x6, R3 ;  /* 0x00000006ff037819 */ /* 0x002fc80000011603 */
[----:B------:R-:W-:-:S04]  /*11530*/  SGXT.U32 R3, R3, 0x1 ;  /* 0x000000010303781a */ /* 0x000fc80000000000 */
[----:B------:R-:W-:-:S04]  /*11540*/  LOP3.LUT R3, R3, 0x18, RZ, 0xfc, !PT ;  /* 0x0000001803037812 */ /* 0x000fc800078efcff */
[----:B------:R-:W-:Y:S02]  /*11550*/  ISETP.GE.AND P6, PT, R3, UR4, PT ;  /* 0x0000000403007c0c */ /* 0x000fe4000bfc6270 */
[----:B------:R-:W1:Y:S01]  /*11560*/  S2R R3, SR_TID.X ;  /* 0x0000000000037919 */ /* 0x000e620000002100 */
[----:B------:R-:W-:Y:S01]  /*11570*/  ISETP.NE.U32.AND P3, PT, R144, RZ, PT ;  /* 0x000000ff9000720c */ /* 0x000fe20003f65070 */
[----:B----4-:R-:W-:Y:S01]  /*11580*/  IMAD.WIDE R8, R249, 0x4, R250 ;  /* 0x00000004f9087825 */ /* 0x010fe200078e02fa */
[----:B------:R-:W-:-:S04]  /*11590*/  SEL R144, R252, RZ, P1 ;  /* 0x000000fffc907207 */ /* 0x000fc80000800000 */
[----:B------:R2:W-:Y:S04]  /*115a0*/  STL.64 [R1+0x148], R8 ;  /* 0x0001480801007387 */ /* 0x0005e80000100a00 */
[----:B------:R-:W4:Y:S04]  /*115b0*/  LDL.LU.64 R250, [R1+0x348] ;  /* 0x0003480001fa7983 */ /* 0x000f280000300a00 */
[----:B------:R2:W-:Y:S01]  /*115c0*/  LDGSTS.E [R240+0x76000], desc[UR20][R8.64], P3 ;  /* 0x7600000008f07fae */ /* 0x0005e200099a1014 */
[----:B------:R-:W-:Y:S01]  /*115d0*/  ISETP.NE.U32.AND P3, PT, R144, RZ, PT ;  /* 0x000000ff9000720c */ /* 0x000fe20003f65070 */
[----:B--2---:R-:W-:-:S05]  /*115e0*/  IMAD.WIDE R8, R249, 0x4, R244 ;  /* 0x00000004f9087825 */ /* 0x004fca00078e02f4 */
[----:B------:R2:W-:Y:S04]  /*115f0*/  STL.64 [R1+0x138], R8 ;  /* 0x0001380801007387 */ /* 0x0005e80000100a00 */
[----:B------:R-:W4:Y:S01]  /*11600*/  LDL.LU.64 R244, [R1+0x318] ;  /* 0x0003180001f47983 */ /* 0x000f220000300a00 */
[----:B-1----:R-:W-:-:S03]  /*11610*/  SHF.R.U32.HI R3, RZ, 0x6, R3 ;  /* 0x00000006ff037819 */ /* 0x002fc60000011603 */
[----:B------:R2:W-:Y:S01]  /*11620*/  LDGSTS.E [R240+0x76008], desc[UR20][R8.64], P3 ;  /* 0x7600800008f07fae */ /* 0x0005e200099a1014 */
[----:B------:R-:W-:-:S03]  /*11630*/  SGXT.U32 R3, R3, 0x1 ;  /* 0x000000010303781a */ /* 0x000fc60000000000 */
[----:B------:R-:W-:Y:S01]  /*11640*/  STL.64 [R1+0x790], R240 ;  /* 0x000790f001007387 */ /* 0x000fe20000100a00 */
[----:B--2---:R-:W-:Y:S01]  /*11650*/  IMAD.WIDE R8, R249, 0x4, R246 ;  /* 0x00000004f9087825 */ /* 0x004fe200078e02f6 */
[----:B------:R-:W-:-:S04]  /*11660*/  LOP3.LUT R3, R3, 0x1a, RZ, 0xfc, !PT ;  /* 0x0000001a03037812 */ /* 0x000fc800078efcff */
[----:B------:R3:W-:Y:S04]  /*11670*/  STL.64 [R1+0x2a0], R8 ;  /* 0x0002a00801007387 */ /* 0x0007e80000100a00 */
[----:B------:R-:W2:Y:S01]  /*11680*/  LDL.LU.64 R246, [R1+0x310] ;  /* 0x0003100001f67983 */ /* 0x000ea20000300a00 */
[----:B------:R-:W-:Y:S02]  /*11690*/  SEL R11, RZ, 0x4, P6 ;  /* 0x00000004ff0b7807 */ /* 0x000fe40003000000 */
[----:B------:R-:W-:Y:S02]  /*116a0*/  ISETP.GE.AND P6, PT, R3, UR4, PT ;  /* 0x0000000403007c0c */ /* 0x000fe4000bfc6270 */
[----:B------:R-:W-:Y:S02]  /*116b0*/  SEL R7, R7, RZ, P1 ;  /* 0x000000ff07077207 */ /* 0x000fe40000800000 */
[----:B------:R-:W-:-:S02]  /*116c0*/  SEL R144, R6, RZ, P1 ;  /* 0x000000ff06907207 */ /* 0x000fc40000800000 */
[----:B------:R-:W-:Y:S02]  /*116d0*/  SEL R6, RZ, 0x4, P6 ;  /* 0x00000004ff067807 */ /* 0x000fe40003000000 */
[----:B------:R-:W-:-:S13]  /*116e0*/  ISETP.NE.U32.AND P6, PT, R7, RZ, PT ;  /* 0x000000ff0700720c */ /* 0x000fda0003fc5070 */
[----:B------:R3:W-:Y:S02]  /*116f0*/  LDGSTS.E [R13+0x70000], desc[UR20][R8.64], P6 ;  /* 0x70000000080d7fae */ /* 0x0007e4000b1a1014 */
[----:B---3--:R-:W-:-:S05]  /*11700*/  IMAD.WIDE R8, R249, 0x4, R236 ;  /* 0x00000004f9087825 */ /* 0x008fca00078e02ec */
[----:B------:R1:W-:Y:S04]  /*11710*/  STL.64 [R1+0x298], R8 ;  /* 0x0002980801007387 */ /* 0x0003e80000100a00 */
[----:B------:R-:W3:Y:S04]  /*11720*/  LDL.LU.64 R236, [R1+0x40] ;  /* 0x0000400001ec7983 */ /* 0x000ee80000300a00 */
[----:B------:R1:W-:Y:S02]  /*11730*/  LDGSTS.E [R13+0x70008], desc[UR20][R8.64], P5 ;  /* 0x70008000080d7fae */ /* 0x0003e4000a9a1014 */
[----:B-1----:R-:W-:-:S05]  /*11740*/  IMAD.WIDE R8, R249, 0x4, R238 ;  /* 0x00000004f9087825 */ /* 0x002fca00078e02ee */
[----:B------:R4:W-:Y:S04]  /*11750*/  STL.64 [R1+0x220], R8 ;  /* 0x0002200801007387 */ /* 0x0009e80000100a00 */
[----:B------:R-:W3:Y:S01]  /*11760*/  LDL.LU.64 R238, [R1+0x28] ;  /* 0x0000280001ee7983 */ /* 0x000ee20000300a00 */
[----:B------:R-:W1:Y:S01]  /*11770*/  S2R R3, SR_TID.X ;  /* 0x0000000000037919 */ /* 0x000e620000002100 */
[----:B------:R-:W-:Y:S02]  /*11780*/  SEL R7, R0, RZ, P1 ;  /* 0x000000ff00077207 */ /* 0x000fe40000800000 */
[----:B------:R-:W-:Y:S01]  /*11790*/  ISETP.NE.U32.AND P3, PT, R144, RZ, PT ;  /* 0x000000ff9000720c */ /* 0x000fe20003f65070 */
[----:B------:R4:W-:Y:S01]  /*117a0*/  LDGSTS.E [R13+0x72000], desc[UR20][R8.64], P4 ;  /* 0x72000000080d7fae */ /* 0x0009e2000a1a1014 */
[----:B-1----:R-:W-:-:S04]  /*117b0*/  SHF.R.U32.HI R3, RZ, 0x6, R3 ;  /* 0x00000006ff037819 */ /* 0x002fc80000011603 */
[----:B------:R-:W-:-:S04]  /*117c0*/  SGXT.U32 R3, R3, 0x1 ;  /* 0x000000010303781a */ /* 0x000fc80000000000 */
[----:B------:R-:W-:-:S04]  /*117d0*/  LOP3.LUT R3, R3, 0x38, RZ, 0xfc, !PT ;  /* 0x0000003803037812 */ /* 0x000fc800078efcff */
[----:B------:R-:W-:Y:S02]  /*117e0*/  ISETP.GE.AND P6, PT, R3, UR4, PT ;  /* 0x0000000403007c0c */ /* 0x000fe4000bfc6270 */
[----:B------:R-:W1:Y:S02]  /*117f0*/  S2R R3, SR_TID.X ;  /* 0x0000000000037919 */ /* 0x000e640000002100 */
[----:B------:R-:W-:Y:S02]  /*11800*/  SEL R0, RZ, 0x4, P6 ;  /* 0x00000004ff007807 */ /* 0x000fe40003000000 */
[----:B------:R-:W-:Y:S02]  /*11810*/  SEL R144, R10, RZ, P1 ;  /* 0x000000ff0a907207 */ /* 0x000fe40000800000 */
[----:B-1----:R-:W-:-:S04]  /*11820*/  SHF.R.U32.HI R3, RZ, 0x6, R3 ;  /* 0x00000006ff037819 */ /* 0x002fc80000011603 */
[----:B------:R-:W-:-:S04]  /*11830*/  SGXT.U32 R3, R3, 0x1 ;  /* 0x000000010303781a */ /* 0x000fc80000000000 */
[----:B------:R-:W-:-:S04]  /*11840*/  LOP3.LUT R3, R3, 0x50, RZ, 0xfc, !PT ;  /* 0x0000005003037812 */ /* 0x000fc800078efcff */
[----:B------:R-:W-:Y:S02]  /*11850*/  ISETP.GE.AND P6, PT, R3, UR4, PT ;  /* 0x0000000403007c0c */ /* 0x000fe4000bfc6270 */
[----:B------:R-:W1:Y:S01]  /*11860*/  S2R R3, SR_TID.X ;  /* 0x0000000000037919 */ /* 0x000e620000002100 */
[----:B------:R-:W-:Y:S02]  /*11870*/  ISETP.NE.U32.AND P5, PT, R144, RZ, PT ;  /* 0x000000ff9000720c */ /* 0x000fe40003fa5070 */
[----:B------:R-:W-:Y:S02]  /*11880*/  SEL R144, R4, RZ, P1 ;  /* 0x000000ff04907207 */ /* 0x000fe40000800000 */
[----:B------:R-:W-:Y:S02]  /*11890*/  SEL R252, RZ, 0x4, P6 ;  /* 0x00000004fffc7807 */ /* 0x000fe40003000000 */
[----:B------:R-:W-:Y:S02]  /*118a0*/  ISETP.NE.U32.AND P4, PT, R144, RZ, PT ;  /* 0x000000ff9000720c */ /* 0x000fe40003f85070 */
[----:B------:R-:W-:-:S02]  /*118b0*/  SEL R144, R252, RZ, P1 ;  /* 0x000000fffc907207 */ /* 0x000fc40000800000 */
[----:B-1----:R-:W-:-:S04]  /*118c0*/  SHF.R.U32.HI R12, RZ, 0x6, R3 ;  /* 0x00000006ff0c7819 */ /* 0x002fc80000011603 */
[----:B------:R-:W-:-:S04]  /*118d0*/  SGXT.U32 R12, R12, 0x1 ;  /* 0x000000010c0c781a */ /* 0x000fc80000000000 */
[----:B------:R-:W-:-:S04]  /*118e0*/  LOP3.LUT R12, R12, 0x52, RZ, 0xfc, !PT ;  /* 0x000000520c0c7812 */ /* 0x000fc800078efcff */
[----:B------:R-:W-:-:S04]  /*118f0*/  ISETP.GE.AND P6, PT, R12, UR4, PT ;  /* 0x000000040c007c0c */ /* 0x000fc8000bfc6270 */
[----:B------:R-:W-:Y:S01]  /*11900*/  SEL R10, RZ, 0x4, P6 ;  /* 0x00000004ff0a7807 */ /* 0x000fe20003000000 */
[----:B----4-:R-:W-:-:S05]  /*11910*/  IMAD.WIDE R8, R249, 0x4, R250 ;  /* 0x00000004f9087825 */ /* 0x010fca00078e02fa */
[----:B------:R1:W-:Y:S01]  /*11920*/  LDGSTS.E [R13+0x72008], desc[UR20][R8.64], P2 ;  /* 0x72008000080d7fae */ /* 0x0003e200091a1014 */
[----:B------:R-:W-:-:S03]  /*11930*/  ISETP.NE.U32.AND P2, PT, R144, RZ, PT ;  /* 0x000000ff9000720c */ /* 0x000fc60003f45070 */
[----:B------:R1:W-:Y:S02]  /*11940*/  STL.64 [R1+0x218], R8 ;  /* 0x0002180801007387 */ /* 0x0003e40000100a00 */
[C---:B-1----:R-:W-:Y:S02]  /*11950*/  IMAD.WIDE R8, R249.reuse, 0x4, R244 ;  /* 0x00000004f9087825 */ /* 0x042fe400078e02f4 */
[----:B------:R-:W4:Y:S04]  /*11960*/  LDL.LU.64 R244, [R1+0x3c0] ;  /* 0x0003c00001f47983 */ /* 0x000f280000300a00 */
[----:B------:R2:W-:Y:S04]  /*11970*/  STL.64 [R1+0x1a8], R8 ;  /* 0x0001a80801007387 */ /* 0x0005e80000100a00 */
[----:B------:R2:W-:Y:S01]  /*11980*/  LDGSTS.E [R13+0x74000], desc[UR20][R8.64], P2 ;  /* 0x74000000080d7fae */ /* 0x0005e200091a1014 */
[----:B------:R-:W-:Y:S01]  /*11990*/  SEL R144, R10, RZ, P1 ;  /* 0x000000ff0a907207 */ /* 0x000fe20000800000 */
[----:B--2---:R-:W-:-:S05]  /*119a0*/  IMAD.WIDE R8, R249, 0x4, R246 ;  /* 0x00000004f9087825 */ /* 0x004fca00078e02f6 */
[----:B------:R3:W-:Y:S04]  /*119b0*/  STL.64 [R1+0x1a0], R8 ;  /* 0x0001a00801007387 */ /* 0x0007e80000100a00 */
[----:B------:R-:W2:Y:S01]  /*119c0*/  LDL.LU.64 R246, [R1+0x3b8] ;  /* 0x0003b80001f67983 */ /* 0x000ea20000300a00 */
[----:B------:R-:W-:Y:S02]  /*119d0*/  ISETP.NE.U32.AND P2, PT, R144, RZ, PT ;  /* 0x000000ff9000720c */ /* 0x000fe40003f45070 */
[----:B------:R-:W-:-:S04]  /*119e0*/  SHF.R.U32.HI R3, RZ, 0x6, R3 ;  /* 0x00000006ff037819 */ /* 0x000fc80000011603 */
[----:B------:R-:W-:-:S04]  /*119f0*/  SGXT.U32 R3, R3, 0x1 ;  /* 0x000000010303781a */ /* 0x000fc80000000000 */
[----:B------:R-:W-:-:S03]  /*11a00*/  LOP3.LUT R3, R3, 0x70, RZ, 0xfc, !PT ;  /* 0x0000007003037812 */ /* 0x000fc600078efcff */
[----:B------:R3:W-:Y:S01]  /*11a10*/  LDGSTS.E [R13+0x74008], desc[UR20][R8.64], P2 ;  /* 0x74008000080d7fae */ /* 0x0007e200091a1014 */
[----:B------:R-:W-:-:S04]  /*11a20*/  ISETP.GE.AND P6, PT, R3, UR4, PT ;  /* 0x0000000403007c0c */ /* 0x000fc8000bfc6270 */
[----:B------:R-:W-:-:S04]  /*11a30*/  SEL R4, RZ, 0x4, P6 ;  /* 0x00000004ff047807 */ /* 0x000fc80003000000 */
[----:B------:R-:W-:Y:S01]  /*11a40*/  SEL R144, R4, RZ, P1 ;  /* 0x000000ff04907207 */ /* 0x000fe20000800000 */
[----:B---3--:R-:W-:Y:S02]  /*11a50*/  IMAD.WIDE R8, R249, 0x4, R236 ;  /* 0x00000004f9087825 */ /* 0x008fe400078e02ec */
[----:B------:R-:W3:Y:S01]  /*11a60*/  LDL.LU.64 R236, [R1+0x340] ;  /* 0x0003400001ec7983 */ /* 0x000ee20000300a00 */
[----:B------:R-:W-:-:S03]  /*11a70*/  ISETP.NE.U32.AND P2, PT, R144, RZ, PT ;  /* 0x000000ff9000720c */ /* 0x000fc60003f45070 */
[----:B------:R1:W-:Y:S10]  /*11a80*/  STL.64 [R1+0x130], R8 ;  /* 0x0001300801007387 */ /* 0x0003f40000100a00 */
[----:B------:R1:W-:Y:S02]  /*11a90*/  LDGSTS.E [R13+0x76000], desc[UR20][R8.64], P2 ;  /* 0x76000000080d7fae */ /* 0x0003e400091a1014 */
[----:B-1----:R-:W-:-:S02]  /*11aa0*/  IMAD.WIDE R8, R249, 0x4, R238 ;  /* 0x00000004f9087825 */ /* 0x002fc400078e02ee */
[----:B------:R-:W3:Y:S04]  /*11ab0*/  LDL.LU.64 R238, [R1+0x338] ;  /* 0x0003380001ee7983 */ /* 0x000ee80000300a00 */
[----:B------:R4:W-:Y:S04]  /*11ac0*/  STL.64 [R1+0x128], R8 ;  /* 0x0001280801007387 */ /* 0x0009e80000100a00 */
[----:B------:R-:W3:Y:S01]  /*11ad0*/  LDL.LU.64 R250, [R1+0x308] ;  /* 0x0003080001fa7983 */ /* 0x000ee20000300a00 */
[----:B------:R-:W1:Y:S02]  /*11ae0*/  S2R R3, SR_TID.X ;  /* 0x0000000000037919 */ /* 0x000e640000002100 */
        /* <DEDUP_REMOVED lines=26> */
[----:B------:R-:W-:-:S09]  /*11c90*/  LOP3.LUT R11, R2, 0x50, RZ, 0x3c, !PT ;  /* 0x00000050020b7812 */ /* 0x000fd200078e3cff */
[----:B------:R4:W-:Y:S01]  /*11ca0*/  LDGSTS.E [R13+0x76008], desc[UR20][R8.64], P2 ;  /* 0x76008000080d7fae */ /* 0x0009e200091a1014 */
[----:B------:R-:W-:Y:S02]  /*11cb0*/  VIADD R11, R11, UR7 ;  /* 0x000000070b0b7c36 */ /* 0x000fe40008000000 */
[----:B----4-:R-:W-:-:S05]  /*11cc0*/  IMAD.WIDE R8, R249, 0x4, R244 ;  /* 0x00000004f9087825 */ /* 0x010fca00078e02f4 */
[----:B------:R2:W-:Y:S01]  /*11cd0*/  STL.64 [R1+0x290], R8 ;  /* 0x0002900801007387 */ /* 0x0005e20000100a00 */
[----:B-1----:R-:W-:-:S03]  /*11ce0*/  SHF.R.U32.HI R3, RZ, 0x6, R3 ;  /* 0x00000006ff037819 */ /* 0x002fc60000011603 */
[----:B------:R-:W4:Y:S01]  /*11cf0*/  LDL.LU.64 R244, [R1+0x300] ;  /* 0x0003000001f47983 */ /* 0x000f220000300a00 */
[----:B------:R-:W-:-:S03]  /*11d00*/  SGXT.U32 R3, R3, 0x1 ;  /* 0x000000010303781a */ /* 0x000fc60000000000 */
[----:B------:R2:W-:Y:S01]  /*11d10*/  LDGSTS.E [R11+0x70000], desc[UR20][R8.64], P3 ;  /* 0x70000000080b7fae */ /* 0x0005e200099a1014 */
[----:B------:R-:W-:Y:S02]  /*11d20*/  LOP3.LUT R3, R3, 0x3c, RZ, 0xfc, !PT ;  /* 0x0000003c03037812 */ /* 0x000fe400078efcff */
[----:B------:R-:W-:Y:S02]  /*11d30*/  SEL R240, RZ, 0x4, P6 ;  /* 0x00000004fff07807 */ /* 0x000fe40003000000 */
[----:B------:R-:W-:Y:S02]  /*11d40*/  ISETP.GE.AND P6, PT, R3, UR4, PT ;  /* 0x0000000403007c0c */ /* 0x000fe4000bfc6270 */
[----:B------:R-:W1:Y:S01]  /*11d50*/  S2R R3, SR_TID.X ;  /* 0x0000000000037919 */ /* 0x000e620000002100 */
[----:B--2---:R-:W-:-:S05]  /*11d60*/  IMAD.WIDE R8, R249, 0x4, R246 ;  /* 0x00000004f9087825 */ /* 0x004fca00078e02f6 */
[----:B------:R3:W-:Y:S04]  /*11d70*/  STL.64 [R1+0x288], R8 ;  /* 0x0002880801007387 */ /* 0x0007e80000100a00 */
[----:B------:R-:W2:Y:S01]  /*11d80*/  LDL.LU.64 R246, [R1+0x10] ;  /* 0x0000100001f67983 */ /* 0x000ea20000300a00 */
[----:B------:R-:W-:Y:S02]  /*11d90*/  ISETP.NE.U32.AND P2, PT, R144, RZ, PT ;  /* 0x000000ff9000720c */ /* 0x000fe40003f45070 */
[----:B------:R-:W-:Y:S02]  /*11da0*/  SEL R144, R6, RZ, P1 ;  /* 0x000000ff06907207 */ /* 0x000fe40000800000 */
[----:B------:R-:W-:Y:S02]  /*11db0*/  SEL R6, RZ, 0x4, P6 ;  /* 0x00000004ff067807 */ /* 0x000fe40003000000 */
[----:B------:R-:W-:-:S13]  /*11dc0*/  ISETP.NE.U32.AND P6, PT, R7, RZ, PT ;  /* 0x000000ff0700720c */ /* 0x000fda0003fc5070 */
[----:B------:R3:W-:Y:S01]  /*11dd0*/  LDGSTS.E [R11+0x70008], desc[UR20][R8.64], P6 ;  /* 0x70008000080b7fae */ /* 0x0007e2000b1a1014 */
[----:B-1----:R-:W-:Y:S01]  /*11de0*/  SHF.R.U32.HI R3, RZ, 0x6, R3 ;  /* 0x00000006ff037819 */ /* 0x002fe20000011603 */
[----:B---3--:R-:W-:-:S05]  /*11df0*/  IMAD.WIDE R8, R249, 0x4, R236 ;  /* 0x00000004f9087825 */ /* 0x008fca00078e02ec */
[----:B------:R1:W-:Y:S04]  /*11e00*/  STL.64 [R1+0x210], R8 ;  /* 0x0002100801007387 */ /* 0x0003e80000100a00 */
[----:B------:R-:W3:Y:S01]  /*11e10*/  LDL.LU.64 R236, [R1+0x8] ;  /* 0x0000080001ec7983 */ /* 0x000ee20000300a00 */
[----:B------:R-:W-:Y:S02]  /*11e20*/  SGXT.U32 R3, R3, 0x1 ;  /* 0x000000010303781a */ /* 0x000fe40000000000 */
[----:B------:R-:W-:Y:S01]  /*11e30*/  ISETP.NE.U32.AND P3, PT, R144, RZ, PT ;  /* 0x000000ff9000720c */ /* 0x000fe20003f65070 */
[----:B------:R1:W-:Y:S01]  /*11e40*/  LDGSTS.E [R11+0x72000], desc[UR20][R8.64], P5 ;  /* 0x72000000080b7fae */ /* 0x0003e2000a9a1014 */
[----:B------:R-:W-:-:S04]  /*11e50*/  LOP3.LUT R3, R3, 0x54, RZ, 0xfc, !PT ;  /* 0x0000005403037812 */ /* 0x000fc800078efcff */
[----:B------:R-:W-:Y:S02]  /*11e60*/  ISETP.GE.AND P6, PT, R3, UR4, PT ;  /* 0x0000000403007c0c */ /* 0x000fe4000bfc6270 */
[----:B------:R-:W-:Y:S02]  /*11e70*/  SEL R144, R4, RZ, P1 ;  /* 0x000000ff04907207 */ /* 0x000fe40000800000 */
[----:B------:R-:W-:Y:S01]  /*11e80*/  SEL R252, RZ, 0x4, P6 ;  /* 0x00000004fffc7807 */ /* 0x000fe20003000000 */
[----:B------:R-:W3:Y:S01]  /*11e90*/  LDL R4, [R1+0x124] ;  /* 0x0001240001047983 */ /* 0x000ee20000100800 */
[----:B------:R-:W-:Y:S01]  /*11ea0*/  ISETP.NE.U32.AND P5, PT, R144, RZ, PT ;  /* 0x000000ff9000720c */ /* 0x000fe20003fa5070 */
[----:B-1----:R-:W-:Y:S01]  /*11eb0*/  IMAD.WIDE R8, R249, 0x4, R238 ;  /* 0x00000004f9087825 */ /* 0x002fe200078e02ee */
[----:B------:R-:W-:-:S04]  /*11ec0*/  SEL R144, R252, RZ, P1 ;  /* 0x000000fffc907207 */ /* 0x000fc80000800000 */
[----:B------:R1:W-:Y:S01]  /*11ed0*/  LDGSTS.E [R11+0x72008], desc[UR20][R8.64], P4 ;  /* 0x72008000080b7fae */ /* 0x0003e2000a1a1014 */
[----:B------:R-:W-:-:S03]  /*11ee0*/  ISETP.NE.U32.AND P4, PT, R144, RZ, PT ;  /* 0x000000ff9000720c */ /* 0x000fc60003f85070 */
[----:B------:R1:W-:Y:S04]  /*11ef0*/  STL.64 [R1+0x208], R8 ;  /* 0x0002080801007387 */ /* 0x0003e80000100a00 */
[----:B------:R-:W3:Y:S01]  /*11f00*/  LDL.LU.64 R238, [R1+0x3b0] ;  /* 0x0003b00001ee7983 */ /* 0x000ee20000300a00 */
[----:B-1----:R-:W-:-:S05]  /*11f10*/  IMAD.WIDE R8, R249, 0x4, R250 ;  /* 0x00000004f9087825 */ /* 0x002fca00078e02fa */
[----:B------:R1:W-:Y:S04]  /*11f20*/  STL.64 [R1+0x198], R8 ;  /* 0x0001980801007387 */ /* 0x0003e80000100a00 */
[----:B------:R1:W-:Y:S04]  /*11f30*/  LDGSTS.E [R11+0x74000], desc[UR20][R8.64], P4 ;  /* 0x74000000080b7fae */ /* 0x0003e8000a1a1014 */
[----:B-1----:R-:W3:Y:S01]  /*11f40*/  LDL.LU.64 R8, [R1+0x3a8] ;  /* 0x0003a80001087983 */ /* 0x002ee20000300a00 */
        /* <DEDUP_REMOVED lines=18> */
[----:B------:R-:W-:Y:S02]  /*12070*/  SEL R144, R12, RZ, P1 ;  /* 0x000000ff0c907207 */ /* 0x000fe40000800000 */
[----:B------:R-:W-:Y:S02]  /*12080*/  SEL R252, RZ, 0x4, P6 ;  /* 0x00000004fffc7807 */ /* 0x000fe40003000000 */
[----:B------:R-:W-:Y:S02]  /*12090*/  ISETP.NE.U32.AND P4, PT, R144, RZ, PT ;  /* 0x000000ff9000720c */ /* 0x000fe40003f85070 */
[----:B------:R-:W-:Y:S02]  /*120a0*/  SEL R144, R7, RZ, P1 ;  /* 0x000000ff07907207 */ /* 0x000fe40000800000 */
[----:B------:R-:W2:Y:S01]  /*120b0*/  S2R R7, SR_TID.X ;  /* 0x0000000000077919 */ /* 0x000ea20000002100 */
[----:B-1----:R-:W-:-:S04]  /*120c0*/  SHF.R.U32.HI R3, RZ, 0x6, R3 ;  /* 0x00000006ff037819 */ /* 0x002fc80000011603 */
[----:B------:R-:W-:-:S04]  /*120d0*/  SGXT.U32 R3, R3, 0x1 ;  /* 0x000000010303781a */ /* 0x000fc80000000000 */
[----:B------:R-:W-:-:S04]  /*120e0*/  LOP3.LUT R3, R3, 0x3e, RZ, 0xfc, !PT ;  /* 0x0000003e03037812 */ /* 0x000fc800078efcff */
[----:B------:R-:W-:Y:S02]  /*120f0*/  ISETP.GE.AND P6, PT, R3, UR4, PT ;  /* 0x0000000403007c0c */ /* 0x000fe4000bfc6270 */
[----:B------:R-:W1:Y:S01]  /*12100*/  S2R R3, SR_TID.X ;  /* 0x0000000000037919 */ /* 0x000e620000002100 */
[----:B----4-:R-:W-:-:S05]  /*12110*/  IMAD.WIDE R244, R249, 0x4, R244 ;  /* 0x00000004f9f47825 */ /* 0x010fca00078e02f4 */
[----:B------:R4:W-:Y:S01]  /*12120*/  LDGSTS.E [R11+0x74008], desc[UR20][R244.64], P4 ;  /* 0x74008000f40b7fae */ /* 0x0009e2000a1a1014 */
[----:B------:R-:W-:-:S03]  /*12130*/  ISETP.NE.U32.AND P4, PT, R144, RZ, PT ;  /* 0x000000ff9000720c */ /* 0x000fc60003f85070 */
[----:B------:R4:W-:Y:S01]  /*12140*/  STL.64 [R1+0x190], R244 ;  /* 0x000190f401007387 */ /* 0x0009e20000100a00 */
[----:B--2---:R-:W-:Y:S01]  /*12150*/  IMAD.WIDE R246, R249, 0x4, R246 ;  /* 0x00000004f9f67825 */ /* 0x004fe200078e02f6 */
[----:B------:R-:W-:-:S08]  /*12160*/  SHF.R.U32.HI R7, RZ, 0x6, R7 ;  /* 0x00000006ff077819 */ /* 0x000fd00000011607 */
[----:B------:R2:W-:Y:S04]  /*12170*/  LDGSTS.E [R11+0x76000], desc[UR20][R246.64], P4 ;  /* 0x76000000f60b7fae */ /* 0x0005e8000a1a1014 */
[----:B----4-:R-:W4:Y:S04]  /*12180*/  LDL.LU.64 R244, [R1+0x330] ;  /* 0x0003300001f47983 */ /* 0x010f280000300a00 */
[----:B------:R2:W-:Y:S01]  /*12190*/  STL.64 [R1+0x118], R246 ;  /* 0x000118f601007387 */ /* 0x0005e20000100a00 */
[----:B-1----:R-:W-:-:S04]  /*121a0*/  SHF.R.U32.HI R3, RZ, 0x6, R3 ;  /* 0x00000006ff037819 */ /* 0x002fc80000011603 */
[----:B------:R-:W-:Y:S01]  /*121b0*/  SGXT.U32 R3, R3, 0x1 ;  /* 0x000000010303781a */ /* 0x000fe20000000000 */
[----:B--2---:R-:W2:Y:S03]  /*121c0*/  LDL.LU.64 R246, [R1+0x328] ;  /* 0x0003280001f67983 */ /* 0x004ea60000300a00 */
[----:B------:R-:W-:Y:S02]  /*121d0*/  LOP3.LUT R3, R3, 0x58, RZ, 0xfc, !PT ;  /* 0x0000005803037812 */ /* 0x000fe400078efcff */
[----:B------:R-:W-:Y:S01]  /*121e0*/  SGXT.U32 R7, R7, 0x1 ;  /* 0x000000010707781a */ /* 0x000fe20000000000 */
[----:B------:R-:W2:Y:S01]  /*121f0*/  LDL.LU.64 R250, [R1+0x2f8] ;  /* 0x0002f80001fa7983 */ /* 0x000ea20000300a00 */
[----:B------:R-:W-:Y:S02]  /*12200*/  SEL R144, R252, RZ, P1 ;  /* 0x000000fffc907207 */ /* 0x000fe40000800000 */
[----:B------:R-:W-:-:S02]  /*12210*/  SEL R12, RZ, 0x4, P6 ;  /* 0x00000004ff0c7807 */ /* 0x000fc40003000000 */
[----:B------:R-:W-:Y:S02]  /*12220*/  ISETP.GE.AND P6, PT, R3, UR4, PT ;  /* 0x0000000403007c0c */ /* 0x000fe4000bfc6270 */
[----:B------:R-:W-:Y:S02]  /*12230*/  LOP3.LUT R7, R7, 0x5a, RZ, 0xfc, !PT ;  /* 0x0000005a07077812 */ /* 0x000fe400078efcff */
[----:B------:R-:W-:Y:S02]  /*12240*/  ISETP.NE.U32.AND P4, PT, R144, RZ, PT ;  /* 0x000000ff9000720c */ /* 0x000fe40003f85070 */
[----:B------:R-:W-:Y:S02]  /*12250*/  SEL R3, RZ, 0x4, P6 ;  /* 0x00000004ff037807 */ /* 0x000fe40003000000 */
[----:B------:R-:W-:Y:S02]  /*12260*/  ISETP.GE.AND P6, PT, R7, UR4, PT ;  /* 0x0000000407007c0c */ /* 0x000fe4000bfc6270 */
[----:B------:R-:W1:Y:S01]  /*12270*/  S2R R7, SR_TID.X ;  /* 0x0000000000077919 */ /* 0x000e620000002100 */
[----:B---3--:R-:W-:Y:S01]  /*12280*/  IMAD.WIDE R236, R249, 0x4, R236 ;  /* 0x00000004f9ec7825 */ /* 0x008fe200078e02ec */
[----:B------:R-:W-:-:S04]  /*12290*/  SEL R144, R10, RZ, P1 ;  /* 0x000000ff0a907207 */ /* 0x000fc80000800000 */
[----:B------:R3:W-:Y:S04]  /*122a0*/  STL.64 [R1+0x110], R236 ;  /* 0x000110ec01007387 */ /* 0x0007e80000100a00 */
[----:B------:R1:W-:Y:S04]  /*122b0*/  LDGSTS.E [R11+0x76008], desc[UR20][R236.64], P4 ;  /* 0x76008000ec0b7fae */ /* 0x0003e8000a1a1014 */
[----:B---3--:R-:W3:Y:S04]  /*122c0*/  LDL.LU.64 R236, [R1+0x7e8] ;  /* 0x0007e80001ec7983 */ /* 0x008ee80000300a00 */
[----:B------:R-:W3:Y:S01]  /*122d0*/  LDL.LU.64 R10, [R1+0x2f0] ;  /* 0x0002f000010a7983 */ /* 0x000ee20000300a00 */
[----:B------:R-:W-:-:S02]  /*122e0*/  ISETP.NE.U32.AND P4, PT, R144, RZ, PT ;  /* 0x000000ff9000720c */ /* 0x000fc40003f85070 */
[----:B------:R-:W-:Y:S02]  /*122f0*/  SEL R144, R240, RZ, P1 ;  /* 0x000000fff0907207 */ /* 0x000fe40000800000 */
[--C-:B-1----:R-:W-:Y:S02]  /*12300*/  SHF.R.U32.HI R240, RZ, 0x6, R7.reuse ;  /* 0x00000006fff07819 */ /* 0x102fe40000011607 */
[----:B------:R-:W-:Y:S02]  /*12310*/  SHF.R.U32.HI R7, RZ, 0x6, R7 ;  /* 0x00000006ff077819 */ /* 0x000fe40000011607 */
[----:B------:R-:W-:Y:S02]  /*12320*/  SGXT.U32 R240, R240, 0x1 ;  /* 0x00000001f0f0781a */ /* 0x000fe40000000000 */
[----:B------:R-:W-:Y:S02]  /*12330*/  SGXT.U32 R7, R7, 0x1 ;  /* 0x000000010707781a */ /* 0x000fe40000000000 */
[----:B------:R-:W-:Y:S01]  /*12340*/  LOP3.LUT R240, R240, 0x78, RZ, 0xfc, !PT ;  /* 0x00000078f0f07812 */ /* 0x000fe200078efcff */
[----:B------:R-:W-:Y:S01]  /*12350*/  IMAD.WIDE R238, R249, 0x4, R238 ;  /* 0x00000004f9ee7825 */ /* 0x000fe200078e02ee */
[----:B------:R-:W-:-:S02]  /*12360*/  SEL R241, RZ, 0x4, P6 ;  /* 0x00000004fff17807 */ /* 0x000fc40003000000 */
[----:B------:R-:W-:Y:S02]  /*12370*/  ISETP.GE.AND P6, PT, R240, UR4, PT ;  /* 0x00000004f0007c0c */ /* 0x000fe4000bfc6270 */
[----:B------:R-:W-:Y:S01]  /*12380*/  LOP3.LUT R7, R7, 0x7a, RZ, 0xfc, !PT ;  /* 0x0000007a07077812 */ /* 0x000fe200078efcff */
[----:B------:R1:W-:Y:S01]  /*12390*/  STL.64 [R1+0x280], R238 ;  /* 0x000280ee01007387 */ /* 0x0003e20000100a00 */
[----:B------:R-:W-:-:S03]  /*123a0*/  SEL R240, RZ, 0x4, P6 ;  /* 0x00000004fff07807 */ /* 0x000fc60003000000 */
[----:B------:R-:W-:Y:S01]  /*123b0*/  LDGSTS.E [R4+0x70000], desc[UR20][R238.64], P2 ;  /* 0x70000000ee047fae */ /* 0x000fe200091a1014 */
[----:B------:R-:W-:Y:S01]  /*123c0*/  IMAD.WIDE R8, R249, 0x4, R8 ;  /* 0x00000004f9087825 */ /* 0x000fe200078e0208 */
[----:B------:R-:W-:Y:S02]  /*123d0*/  ISETP.NE.U32.AND P2, PT, R144, RZ, PT ;  /* 0x000000ff9000720c */ /* 0x000fe40003f45070 */
[----:B------:R-:W-:Y:S02]  /*123e0*/  SEL R144, R6, RZ, P1 ;  /* 0x000000ff06907207 */ /* 0x000fe40000800000 */
[----:B------:R-:W-:Y:S01]  /*123f0*/  ISETP.GE.AND P6, PT, R7, UR4, PT ;  /* 0x0000000407007c0c */ /* 0x000fe2000bfc6270 */
[----:B------:R-:W-:Y:S04]  /*12400*/  LDGSTS.E [R4+0x70008], desc[UR20][R8.64], P3 ;  /* 0x7000800008047fae */ /* 0x000fe800099a1014 */
[----:B-1----:R-:W3:Y:S04]  /*12410*/  LDL.LU.64 R238, [R1+0x7e0] ;  /* 0x0007e00001ee7983 */ /* 0x002ee80000300a00 */
[----:B------:R1:W-:Y:S04]  /*12420*/  STL.64 [R1+0x278], R8 ;  /* 0x0002780801007387 */ /* 0x0003e80000100a00 */
[----:B------:R-:W3:Y:S01]  /*12430*/  LDL.LU.64 R6, [R1+0x3a0] ;  /* 0x0003a00001067983 */ /* 0x000ee20000300a00 */
[----:B------:R-:W-:-:S02]  /*12440*/  SEL R0, R0, RZ, P1 ;  /* 0x000000ff00007207 */ /* 0x000fc40000800000 */
[----:B------:R-:W-:Y:S02]  /*12450*/  SEL R252, RZ, 0x4, P6 ;  /* 0x00000004fffc7807 */ /* 0x000fe40003000000 */
[----:B------:R-:W-:Y:S01]  /*12460*/  ISETP.NE.U32.AND P6, PT, R0, RZ, PT ;  /* 0x000000ff0000720c */ /* 0x000fe20003fc5070 */
[----:B-1----:R-:W3:Y:S04]  /*12470*/  LDL.LU.64 R8, [R1+0x398] ;  /* 0x0003980001087983 */ /* 0x002ee80000300a00 */
[----:B------:R-:W3:Y:S01]  /*12480*/  LDL R0, [R1+0x140] ;  /* 0x0001400001007983 */ /* 0x000ee20000100800 */
[----:B------:R-:W-:Y:S02]  /*12490*/  ISETP.NE.U32.AND P3, PT, R144, RZ, PT ;  /* 0x000000ff9000720c */ /* 0x000fe40003f65070 */
[----:B------:R-:W-:-:S02]  /*124a0*/  SEL R144, R12, RZ, P1 ;  /* 0x000000ff0c907207 */ /* 0x000fc40000800000 */
[----:B------:R-:W3:Y:S01]  /*124b0*/  LDL.LU R12, [R1+0x7d8] ;  /* 0x0007d800010c7983 */ /* 0x000ee20000300800 */
[----:B------:R-:W-:Y:S01]  /*124c0*/  UIADD3 UR5, UPT, UPT, UR5, -0x180, URZ ;  /* 0xfffffe8005057890 */ /* 0x000fe2000fffe0ff */
[----:B----4-:R-:W-:-:S05]  /*124d0*/  IMAD.WIDE R244, R249, 0x4, R244 ;  /* 0x00000004f9f47825 */ /* 0x010fca00078e02f4 */
[----:B------:R-:W-:Y:S01]  /*124e0*/  LDGSTS.E [R4+0x72000], desc[UR20][R244.64], P6 ;  /* 0x72000000f4047fae */ /* 0x000fe2000b1a1014 */
[----:B------:R-:W-:Y:S02]  /*124f0*/  ISETP.NE.U32.AND P6, PT, R144, RZ, PT ;  /* 0x000000ff9000720c */ /* 0x000fe40003fc5070 */
[----:B------:R-:W-:Y:S01]  /*12500*/  SEL R144, R3, RZ, P1 ;  /* 0x000000ff03907207 */ /* 0x000fe20000800000 */
[----:B--2---:R-:W-:-:S05]  /*12510*/  IMAD.WIDE R246, R249, 0x4, R246 ;  /* 0x00000004f9f67825 */ /* 0x004fca00078e02f6 */
[----:B------:R-:W-:Y:S01]  /*12520*/  LDGSTS.E [R4+0x72008], desc[UR20][R246.64], P5 ;  /* 0x72008000f6047fae */ /* 0x000fe2000a9a1014 */
[----:B------:R-:W-:Y:S01]  /*12530*/  ISETP.NE.U32.AND P5, PT, R144, RZ, PT ;  /* 0x000000ff9000720c */ /* 0x000fe20003fa5070 */
[----:B------:R-:W-:Y:S01]  /*12540*/  IMAD.WIDE R250, R249, 0x4, R250 ;  /* 0x00000004f9fa7825 */ /* 0x000fe200078e02fa */
[----:B------:R-:W-:Y:S01]  /*12550*/  SEL R144, R241, RZ, P1 ;  /* 0x000000fff1907207 */ /* 0x000fe20000800000 */
[----:B------:R-:W1:Y:S10]  /*12560*/  S2R R3, SR_TID.X ;  /* 0x0000000000037919 */ /* 0x000e740000002100 */
[----:B------:R-:W-:Y:S01]  /*12570*/  LDGSTS.E [R4+0x74000], desc[UR20][R250.64], P5 ;  /* 0x74000000fa047fae */ /* 0x000fe2000a9a1014 */
[----:B------:R-:W-:-:S02]  /*12580*/  ISETP.NE.U32.AND P5, PT, R144, RZ, PT ;  /* 0x000000ff9000720c */ /* 0x000fc40003fa5070 */
[----:B------:R-:W-:Y:S01]  /*12590*/  SEL R144, R240, RZ, P1 ;  /* 0x000000fff0907207 */ /* 0x000fe20000800000 */
[----:B------:R2:W-:Y:S04]  /*125a0*/  STL.64 [R1+0x200], R244 ;  /* 0x000200f401007387 */ /* 0x0005e80000100a00 */
[----:B--2---:R-:W2:Y:S01]  /*125b0*/  LDL.LU.64 R244, [R1+0x7d0] ;  /* 0x0007d00001f47983 */ /* 0x004ea20000300a00 */
[----:B---3--:R-:W-:-:S03]  /*125c0*/  IMAD.WIDE R10, R249, 0x4, R10 ;  /* 0x00000004f90a7825 */ /* 0x008fc600078e020a */
[----:B------:R3:W-:Y:S04]  /*125d0*/  STL.64 [R1+0x1f8], R246 ;  /* 0x0001f8f601007387 */ /* 0x0007e80000100a00 */
[----:B------:R4:W-:Y:S01]  /*125e0*/  LDGSTS.E [R4+0x74008], desc[UR20][R10.64], P5 ;  /* 0x740080000a047fae */ /* 0x0009e2000a9a1014 */
[----:B------:R-:W-:-:S03]  /*125f0*/  ISETP.NE.U32.AND P5, PT, R144, RZ, PT ;  /* 0x000000ff9000720c */ /* 0x000fc60003fa5070 */
[----:B---3--:R-:W3:Y:S04]  /*12600*/  LDL.LU.64 R246, [R1+0x7c8] ;  /* 0x0007c80001f67983 */ /* 0x008ee80000300a00 */
[----:B------:R4:W-:Y:S01]  /*12610*/  STL.64 [R1+0x188], R250 ;  /* 0x000188fa01007387 */ /* 0x0009e20000100a00 */
[----:B------:R-:W-:Y:S02]  /*12620*/  SEL R144, R252, RZ, P1 ;  /* 0x000000fffc907207 */ /* 0x000fe40000800000 */
[----:B-1----:R-:W-:Y:S01]  /*12630*/  SHF.R.U32.HI R3, RZ, 0x6, R3 ;  /* 0x00000006ff037819 */ /* 0x002fe20000011603 */
[----:B------:R-:W1:Y:S01]  /*12640*/  LDC R252, c[0x0][0x3a0] ;  /* 0x0000e800fffc7b82 */ /* 0x000e620000000800 */
[----:B----4-:R-:W4:Y:S04]  /*12650*/  LDL.LU.64 R250, [R1+0x7c0] ;  /* 0x0007c00001fa7983 */ /* 0x010f280000300a00 */
[----:B------:R1:W-:Y:S02]  /*12660*/  STL.64 [R1+0x180], R10 ;  /* 0x0001800a01007387 */ /* 0x0003e40000100a00 */
[----:B-1----:R-:W-:-:S05]  /*12670*/  IMAD.WIDE R10, R249, 0x4, R230 ;  /* 0x00000004f90a7825 */ /* 0x002fca00078e02e6 */
[----:B------:R1:W-:Y:S01]  /*12680*/  LDGSTS.E [R4+0x76000], desc[UR20][R10.64], P5 ;  /* 0x760000000a047fae */ /* 0x0003e2000a9a1014 */
[----:B------:R-:W-:Y:S02]  /*12690*/  ISETP.NE.U32.AND P5, PT, R144, RZ, PT ;  /* 0x000000ff9000720c */ /* 0x000fe40003fa5070 */
[----:B------:R-:W-:Y:S01]  /*126a0*/  SGXT.U32 R3, R3, 0x1 ;  /* 0x000000010303781a */ /* 0x000fe20000000000 */
[----:B------:R-:W-:Y:S01]  /*126b0*/  IMAD.WIDE R230, R249, 0x4, R232 ;  /* 0x00000004f9e67825 */ /* 0x000fe200078e02e8 */
[----:B------:R1:W-:Y:S09]  /*126c0*/  STL.64 [R1+0x108], R10 ;  /* 0x0001080a01007387 */ /* 0x0003f20000100a00 */
[----:B------:R1:W-:Y:S02]  /*126d0*/  LDGSTS.E [R4+0x76008], desc[UR20][R230.64], P5 ;  /* 0x76008000e6047fae */ /* 0x0003e4000a9a1014 */
[----:B-1----:R-:W-:-:S02]  /*126e0*/  LOP3.LUT R10, R3, 0x5c, RZ, 0xfc, !PT ;  /* 0x0000005c030a7812 */ /* 0x002fc400078efcff */
[----:B------:R-:W-:Y:S02]  /*126f0*/  LOP3.LUT R11, R3, 0x5e, RZ, 0xfc, !PT ;  /* 0x0000005e030b7812 */ /* 0x000fe400078efcff */
[----:B------:R-:W-:-:S04]  /*12700*/  ISETP.GE.AND P5, PT, R10, UR4, PT ;  /* 0x000000040a007c0c */ /* 0x000fc8000bfa6270 */
[----:B------:R-:W-:Y:S02]  /*12710*/  SEL R144, RZ, 0x4, P5 ;  /* 0x00000004ff907807 */ /* 0x000fe40002800000 */
[----:B------:R-:W-:Y:S01]  /*12720*/  ISETP.GE.AND P5, PT, R11, UR4, PT ;  /* 0x000000040b007c0c */ /* 0x000fe2000bfa6270 */
[C---:B------:R-:W-:Y:S02]  /*12730*/  IMAD.WIDE R10, R249.reuse, 0x4, R6 ;  /* 0x00000004f90a7825 */ /* 0x040fe400078e0206 */
[----:B------:R-:W1:Y:S01]  /*12740*/  S2R R7, SR_TID.X ;  /* 0x0000000000077919 */ /* 0x000e620000002100 */
[----:B------:R-:W-:Y:S01]  /*12750*/  SEL R144, R144, RZ, P1 ;  /* 0x000000ff90907207 */ /* 0x000fe20000800000 */
[----:B------:R-:W-:Y:S01]  /*12760*/  IMAD.WIDE R8, R249, 0x4, R8 ;  /* 0x00000004f9087825 */ /* 0x000fe200078e0208 */
[----:B------:R1:W-:Y:S04]  /*12770*/  STL.64 [R1+0x100], R230 ;  /* 0x000100e601007387 */ /* 0x0003e80000100a00 */
[----:B------:R-:W-:Y:S04]  /*12780*/  LDGSTS.E [R0+0x70000], desc[UR20][R10.64], P4 ;  /* 0x700000000a007fae */ /* 0x000fe8000a1a1014 */
[----:B------:R-:W-:Y:S01]  /*12790*/  LDGSTS.E [R0+0x70008], desc[UR20][R8.64], P2 ;  /* 0x7000800008007fae */ /* 0x000fe200091a1014 */
[----:B-1----:R-:W-:-:S02]  /*127a0*/  SEL R230, RZ, 0x4, P5 ;  /* 0x00000004ffe67807 */ /* 0x002fc40002800000 */
[----:B------:R-:W-:Y:S02]  /*127b0*/  ISETP.NE.U32.AND P5, PT, R144, RZ, PT ;  /* 0x000000ff9000720c */ /* 0x000fe40003fa5070 */
[----:B------:R-:W-:-:S04]  /*127c0*/  SEL R144, R230, RZ, P1 ;  /* 0x000000ffe6907207 */ /* 0x000fc80000800000 */
[----:B------:R-:W-:Y:S02]  /*127d0*/  ISETP.NE.U32.AND P4, PT, R144, RZ, PT ;  /* 0x000000ff9000720c */ /* 0x000fe40003f85070 */
[----:B------:R-:W-:Y:S02]  /*127e0*/  LOP3.LUT R6, R7, 0x7f, RZ, 0xc0, !PT ;  /* 0x0000007f07067812 */ /* 0x000fe400078ec0ff */
[----:B------:R-:W-:Y:S02]  /*127f0*/  LOP3.LUT R7, R3, 0x7c, RZ, 0xfc, !PT ;  /* 0x0000007c03077812 */ /* 0x000fe400078efcff */
[----:B------:R-:W-:-:S04]  /*12800*/  ISETP.GE.AND P2, PT, R6, UR4, PT ;  /* 0x0000000406007c0c */ /* 0x000fc8000bf46270 */
[----:B------:R-:W-:Y:S02]  /*12810*/  SEL R144, RZ, 0x4, P2 ;  /* 0x00000004ff907807 */ /* 0x000fe40001000000 */
[----:B------:R-:W-:Y:S01]  /*12820*/  ISETP.GE.AND P2, PT, R7, UR4, PT ;  /* 0x0000000407007c0c */ /* 0x000fe2000bf46270 */
[C---:B------:R-:W-:Y:S01]  /*12830*/  IMAD.WIDE R6, R249.reuse, 0x4, R242 ;  /* 0x00000004f9067825 */ /* 0x040fe200078e02f2 */
[----:B------:R-:W-:Y:S04]  /*12840*/  STL.64 [R1+0x270], R10 ;  /* 0x0002700a01007387 */ /* 0x000fe80000100a00 */
[----:B------:R-:W-:Y:S04]  /*12850*/  STL.64 [R1+0x268], R8 ;  /* 0x0002680801007387 */ /* 0x000fe80000100a00 */
[----:B------:R1:W-:Y:S04]  /*12860*/  STL.64 [R1+0x1f0], R6 ;  /* 0x0001f00601007387 */ /* 0x0003e80000100a00 */
[----:B------:R1:W-:Y:S02]  /*12870*/  LDGSTS.E [R0+0x72000], desc[UR20][R6.64], P3 ;  /* 0x7200000006007fae */ /* 0x0003e400099a1014 */
[----:B-1----:R-:W-:-:S05]  /*12880*/  IMAD.WIDE R6, R249, 0x4, R228 ;  /* 0x00000004f9067825 */ /* 0x002fca00078e02e4 */
[----:B------:R1:W-:Y:S04]  /*12890*/  STL.64 [R1+0x318], R6 ;  /* 0x0003180601007387 */ /* 0x0003e80000100a00 */
[----:B------:R1:W-:Y:S02]  /*128a0*/  LDGSTS.E [R0+0x72008], desc[UR20][R6.64], P6 ;  /* 0x7200800006007fae */ /* 0x0003e4000b1a1014 */
[----:B-1----:R-:W1:Y:S01]  /*128b0*/  S2R R7, SR_TID.X ;  /* 0x0000000000077919 */ /* 0x002e620000002100 */
[----:B------:R-:W-:Y:S02]  /*128c0*/  SEL R144, R144, RZ, P1 ;  /* 0x000000ff90907207 */ /* 0x000fe40000800000 */
[----:B------:R-:W-:Y:S02]  /*128d0*/  SEL R230, RZ, 0x4, P2 ;  /* 0x00000004ffe67807 */ /* 0x000fe40001000000 */
[----:B------:R-:W-:-:S02]  /*128e0*/  ISETP.NE.U32.AND P2, PT, R144, RZ, PT ;  /* 0x000000ff9000720c */ /* 0x000fc40003f45070 */
[----:B------:R-:W-:Y:S02]  /*128f0*/  SEL R144, R230, RZ, P1 ;  /* 0x000000ffe6907207 */ /* 0x000fe40000800000 */
[----:B------:R-:W-:Y:S02]  /*12900*/  ISETP.GE.AND P6, PT, R3, UR5, PT ;  /* 0x0000000503007c0c */ /* 0x000fe4000bfc6270 */
[----:B------:R-:W-:Y:S02]  /*12910*/  ISETP.NE.U32.AND P3, PT, R144, RZ, PT ;  /* 0x000000ff9000720c */ /* 0x000fe40003f65070 */
[----:B------:R-:W-:Y:S02]  /*12920*/  SEL R144, RZ, 0x4, P6 ;  /* 0x00000004ff907807 */ /* 0x000fe40003000000 */
[----:B-1----:R-:W-:-:S04]  /*12930*/  SHF.R.U32.HI R7, RZ, 0x6, R7 ;  /* 0x00000006ff077819 */ /* 0x002fc80000011607 */
[----:B------:R-:W-:-:S04]  /*12940*/  SGXT.U32 R7, R7, 0x1 ;  /* 0x000000010707781a */ /* 0x000fc80000000000 */
[----:B------:R-:W-:-:S04]  /*12950*/  LOP3.LUT R7, R7, 0x7e, RZ, 0xfc, !PT ;  /* 0x0000007e07077812 */ /* 0x000fc800078efcff */
[----:B------:R-:W-:Y:S02]  /*12960*/  ISETP.GE.AND P6, PT, R7, UR4, PT ;  /* 0x0000000407007c0c */ /* 0x000fe4000bfc6270 */
[----:B------:R-:W1:Y:S01]  /*12970*/  S2R R7, SR_TID.X ;  /* 0x0000000000077919 */ /* 0x000e620000002100 */
[----:B------:R-:W-:-:S04]  /*12980*/  IMAD.WIDE R8, R249, 0x4, R226 ;  /* 0x00000004f9087825 */ /* 0x000fc800078e02e2 */
[----:B------:R-:W-:Y:S01]  /*12990*/  VIADD R252, R252, 0x7f ;  /* 0x0000007ffcfc7836 */ /* 0x000fe20000000000 */
[----:B------:R1:W-:Y:S04]  /*129a0*/  LDGSTS.E [R0+0x74000], desc[UR20][R8.64], P5 ;  /* 0x7400000008007fae */ /* 0x0003e8000a9a1014 */
[----:B------:R-:W-:Y:S01]  /*129b0*/  ISETP.GT.AND P5, PT, R252, 0x1ff, PT ;  /* 0x000001fffc00780c */ /* 0x000fe20003fa4270 */
[----:B------:R-:W-:Y:S03]  /*129c0*/  STL.64 [R1+0x308], R8 ;  /* 0x0003080801007387 */ /* 0x000fe60000100a00 */
[----:B------:R-:W-:Y:S01]  /*129d0*/  SEL R226, R144, RZ, P5 ;  /* 0x000000ff90e27207 */ /* 0x000fe20002800000 */
[----:B------:R1:W-:Y:S01]  /*129e0*/  STL.64 [R1+0x700], R2 ;  /* 0x0007000201007387 */ /* 0x0003e20000100a00 */
[----:B------:R-:W-:-:S04]  /*129f0*/  SEL R144, RZ, 0x4, P6 ;  /* 0x00000004ff907807 */ /* 0x000fc80003000000 */
[----:B------:R-:W-:Y:S02]  /*12a00*/  SEL R144, R144, RZ, P1 ;  /* 0x000000ff90907207 */ /* 0x000fe40000800000 */
[--C-:B-1----:R-:W-:Y:S02]  /*12a10*/  SHF.R.U32.HI R6, RZ, 0x6, R7.reuse ;  /* 0x00000006ff067819 */ /* 0x102fe40000011607 */
[----:B------:R-:W-:Y:S02]  /*12a20*/  SHF.R.U32.HI R7, RZ, 0x6, R7 ;  /* 0x00000006ff077819 */ /* 0x000fe40000011607 */
[----:B------:R-:W-:Y:S01]  /*12a30*/  SGXT.U32 R6, R6, 0x1 ;  /* 0x000000010606781a */ /* 0x000fe20000000000 */
[----:B------:R-:W-:Y:S01]  /*12a40*/  IMAD.WIDE R2, R249, 0x4, R224 ;  /* 0x00000004f9027825 */ /* 0x000fe200078e02e0 */
[----:B------:R-:W-:Y:S02]  /*12a50*/  SGXT.U32 R7, R7, 0x1 ;  /* 0x000000010707781a */ /* 0x000fe40000000000 */
[----:B------:R-:W-:-:S02]  /*12a60*/  LOP3.LUT R6, R6, 0x2, RZ, 0xfc, !PT ;  /* 0x0000000206067812 */ /* 0x000fc400078efcff */
[----:B------:R-:W-:Y:S01]  /*12a70*/  LOP3.LUT R7, R7, 0x20, RZ, 0xfc, !PT ;  /* 0x0000002007077812 */ /* 0x000fe200078efcff */
[----:B------:R1:W-:Y:S01]  /*12a80*/  LDGSTS.E [R0+0x74008], desc[UR20][R2.64], P4 ;  /* 0x7400800002007fae */ /* 0x0003e2000a1a1014 */
[----:B------:R-:W-:Y:S02]  /*12a90*/  ISETP.GE.AND P1, PT, R6, UR5, PT ;  /* 0x0000000506007c0c */ /* 0x000fe4000bf26270 */
[----:B------:R-:W-:Y:S02]  /*12aa0*/  ISETP.NE.U32.AND P4, PT, R144, RZ, PT ;  /* 0x000000ff9000720c */ /* 0x000fe40003f85070 */
[----:B------:R-:W-:Y:S02]  /*12ab0*/  SEL R144, RZ, 0x4, P1 ;  /* 0x00000004ff907807 */ /* 0x000fe40000800000 */
[----:B------:R-:W-:Y:S02]  /*12ac0*/  ISETP.GE.AND P1, PT, R7, UR5, PT ;  /* 0x0000000507007c0c */ /* 0x000fe4000bf26270 */
[----:B------:R-:W2:Y:S01]  /*12ad0*/  S2R R7, SR_TID.X ;  /* 0x0000000000077919 */ /* 0x000ea20000002100 */
[----:B------:R-:W-:Y:S01]  /*12ae0*/  SEL R224, R144, RZ, P5 ;  /* 0x000000ff90e07207 */ /* 0x000fe20002800000 */
[C---:B------:R-:W-:Y:S01]  /*12af0*/  IMAD.WIDE R8, R249.reuse, 0x4, R222 ;  /* 0x00000004f9087825 */ /* 0x040fe200078e02de */
[----:B------:R-:W-:Y:S01]  /*12b00*/  SEL R144, RZ, 0x4, P1 ;  /* 0x00000004ff907807 */ /* 0x000fe20000800000 */
[----:B------:R1:W-:Y:S03]  /*12b10*/  STL.64 [R1+0x300], R2 ;  /* 0x0003000201007387 */ /* 0x0003e60000100a00 */
[----:B------:R-:W-:Y:S01]  /*12b20*/  SEL R144, R144, RZ, P5 ;  /* 0x000000ff90907207 */ /* 0x000fe20002800000 */
[----:B------:R2:W-:Y:S01]  /*12b30*/  LDGSTS.E [R0+0x76000], desc[UR20][R8.64], P3 ;  /* 0x7600000008007fae */ /* 0x0005e200099a1014 */
[----:B-1----:R-:W-:Y:S01]  /*12b40*/  IMAD.WIDE R2, R249, 0x4, R220 ;  /* 0x00000004f9027825 */ /* 0x002fe200078e02dc */
[----:B--2---:R-:W-:-:S04]  /*12b50*/  SHF.R.U32.HI R6, RZ, 0x6, R7 ;  /* 0x00000006ff067819 */ /* 0x004fc80000011607 */
[----:B------:R1:W-:Y:S01]  /*12b60*/  LDGSTS.E [R0+0x76008], desc[UR20][R2.64], P4 ;  /* 0x7600800002007fae */ /* 0x0003e2000a1a1014 */
[----:B------:R-:W-:Y:S02]  /*12b70*/  SHF.R.U32.HI R7, RZ, 0x6, R7 ;  /* 0x00000006ff077819 */ /* 0x000fe40000011607 */
[----:B------:R-:W-:Y:S01]  /*12b80*/  SGXT.U32 R6, R6, 0x1 ;  /* 0x000000010606781a */ /* 0x000fe20000000000 */
[----:B------:R-:W-:Y:S01]  /*12b90*/  STL.64 [R1+0x798], R248 ;  /* 0x000798f801007387 */ /* 0x000fe20000100a00 */
[----:B------:R-:W-:Y:S02]  /*12ba0*/  SGXT.U32 R7, R7, 0x1 ;  /* 0x000000010707781a */ /* 0x000fe40000000000 */
[----:B------:R-:W-:Y:S01]  /*12bb0*/  LOP3.LUT R6, R6, 0x22, RZ, 0xfc, !PT ;  /* 0x0000002206067812 */ /* 0x000fe200078efcff */
[----:B------:R-:W-:Y:S01]  /*12bc0*/  IMAD.WIDE R202, R145, 0x4, R202 ;  /* 0x0000000491ca7825 */ /* 0x000fe200078e02ca */
[----:B------:R-:W-:Y:S01]  /*12bd0*/  LOP3.LUT R7, R7, 0x40, RZ, 0xfc, !PT ;  /* 0x0000004007077812 */ /* 0x000fe200078efcff */
[----:B------:R-:W0:Y:S01]  /*12be0*/  LDGDEPBAR ;  /* 0x00000000000079af */ /* 0x000e220000000000 */
[----:B------:R-:W-:-:S02]  /*12bf0*/  ISETP.GE.AND P3, PT, R6, UR5, PT ;  /* 0x0000000506007c0c */ /* 0x000fc4000bf66270 */
[----:B------:R-:W-:Y:S02]  /*12c00*/  ISETP.NE.U32.AND P4, PT, R144, RZ, PT ;  /* 0x000000ff9000720c */ /* 0x000fe40003f85070 */
[----:B------:R-:W-:Y:S02]  /*12c10*/  SEL R144, RZ, 0x4, P3 ;  /* 0x00000004ff907807 */ /* 0x000fe40001800000 */
[----:B------:R-:W-:Y:S01]  /*12c20*/  ISETP.GE.AND P3, PT, R7, UR5, PT ;  /* 0x0000000507007c0c */ /* 0x000fe2000bf66270 */
[C---:B------:R-:W-:Y:S01]  /*12c30*/  IMAD.WIDE R6, R145.reuse, 0x4, R216 ;  /* 0x0000000491067825 */ /* 0x040fe200078e02d8 */
[----:B------:R2:W-:Y:S04]  /*12c40*/  STL.64 [R1+0x2f8], R8 ;  /* 0x0002f80801007387 */ /* 0x0005e80000100a00 */
[----:B------:R1:W-:Y:S01]  /*12c50*/  STL.64 [R1+0x2f0], R2 ;  /* 0x0002f00201007387 */ /* 0x0003e20000100a00 */
[----:B------:R-:W-:-:S03]  /*12c60*/  IMAD.WIDE R10, R145, 0x4, R210 ;  /* 0x00000004910a7825 */ /* 0x000fc600078e02d2 */
[----:B------:R-:W-:Y:S01]  /*12c70*/  STL.64 [R1+0xf0], R6 ;  /* 0x0000f00601007387 */ /* 0x000fe20000100a00 */
[----:B--2---:R-:W-:-:S03]  /*12c80*/  IMAD.WIDE R8, R145, 0x4, R214 ;  /* 0x0000000491087825 */ /* 0x004fc600078e02d6 */
[----:B------:R-:W-:Y:S01]  /*12c90*/  STL.64 [R1+0xc0], R202 ;  /* 0x0000c0ca01007387 */ /* 0x000fe20000100a00 */
[----:B-1----:R-:W-:-:S03]  /*12ca0*/  IMAD.WIDE R2, R145, 0x4, R196 ;  /* 0x0000000491027825 */ /* 0x002fc600078e02c4 */
[----:B------:R-:W-:Y:S01]  /*12cb0*/  STL.64 [R1+0xe0], R8 ;  /* 0x0000e00801007387 */ /* 0x000fe20000100a00 */
[----:B------:R-:W-:-:S03]  /*12cc0*/  IMAD.WIDE R190, R145, 0x4, R190 ;  /* 0x0000000491be7825 */ /* 0x000fc600078e02be */
[----:B------:R1:W-:Y:S01]  /*12cd0*/  STL.64 [R1+0xb0], R2 ;  /* 0x0000b00201007387 */ /* 0x0003e20000100a00 */
[----:B------:R-:W-:-:S03]  /*12ce0*/  IMAD.WIDE R180, R145, 0x4, R180 ;  /* 0x0000000491b47825 */ /* 0x000fc600078e02b4 */
[----:B------:R-:W-:Y:S01]  /*12cf0*/  STL.64 [R1+0xd0], R10 ;  /* 0x0000d00a01007387 */ /* 0x000fe20000100a00 */
[----:B------:R-:W-:-:S03]  /*12d00*/  IMAD.WIDE R126, R145, 0x4, R126 ;  /* 0x00000004917e7825 */ /* 0x000fc600078e027e */
[----:B------:R-:W-:Y:S01]  /*12d10*/  STL.64 [R1+0x98], R190 ;  /* 0x000098be01007387 */ /* 0x000fe20000100a00 */
[----:B-1----:R-:W-:-:S04]  /*12d20*/  IMAD.WIDE R2, R145, 0x4, R184 ;  /* 0x0000000491027825 */ /* 0x002fc800078e02b8 */
[C---:B------:R-:W-:Y:S01]  /*12d30*/  IMAD.WIDE R122, R145.reuse, 0x4, R122 ;  /* 0x00000004917a7825 */ /* 0x040fe200078e027a */
[----:B------:R1:W-:Y:S03]  /*12d40*/  STL.64 [R1+0x90], R2 ;  /* 0x0000900201007387 */ /* 0x0003e60000100a00 */
[C---:B------:R-:W-:Y:S01]  /*12d50*/  IMAD.WIDE R120, R145.reuse, 0x4, R120 ;  /* 0x0000000491787825 */ /* 0x040fe200078e0278 */
[----:B------:R-:W-:Y:S04]  /*12d60*/  STL.64 [R1+0x58], R180 ;  /* 0x000058b401007387 */ /* 0x000fe80000100a00 */
[----:B------:R-:W-:Y:S01]  /*12d70*/  STL.64 [R1+0x40], R126 ;  /* 0x0000407e01007387 */ /* 0x000fe20000100a00 */
[----:B-1----:R-:W-:-:S04]  /*12d80*/  IMAD.WIDE R2, R145, 0x4, R124 ;  /* 0x0000000491027825 */ /* 0x002fc800078e027c */
[C---:B------:R-:W-:Y:S01]  /*12d90*/  IMAD.WIDE R48, R145.reuse, 0x4, R48 ;  /* 0x0000000491307825 */ /* 0x040fe200078e0230 */
[----:B------:R1:W-:Y:S03]  /*12da0*/  STL.64 [R1+0x28], R2 ;  /* 0x0000280201007387 */ /* 0x0003e60000100a00 */
[C---:B------:R-:W-:Y:S01]  /*12db0*/  IMAD.WIDE R184, R145.reuse, 0x4, R90 ;  /* 0x0000000491b87825 */ /* 0x040fe200078e025a */
[----:B------:R-:W-:Y:S01]  /*12dc0*/  ISETP.NE.U32.AND P1, PT, R224, RZ, PT ;  /* 0x000000ffe000720c */ /* 0x000fe20003f25070 */
[----:B------:R-:W-:Y:S04]  /*12dd0*/  LDGSTS.E [R5+0x20000], desc[UR20][R6.64], P2 ;  /* 0x2000000006057fae */ /* 0x000fe800091a1014 */
[----:B-1----:R-:W2:Y:S04]  /*12de0*/  LDL.LU.64 R2, [R1+0x80] ;  /* 0x0000800001027983 */ /* 0x002ea80000300a00 */
[----:B------:R-:W-:Y:S04]  /*12df0*/  STL.64 [R1+0x10], R122 ;  /* 0x0000107a01007387 */ /* 0x000fe80000100a00 */
[----:B------:R-:W3:Y:S01]  /*12e00*/  LDL.LU.64 R248, [R1+0xe8] ;  /* 0x0000e80001f87983 */ /* 0x000ee20000300a00 */
[----:B------:R-:W-:-:S03]  /*12e10*/  IMAD.WIDE R190, R145, 0x4, R92 ;  /* 0x0000000491be7825 */ /* 0x000fc600078e025c */
[----:B------:R-:W-:Y:S01]  /*12e20*/  STL.64 [R1+0x8], R120 ;  /* 0x0000087801007387 */ /* 0x000fe20000100a00 */
[----:B------:R-:W-:-:S03]  /*12e30*/  IMAD.WIDE R90, R145, 0x4, R176 ;  /* 0x00000004915a7825 */ /* 0x000fc600078e02b0 */
[----:B------:R-:W3:Y:S01]  /*12e40*/  LDL.LU.64 R240, [R1+0xf8] ;  /* 0x0000f80001f07983 */ /* 0x000ee20000300a00 */
[----:B------:R-:W-:-:S03]  /*12e50*/  IMAD.WIDE R196, R145, 0x4, R94 ;  /* 0x0000000491c47825 */ /* 0x000fc600078e025e */
[----:B------:R1:W-:Y:S01]  /*12e60*/  STL.64 [R1+0x7a0], R48 ;  /* 0x0007a03001007387 */ /* 0x0003e20000100a00 */
[----:B------:R-:W-:-:S04]  /*12e70*/  IMAD.WIDE R92, R145, 0x4, R178 ;  /* 0x00000004915c7825 */ /* 0x000fc800078e02b2 */
[----:B------:R-:W-:-:S04]  /*12e80*/  IMAD.WIDE R202, R145, 0x4, R96 ;  /* 0x0000000491ca7825 */ /* 0x000fc800078e0260 */
[C---:B------:R-:W-:Y:S01]  /*12e90*/  IMAD.WIDE R94, R145.reuse, 0x4, R182 ;  /* 0x00000004915e7825 */ /* 0x040fe200078e02b6 */
[----:B-1----:R-:W3:Y:S03]  /*12ea0*/  LDL.LU.64 R48, [R1+0x78] ;  /* 0x0000780001307983 */ /* 0x002ee60000300a00 */
[C---:B------:R-:W-:Y:S01]  /*12eb0*/  IMAD.WIDE R210, R145.reuse, 0x4, R98 ;  /* 0x0000000491d27825 */ /* 0x040fe200078e0262 */
[----:B------:R-:W3:Y:S03]  /*12ec0*/  LDL.LU.64 R176, [R1+0xd8] ;  /* 0x0000d80001b07983 */ /* 0x000ee60000300a00 */
[C---:B------:R-:W-:Y:S01]  /*12ed0*/  IMAD.WIDE R96, R145.reuse, 0x4, R186 ;  /* 0x0000000491607825 */ /* 0x040fe200078e02ba */
[----:B------:R-:W3:Y:S03]  /*12ee0*/  LDL.LU.64 R178, [R1] ;  /* 0x0000000001b27983 */ /* 0x000ee60000300a00 */
[C---:B------:R-:W-:Y:S01]  /*12ef0*/  IMAD.WIDE R214, R145.reuse, 0x4, R100 ;  /* 0x0000000491d67825 */ /* 0x040fe200078e0264 */
[----:B------:R-:W3:Y:S03]  /*12f00*/  LDL.LU.64 R182, [R1+0x18] ;  /* 0x0000180001b67983 */ /* 0x000ee60000300a00 */
[C---:B------:R-:W-:Y:S01]  /*12f10*/  IMAD.WIDE R98, R145.reuse, 0x4, R188 ;  /* 0x0000000491627825 */ /* 0x040fe200078e02bc */
[----:B------:R-:W3:Y:S03]  /*12f20*/  LDL.LU.64 R186, [R1+0x88] ;  /* 0x0000880001ba7983 */ /* 0x000ee60000300a00 */
[C---:B------:R-:W-:Y:S01]  /*12f30*/  IMAD.WIDE R216, R145.reuse, 0x4, R102 ;  /* 0x0000000491d87825 */ /* 0x040fe200078e0266 */
[----:B------:R-:W3:Y:S03]  /*12f40*/  LDL.LU.64 R188, [R1+0x20] ;  /* 0x0000200001bc7983 */ /* 0x000ee60000300a00 */
[C---:B------:R-:W-:Y:S01]  /*12f50*/  IMAD.WIDE R100, R145.reuse, 0x4, R192 ;  /* 0x0000000491647825 */ /* 0x040fe200078e02c0 */
[----:B------:R-:W-:Y:S01]  /*12f60*/  ISETP.NE.U32.AND P6, PT, R226, RZ, PT ;  /* 0x000000ffe200720c */ /* 0x000fe20003fc5070 */
[----:B------:R-:W3:Y:S02]  /*12f70*/  LDL.LU.64 R192, [R1+0x30] ;  /* 0x0000300001c07983 */ /* 0x000ee40000300a00 */
[----:B------:R-:W-:-:S04]  /*12f80*/  IMAD.WIDE R220, R145, 0x4, R104 ;  /* 0x0000000491dc7825 */ /* 0x000fc800078e0268 */
[C---:B------:R-:W-:Y:S02]  /*12f90*/  IMAD.WIDE R102, R145.reuse, 0x4, R194 ;  /* 0x0000000491667825 */ /* 0x040fe400078e02c2 */
        /* <DEDUP_REMOVED lines=22> */
[C---:B------:R-:W-:Y:S02]  /*13100*/  IMAD.WIDE R118, R145.reuse, 0x4, R234 ;  /* 0x0000000491767825 */ /* 0x040fe400078e02ea */
[----:B------:R-:W3:Y:S02]  /*13110*/  LDL.LU.64 R234, [R1+0xa0] ;  /* 0x0000a00001ea7983 */ /* 0x000ee40000300a00 */
[C---:B------:R-:W-:Y:S02]  /*13120*/  IMAD.WIDE R120, R145.reuse, 0x4, R236 ;  /* 0x0000000491787825 */ /* 0x040fe400078e02ec */
[----:B------:R-:W3:Y:S02]  /*13130*/  LDL.LU.64 R236, [R1+0x68] ;  /* 0x0000680001ec7983 */ /* 0x000ee40000300a00 */
[----:B------:R-:W-:-:S04]  /*13140*/  IMAD.WIDE R180, R145, 0x4, R88 ;  /* 0x0000000491b47825 */ /* 0x000fc800078e0258 */
[----:B------:R-:W-:-:S04]  /*13150*/  IMAD.WIDE R88, R145, 0x4, R174 ;  /* 0x0000000491587825 */ /* 0x000fc800078e02ae */
[----:B------:R-:W-:-:S04]  /*13160*/  IMAD.WIDE R124, R145, 0x4, R244 ;  /* 0x00000004917c7825 */ /* 0x000fc800078e02f4 */
[C---:B------:R-:W-:Y:S02]  /*13170*/  IMAD.WIDE R122, R145.reuse, 0x4, R238 ;  /* 0x00000004917a7825 */ /* 0x040fe400078e02ee */
[----:B------:R-:W3:Y:S02]  /*13180*/  LDL.LU.64 R238, [R1+0x60] ;  /* 0x0000600001ee7983 */ /* 0x000ee40000300a00 */
[----:B----4-:R-:W-:-:S04]  /*13190*/  IMAD.WIDE R174, R145, 0x4, R250 ;  /* 0x0000000491ae7825 */ /* 0x010fc800078e02fa */
[----:B--2---:R-:W-:-:S04]  /*131a0*/  IMAD.WIDE R2, R145, 0x4, R2 ;  /* 0x0000000491027825 */ /* 0x004fc800078e0202 */
[----:B---3--:R-:W-:-:S04]  /*131b0*/  IMAD.WIDE R248, R145, 0x4, R248 ;  /* 0x0000000491f87825 */ /* 0x008fc800078e02f8 */
[----:B------:R-:W-:-:S04]  /*131c0*/  IMAD.WIDE R48, R145, 0x4, R48 ;  /* 0x0000000491307825 */ /* 0x000fc800078e0230 */
[----:B------:R-:W-:-:S04]  /*131d0*/  IMAD.WIDE R176, R145, 0x4, R176 ;  /* 0x0000000491b07825 */ /* 0x000fc800078e02b0 */
[----:B------:R-:W-:-:S04]  /*131e0*/  IMAD.WIDE R186, R145, 0x4, R186 ;  /* 0x0000000491ba7825 */ /* 0x000fc800078e02ba */
[C---:B------:R-:W-:Y:S02]  /*131f0*/  IMAD.WIDE R250, R145.reuse, 0x4, R200 ;  /* 0x0000000491fa7825 */ /* 0x040fe400078e02c8 */
[----:B------:R-:W2:Y:S04]  /*13200*/  LDL.LU.64 R200, [R1+0x28] ;  /* 0x0000280001c87983 */ /* 0x000ea80000300a00 */
[----:B------:R-:W-:Y:S04]  /*13210*/  STL.64 [R1], R48 ;  /* 0x0000003001007387 */ /* 0x000fe80000100a00 */
[----:B------:R1:W-:Y:S04]  /*13220*/  STL.64 [R1+0x30], R186 ;  /* 0x000030ba01007387 */ /* 0x0003e80000100a00 */
[----:B------:R-:W-:Y:S01]  /*13230*/  STL.64 [R1+0x18], R2 ;  /* 0x0000180201007387 */ /* 0x000fe20000100a00 */
[----:B------:R-:W-:-:S03]  /*13240*/  IMAD.WIDE R78, R145, 0x4, R78 ;  /* 0x00000004914e7825 */ /* 0x000fc600078e024e */
[----:B------:R-:W-:Y:S01]  /*13250*/  LDGSTS.E [R5+0x20400], desc[UR20][R204.64], P2 ;  /* 0x20400000cc057fae */ /* 0x000fe200091a1014 */
        /* <DEDUP_REMOVED lines=19> */
[----:B------:R3:W-:Y:S01]  /*13390*/  STL.64 [R1+0x48], R236 ;  /* 0x000048ec01007387 */ /* 0x0007e20000100a00 */
[----:B------:R-:W-:-:S03]  /*133a0*/  IMAD.WIDE R212, R145, 0x4, R206 ;  /* 0x0000000491d47825 */ /* 0x000fc600078e02ce */
[----:B------:R-:W-:Y:S01]  /*133b0*/  LDGSTS.E [R5+0x22c00], desc[UR20][R90.64], P2 ;  /* 0x22c000005a057fae */ /* 0x000fe200091a1014 */
[----:B------:R-:W-:-:S03]  /*133c0*/  IMAD.WIDE R206, R145, 0x4, R198 ;  /* 0x0000000491ce7825 */ /* 0x000fc600078e02c6 */
[----:B------:R4:W-:Y:S04]  /*133d0*/  STL.64 [R1+0x60], R234 ;  /* 0x000060ea01007387 */ /* 0x0009e80000100a00 */
[----:B------:R1:W-:Y:S04]  /*133e0*/  STL.64 [R1+0x78], R212 ;  /* 0x000078d401007387 */ /* 0x0003e80000100a00 */
[----:B------:R1:W-:Y:S04]  /*133f0*/  STL.64 [R1+0x80], R206 ;  /* 0x000080ce01007387 */ /* 0x0003e80000100a00 */
[----:B------:R-:W2:Y:S04]  /*13400*/  LDL.LU.64 R198, [R1+0x10] ;  /* 0x0000100001c67983 */ /* 0x000ea80000300a00 */
[----:B------:R-:W-:Y:S04]  /*13410*/  STL.64 [R1+0x88], R176 ;  /* 0x000088b001007387 */ /* 0x000fe80000100a00 */
[----:B------:R-:W-:Y:S04]  /*13420*/  STL.64 [R1+0xa0], R248 ;  /* 0x0000a0f801007387 */ /* 0x000fe80000100a00 */
[----:B------:R-:W2:Y:S01]  /*13430*/  LDL.LU.64 R6, [R1+0x7b8] ;  /* 0x0007b80001067983 */ /* 0x000ea20000300a00 */
[----:B------:R-:W-:-:S03]  /*13440*/  IMAD.WIDE R218, R145, 0x4, R218 ;  /* 0x0000000491da7825 */ /* 0x000fc600078e02da */
[----:B------:R-:W-:Y:S01]  /*13450*/  STL.64 [R1+0xb8], R240 ;  /* 0x0000b8f001007387 */ /* 0x000fe20000100a00 */
[----:B------:R-:W-:-:S03]  /*13460*/  IMAD.WIDE R126, R145, 0x4, R246 ;  /* 0x00000004917e7825 */ /* 0x000fc600078e02f6 */
[----:B------:R1:W-:Y:S04]  /*13470*/  STL.64 [R1+0x770], R204 ;  /* 0x000770cc01007387 */ /* 0x0003e80000100a00 */
[----:B------:R-:W-:Y:S04]  /*13480*/  LDGSTS.E [R5+0x23000], desc[UR20][R106.64], P2 ;  /* 0x230000006a057fae */ /* 0x000fe800091a1014 */
[----:B------:R1:W-:Y:S04]  /*13490*/  STL.64 [R1+0x780], R226 ;  /* 0x000780e201007387 */ /* 0x0003e80000100a00 */
[----:B------:R-:W-:Y:S04]  /*134a0*/  LDGSTS.E [R5+0x23400], desc[UR20][R122.64], P2 ;  /* 0x234000007a057fae */ /* 0x000fe800091a1014 */
[----:B------:R-:W-:Y:S04]  /*134b0*/  STL.64 [R1+0x788], R196 ;  /* 0x000788c401007387 */ /* 0x000fe80000100a00 */
[----:B------:R-:W-:Y:S04]  /*134c0*/  LDGSTS.E [R5+0x23800], desc[UR20][R218.64], P2 ;  /* 0x23800000da057fae */ /* 0x000fe800091a1014 */
[----:B------:R-:W-:Y:S04]  /*134d0*/  LDGSTS.E [R5+0x23c00], desc[UR20][R186.64], P2 ;  /* 0x23c00000ba057fae */ /* 0x000fe800091a1014 */
[----:B------:R-:W3:Y:S04]  /*134e0*/  LDL.LU.64 R246, [R1+0xc0] ;  /* 0x0000c00001f67983 */ /* 0x000ee80000300a00 */
[----:B-1----:R-:W3:Y:S04]  /*134f0*/  LDL.LU.64 R186, [R1+0x8] ;  /* 0x0000080001ba7983 */ /* 0x002ee80000300a00 */
[----:B--2---:R-:W-:Y:S01]  /*13500*/  LDGSTS.E [R6+0x20080], desc[UR20][R8.64], P2 ;  /* 0x2008000008067fae */ /* 0x004fe200091a1014 */
[----:B------:R-:W-:-:S03]  /*13510*/  IMAD.WIDE R76, R145, 0x4, R76 ;  /* 0x00000004914c7825 */ /* 0x000fc600078e024c */
[----:B------:R-:W-:Y:S01]  /*13520*/  LDGSTS.E [R6+0x20480], desc[UR20][R200.64], P2 ;  /* 0x20480000c8067fae */ /* 0x000fe200091a1014 */
[----:B------:R-:W-:-:S03]  /*13530*/  IMAD.WIDE R60, R145, 0x4, R60 ;  /* 0x00000004913c7825 */ /* 0x000fc600078e023c */
[----:B------:R-:W-:Y:S04]  /*13540*/  LDGSTS.E [R6+0x20880], desc[UR20][R224.64], P2 ;  /* 0x20880000e0067fae */ /* 0x000fe800091a1014 */
[----:B------:R-:W2:Y:S01]  /*13550*/  LDL.LU.64 R8, [R1+0x7b0] ;  /* 0x0007b00001087983 */ /* 0x000ea20000300a00 */
        /* <DEDUP_REMOVED lines=11> */
[----:B------:R-:W-:Y:S04]  /*13610*/  LDGSTS.E [R6+0x22080], desc[UR20][R128.64], P2 ;  /* 0x2208000080067fae */ /* 0x000fe800091a1014 */
[----:B------:R-:W-:Y:S04]  /*13620*/  LDGSTS.E [R6+0x22480], desc[UR20][R146.64], P2 ;  /* 0x2248000092067fae */ /* 0x000fe800091a1014 */
[----:B------:R-:W-:Y:S04]  /*13630*/  LDGSTS.E [R6+0x22880], desc[UR20][R162.64], P2 ;  /* 0x22880000a2067fae */ /* 0x000fe800091a1014 */
        /* <DEDUP_REMOVED lines=13> */
[----:B---3--:R-:W3:Y:S01]  /*13710*/  LDL.LU.64 R236, [R1+0xb0] ;  /* 0x0000b00001ec7983 */ /* 0x008ee20000300a00 */
[----:B------:R-:W-:-:S03]  /*13720*/  IMAD.WIDE R164, R145, 0x4, R164 ;  /* 0x0000000491a47825 */ /* 0x000fc600078e02a4 */
[----:B------:R-:W-:Y:S04]  /*13730*/  LDGSTS.E [R7+0x20900], desc[UR20][R222.64], P2 ;  /* 0x20900000de077fae */ /* 0x000fe800091a1014 */
[----:B------:R-:W-:Y:S04]  /*13740*/  LDGSTS.E [R7+0x20d00], desc[UR20][R184.64], P2 ;  /* 0x20d00000b8077fae */ /* 0x000fe800091a1014 */
[----:B------:R-:W-:Y:S04]  /*13750*/  LDGSTS.E [R7+0x21100], desc[UR20][R74.64], P2 ;  /* 0x211000004a077fae */ /* 0x000fe800091a1014 */
[----:B------:R-:W-:Y:S01]  /*13760*/  LDGSTS.E [R7+0x21500], desc[UR20][R58.64], P2 ;  /* 0x215000003a077fae */ /* 0x000fe200091a1014 */
[----:B------:R-:W-:-:S03]  /*13770*/  IMAD.WIDE R194, R145, 0x4, R194 ;  /* 0x0000000491c27825 */ /* 0x000fc600078e02c2 */
[----:B------:R-:W-:Y:S04]  /*13780*/  LDGSTS.E [R7+0x21900], desc[UR20][R42.64], P2 ;  /* 0x219000002a077fae */ /* 0x000fe800091a1014 */
[----:B------:R-:W-:Y:S04]  /*13790*/  LDGSTS.E [R7+0x21d00], desc[UR20][R26.64], P2 ;  /* 0x21d000001a077fae */ /* 0x000fe800091a1014 */
        /* <DEDUP_REMOVED lines=11> */
[----:B------:R-:W3:Y:S04]  /*13850*/  LDL.LU.64 R10, [R1+0x7a8] ;  /* 0x0007a800010a7983 */ /* 0x000ee80000300a00 */
[----:B------:R1:W-:Y:S01]  /*13860*/  LDGSTS.E [R7+0x23d00], desc[UR20][R234.64], P2 ;  /* 0x23d00000ea077fae */ /* 0x0003e200091a1014 */
[----:B------:R-:W-:-:S04]  /*13870*/  IMAD.WIDE R132, R145, 0x4, R132 ;  /* 0x0000000491847825 */ /* 0x000fc800078e0284 */
[C---:B------:R-:W-:Y:S01]  /*13880*/  IMAD.WIDE R150, R145.reuse, 0x4, R150 ;  /* 0x0000000491967825 */ /* 0x040fe200078e0296 */
[----:B----4-:R-:W4:Y:S03]  /*13890*/  LDL.LU.64 R234, [R1+0x98] ;  /* 0x0000980001ea7983 */ /* 0x010f260000300a00 */
[----:B------:R-:W-:-:S04]  /*138a0*/  IMAD.WIDE R166, R145, 0x4, R166 ;  /* 0x0000000491a67825 */ /* 0x000fc800078e02a6 */
[C---:B------:R-:W-:Y:S01]  /*138b0*/  IMAD.WIDE R238, R145.reuse, 0x4, R238 ;  /* 0x0000000491ee7825 */ /* 0x040fe200078e02ee */
[----:B------:R-:W-:Y:S04]  /*138c0*/  STL.64 [R1+0x760], R6 ;  /* 0x0007600601007387 */ /* 0x000fe80000100a00 */
        /* <DEDUP_REMOVED lines=17> */
[----:B---3--:R-:W-:Y:S01]  /*139e0*/  LDGSTS.E [R9+0x20200], desc[UR20][R236.64], P2 ;  /* 0x20200000ec097fae */ /* 0x008fe200091a1014 */
        /* <DEDUP_REMOVED lines=30> */
[----:B----4-:R-:W-:Y:S01]  /*13bd0*/  LDGSTS.E [R10+0x20280], desc[UR20][R234.64], P2 ;  /* 0x20280000ea0a7fae */ /* 0x010fe200091a1014 */
[----:B------:R-:W-:-:S03]  /*13be0*/  IMAD.WIDE R154, R145, 0x4, R154 ;  /* 0x00000004919a7825 */ /* 0x000fc600078e029a */
[----:B------:R-:W-:Y:S01]  /*13bf0*/  LDGSTS.E [R10+0x20680], desc[UR20][R232.64], P2 ;  /* 0x20680000e80a7fae */ /* 0x000fe200091a1014 */
[----:B------:R-:W-:-:S03]  /*13c00*/  IMAD.WIDE R170, R145, 0x4, R170 ;  /* 0x0000000491aa7825 */ /* 0x000fc600078e02aa */
        /* <DEDUP_REMOVED lines=21> */
[----:B------:R-:W3:Y:S01]  /*13d60*/  LDL.LU.64 R206, [R1+0x58] ;  /* 0x0000580001ce7983 */ /* 0x000ee20000300a00 */
[----:B------:R-:W-:-:S04]  /*13d70*/  IMAD.WIDE R156, R145, 0x4, R156 ;  /* 0x00000004919c7825 */ /* 0x000fc800078e029c */
[----:B------:R-:W-:-:S04]  /*13d80*/  IMAD.WIDE R172, R145, 0x4, R172 ;  /* 0x0000000491ac7825 */ /* 0x000fc800078e02ac */
[C---:B------:R-:W-:Y:S01]  /*13d90*/  IMAD.WIDE R188, R145.reuse, 0x4, R188 ;  /* 0x0000000491bc7825 */ /* 0x040fe200078e02bc */
[----:B------:R-:W-:Y:S04]  /*13da0*/  STL.64 [R1+0x758], R8 ;  /* 0x0007580801007387 */ /* 0x000fe80000100a00 */
[----:B------:R-:W1:Y:S04]  /*13db0*/  LDL.LU.64 R204, [R1+0x2e8] ;  /* 0x0002e80001cc7983 */ /* 0x000e680000300a00 */
[----:B------:R-:W4:Y:S04]  /*13dc0*/  LDL.LU R177, [R1+0x4e8] ;  /* 0x0004e80001b17983 */ /* 0x000f280000300800 */
        /* <DEDUP_REMOVED lines=16> */
[----:B------:R-:W2:Y:S04]  /*13ed0*/  LDL.LU.64 R48, [R1+0x7a0] ;  /* 0x0007a00001307983 */ /* 0x000ea80000300a00 */
[----:B------:R-:W1:Y:S04]  /*13ee0*/  LDL.LU.64 R248, [R1+0x798] ;  /* 0x0007980001f87983 */ /* 0x000e680000300a00 */
[----:B------:R-:W4:Y:S04]  /*13ef0*/  LDL.LU.64 R226, [R1+0x2e0] ;  /* 0x0002e00001e27983 */ /* 0x000f280000300a00 */
[----:B------:R3:W-:Y:S04]  /*13f00*/  STL.64 [R1+0x750], R10 ;  /* 0x0007500a01007387 */ /* 0x0007e80000100a00 */
[----:B---3--:R-:W3:Y:S01]  /*13f10*/  LDL.LU.64 R10, [R1+0x260] ;  /* 0x00026000010a7983 */ /* 0x008ee20000300a00 */
[----:B------:R-:W-:-:S04]  /*13f20*/  IMAD.WIDE R80, R145, 0x4, R80 ;  /* 0x0000000491507825 */ /* 0x000fc800078e0250 */
[----:B------:R-:W-:-:S04]  /*13f30*/  IMAD.WIDE R64, R145, 0x4, R64 ;  /* 0x0000000491407825 */ /* 0x000fc800078e0240 */
[----:B------:R-:W-:-:S04]  /*13f40*/  IMAD.WIDE R32, R145, 0x4, R32 ;  /* 0x0000000491207825 */ /* 0x000fc800078e0220 */
[----:B------:R-:W-:-:S04]  /*13f50*/  IMAD.WIDE R16, R145, 0x4, R16 ;  /* 0x0000000491107825 */ /* 0x000fc800078e0210 */
[----:B------:R-:W-:-:S04]  /*13f60*/  IMAD.WIDE R140, R145, 0x4, R140 ;  /* 0x00000004918c7825 */ /* 0x000fc800078e028c */
[----:B------:R-:W-:-:S04]  /*13f70*/  IMAD.WIDE R158, R145, 0x4, R158 ;  /* 0x00000004919e7825 */ /* 0x000fc800078e029e */
[----:B------:R-:W-:Y:S01]  /*13f80*/  IMAD.WIDE R192, R145, 0x4, R192 ;  /* 0x0000000491c07825 */ /* 0x000fe200078e02c0 */
[----:B------:R-:W-:Y:S04]  /*13f90*/  LDGSTS.E [R12+0x20380], desc[UR20][R206.64], P2 ;  /* 0x20380000ce0c7fae */ /* 0x000fe800091a1014 */
[----:B------:R-:W-:Y:S04]  /*13fa0*/  LDGSTS.E [R12+0x20780], desc[UR20][R228.64], P2 ;  /* 0x20780000e40c7fae */ /* 0x000fe800091a1014 */
[----:B------:R-:W-:Y:S04]  /*13fb0*/  LDGSTS.E [R12+0x20b80], desc[UR20][R202.64], P2 ;  /* 0x20b80000ca0c7fae */ /* 0x000fe800091a1014 */
[----:B------:R-:W-:Y:S04]  /*13fc0*/  LDGSTS.E [R12+0x20f80], desc[UR20][R80.64], P2 ;  /* 0x20f80000500c7fae */ /* 0x000fe800091a1014 */
[----:B------:R-:W-:Y:S04]  /*13fd0*/  LDGSTS.E [R12+0x21380], desc[UR20][R64.64], P2 ;  /* 0x21380000400c7fae */ /* 0x000fe800091a1014 */
        /* <DEDUP_REMOVED lines=11> */
[----:B------:R-:W0:Y:S04]  /*14090*/  LDGDEPBAR ;  /* 0x00000000000079af */ /* 0x000e280000000000 */
[----:B------:R-:W2:Y:S04]  /*140a0*/  LDL.LU.64 R240, [R1+0x790] ;  /* 0x0007900001f07983 */ /* 0x000ea80000300a00 */
[----:B------:R-:W2:Y:S04]  /*140b0*/  LDL.LU.64 R196, [R1+0x258] ;  /* 0x0002580001c47983 */ /* 0x000ea80000300a00 */
[----:B------:R-:W2:Y:S01]  /*140c0*/  LDL.LU.64 R8, [R1+0x1e8] ;  /* 0x0001e80001087983 */ /* 0x000ea20000300a00 */
[C---:B-1----:R-:W-:Y:S01]  /*140d0*/  IMAD.WIDE R6, R249.reuse, 0x4, R204 ;  /* 0x00000004f9067825 */ /* 0x042fe200078e02cc */
[----:B------:R-:W-:Y:S06]  /*140e0*/  BAR.SYNC.DEFER_BLOCKING 0x0 ;  /* 0x0000000000007b1d */ /* 0x000fec0000010000 */
[----:B------:R1:W-:Y:S04]  /*140f0*/  STL.64 [R1+0x438], R6 ;  /* 0x0004380601007387 */ /* 0x0003e80000100a00 */
[----:B------:R-:W2:Y:S04]  /*14100*/  LDL.LU.64 R204, [R1+0x1e0] ;  /* 0x0001e00001cc7983 */ /* 0x000ea80000300a00 */
[----:B------:R-:W-:Y:S01]  /*14110*/  @!PT LDS RZ, [RZ] ;  /* 0x00000000fffff984 */ /* 0x000fe20000000800 */
[----:B------:R-:W-:Y:S01]  /*14120*/  @!PT LDS RZ, [RZ] ;  /* 0x00000000fffff984 */ /* 0x000fe20000000800 */
[----:B------:R-:W-:Y:S01]  /*14130*/  @!PT LDS RZ, [RZ] ;  /* 0x00000000fffff984 */ /* 0x000fe20000000800 */
[----:B----4-:R4:W-:Y:S04]  /*14140*/  LDGSTS.E [R177+0x78000], desc[UR20][R6.64], P6 ;  /* 0x7800000006b17fae */ /* 0x0109e8000b1a1014 */
[----:B-1----:R-:W4:Y:S01]  /*14150*/  LDL.LU.64 R6, [R1+0x178] ;  /* 0x0001780001067983 */ /* 0x002f220000300a00 */
[----:B------:R-:W-:-:S04]  /*14160*/  IMAD.WIDE R226, R249, 0x4, R226 ;  /* 0x00000004f9e27825 */ /* 0x000fc800078e02e2 */
[----:B---3--:R-:W-:Y:S01]  /*14170*/  IMAD.WIDE R10, R249, 0x4, R10 ;  /* 0x00000004f90a7825 */ /* 0x008fe200078e020a */
[----:B------:R1:W-:Y:S04]  /*14180*/  STL.64 [R1+0x418], R226 ;  /* 0x000418e201007387 */ /* 0x0003e80000100a00 */
[----:B------:R3:W-:Y:S04]  /*14190*/  LDGSTS.E [R177+0x78008], desc[UR20][R226.64], P1 ;  /* 0x78008000e2b17fae */ /* 0x0007e800089a1014 */
[----:B------:R3:W-:Y:S04]  /*141a0*/  STL.64 [R1+0x488], R10 ;  /* 0x0004880a01007387 */ /* 0x0007e80000100a00 */
[----:B------:R2:W-:Y:S04]  /*141b0*/  LDGSTS.E [R177+0x7a000], desc[UR20][R10.64], P4 ;  /* 0x7a0000000ab17fae */ /* 0x0005e8000a1a1014 */
[----:B-1----:R-:W4:Y:S04]  /*141c0*/  LDL.LU.64 R226, [R1+0x170] ;  /* 0x0001700001e27983 */ /* 0x002f280000300a00 */
[----:B---3--:R-:W3:Y:S01]  /*141d0*/  LDL.LU.64 R10, [R1+0x2d8] ;  /* 0x0002d800010a7983 */ /* 0x008ee20000300a00 */
[----:B--2---:R-:W1:Y:S01]  /*141e0*/  S2R R3, SR_TID.X ;  /* 0x0000000000037919 */ /* 0x004e620000002100 */
[----:B------:R-:W-:-:S04]  /*141f0*/  SEL R144, R144, RZ, P5 ;  /* 0x000000ff90907207 */ /* 0x000fc80002800000 */
[----:B------:R-:W-:Y:S02]  /*14200*/  ISETP.NE.U32.AND P2, PT, R144, RZ, PT ;  /* 0x000000ff9000720c */ /* 0x000fe40003f45070 */
[----:B------:R-:W-:-:S04]  /*14210*/  SEL R144, RZ, 0x4, P3 ;  /* 0x00000004ff907807 */ /* 0x000fc80001800000 */
[----:B------:R-:W-:Y:S02]  /*14220*/  SEL R144, R144, RZ, P5 ;  /* 0x000000ff90907207 */ /* 0x000fe40002800000 */
[----:B-1----:R-:W-:-:S04]  /*14230*/  SHF.R.U32.HI R3, RZ, 0x6, R3 ;  /* 0x00000006ff037819 */ /* 0x002fc80000011603 */
[----:B------:R-:W-:-:S04]  /*14240*/  SGXT.U32 R3, R3, 0x1 ;  /* 0x000000010303781a */ /* 0x000fc80000000000 */
[----:B------:R-:W-:-:S04]  /*14250*/  LOP3.LUT R3, R3, 0x42, RZ, 0xfc, !PT ;  /* 0x0000004203037812 */ /* 0x000fc800078efcff */
[----:B------:R-:W-:Y:S02]  /*14260*/  ISETP.GE.AND P3, PT, R3, UR5, PT ;  /* 0x0000000503007c0c */ /* 0x000fe4000bf66270 */
[----:B------:R-:W1:Y:S01]  /*14270*/  S2R R3, SR_TID.X ;  /* 0x0000000000037919 */ /* 0x000e620000002100 */
[----:B------:R-:W-:Y:S02]  /*14280*/  ISETP.NE.U32.AND P6, PT, R144, RZ, PT ;  /* 0x000000ff9000720c */ /* 0x000fe40003fc5070 */
[----:B------:R-:W-:-:S04]  /*14290*/  SEL R144, RZ, 0x4, P3 ;  /* 0x00000004ff907807 */ /* 0x000fc80001800000 */
[----:B------:R-:W-:Y:S02]  /*142a0*/  SEL R176, R144, RZ, P5 ;  /* 0x000000ff90b07207 */ /* 0x000fe40002800000 */
[----:B-1----:R-:W-:-:S04]  /*142b0*/  SHF.R.U32.HI R3, RZ, 0x6, R3 ;  /* 0x00000006ff037819 */ /* 0x002fc80000011603 */
[----:B------:R-:W-:-:S04]  /*142c0*/  SGXT.U32 R3, R3, 0x1 ;  /* 0x000000010303781a */ /* 0x000fc80000000000 */
[----:B------:R-:W-:-:S04]  /*142d0*/  LOP3.LUT R3, R3, 0x60, RZ, 0xfc, !PT ;  /* 0x0000006003037812 */ /* 0x000fc800078efcff */
[----:B------:R-:W-:Y:S02]  /*142e0*/  ISETP.GE.AND P3, PT, R3, UR5, PT ;  /* 0x0000000503007c0c */ /* 0x000fe4000bf66270 */
[----:B------:R-:W1:Y:S02]  /*142f0*/  S2R R3, SR_TID.X ;  /* 0x0000000000037919 */ /* 0x000e640000002100 */
[----:B------:R-:W-:-:S04]  /*14300*/  SEL R144, RZ, 0x4, P3 ;  /* 0x00000004ff907807 */ /* 0x000fc80001800000 */
[----:B------:R-:W-:Y:S02]  /*14310*/  SEL R144, R144, RZ, P5 ;  /* 0x000000ff90907207 */ /* 0x000fe40002800000 */
[----:B------:R-:W-:Y:S02]  /*14320*/  ISETP.NE.U32.AND P3, PT, R176, RZ, PT ;  /* 0x000000ffb000720c */ /* 0x000fe40003f65070 */
[----:B------:R-:W-:Y:S02]  /*14330*/  ISETP.NE.U32.AND P4, PT, R144, RZ, PT ;  /* 0x000000ff9000720c */ /* 0x000fe40003f85070 */
[--C-:B-1----:R-:W-:Y:S02]  /*14340*/  SHF.R.U32.HI R2, RZ, 0x6, R3.reuse ;  /* 0x00000006ff027819 */ /* 0x102fe40000011603 */
[----:B------:R-:W-:Y:S02]  /*14350*/  SHF.R.U32.HI R3, RZ, 0x6, R3 ;  /* 0x00000006ff037819 */ /* 0x000fe40000011603 */
[----:B------:R-:W-:-:S02]  /*14360*/  SGXT.U32 R2, R2, 0x1 ;  /* 0x000000010202781a */ /* 0x000fc40000000000 */
[----:B------:R-:W-:Y:S02]  /*14370*/  SGXT.U32 R3, R3, 0x1 ;  /* 0x000000010303781a */ /* 0x000fe40000000000 */
[----:B------:R-:W-:Y:S02]  /*14380*/  LOP3.LUT R2, R2, 0x62, RZ, 0xfc, !PT ;  /* 0x0000006202027812 */ /* 0x000fe400078efcff */
[----:B------:R-:W-:Y:S02]  /*14390*/  LOP3.LUT R3, R3, 0x4, RZ, 0xfc, !PT ;  /* 0x0000000403037812 */ /* 0x000fe400078efcff */
[----:B------:R-:W-:-:S04]  /*143a0*/  ISETP.GE.AND P1, PT, R2, UR5, PT ;  /* 0x0000000502007c0c */ /* 0x000fc8000bf26270 */
[----:B------:R-:W-:Y:S01]  /*143b0*/  SEL R144, RZ, 0x4, P1 ;  /* 0x00000004ff907807 */ /* 0x000fe20000800000 */
[----:B------:R-:W-:-:S04]  /*143c0*/  IMAD.WIDE R196, R249, 0x4, R196 ;  /* 0x00000004f9c47825 */ /* 0x000fc800078e02c4 */
[C---:B------:R-:W-:Y:S01]  /*143d0*/  IMAD.WIDE R8, R249.reuse, 0x4, R8 ;  /* 0x00000004f9087825 */ /* 0x040fe200078e0208 */
[----:B------:R1:W-:Y:S04]  /*143e0*/  STL.64 [R1+0x468], R196 ;  /* 0x000468c401007387 */ /* 0x0003e80000100a00 */
[----:B------:R2:W-:Y:S04]  /*143f0*/  LDGSTS.E [R177+0x7a008], desc[UR20][R196.64], P2 ;  /* 0x7a008000c4b17fae */ /* 0x0005e800091a1014 */
[----:B------:R2:W-:Y:S04]  /*14400*/  STL.64 [R1+0x4b8], R8 ;  /* 0x0004b80801007387 */ /* 0x0005e80000100a00 */
[----:B------:R2:W-:Y:S04]  /*14410*/  LDGSTS.E [R177+0x7c000], desc[UR20][R8.64], P6 ;  /* 0x7c00000008b17fae */ /* 0x0005e8000b1a1014 */
[----:B-1----:R-:W3:Y:S04]  /*14420*/  LDL.LU.64 R196, [R1+0x2d0] ;  /* 0x0002d00001c47983 */ /* 0x002ee80000300a00 */
[----:B--2---:R-:W2:Y:S01]  /*14430*/  LDL.LU.64 R8, [R1+0x250] ;  /* 0x0002500001087983 */ /* 0x004ea20000300a00 */
[----:B------:R-:W-:-:S05]  /*14440*/  IMAD.WIDE R204, R249, 0x4, R204 ;  /* 0x00000004f9cc7825 */ /* 0x000fca00078e02cc */
[----:B------:R1:W-:Y:S04]  /*14450*/  STL.64 [R1+0x4a8], R204 ;  /* 0x0004a8cc01007387 */ /* 0x0003e80000100a00 */
[----:B------:R1:W-:Y:S01]  /*14460*/  LDGSTS.E [R177+0x7c008], desc[UR20][R204.64], P3 ;  /* 0x7c008000ccb17fae */ /* 0x0003e200099a1014 */
[----:B----4-:R-:W-:-:S05]  /*14470*/  IMAD.WIDE R6, R249, 0x4, R6 ;  /* 0x00000004f9067825 */ /* 0x010fca00078e0206 */
[----:B------:R4:W-:Y:S04]  /*14480*/  STL.64 [R1+0x4c8], R6 ;  /* 0x0004c80601007387 */ /* 0x0009e80000100a00 */
[----:B------:R2:W-:Y:S04]  /*14490*/  LDGSTS.E [R177+0x7e000], desc[UR20][R6.64], P4 ;  /* 0x7e00000006b17fae */ /* 0x0005e8000a1a1014 */
[----:B-1----:R-:W2:Y:S04]  /*144a0*/  LDL.LU.64 R204, [R1+0x248] ;  /* 0x0002480001cc7983 */ /* 0x002ea80000300a00 */
[----:B----4-:R-:W4:Y:S01]  /*144b0*/  LDL.LU.64 R6, [R1+0x1d8] ;  /* 0x0001d80001067983 */ /* 0x010f220000300a00 */
[----:B------:R-:W-:-:S02]  /*144c0*/  ISETP.GE.AND P1, PT, R3, UR5, PT ;  /* 0x0000000503007c0c */ /* 0x000fc4000bf26270 */
[----:B------:R-:W-:Y:S02]  /*144d0*/  SEL R176, R144, RZ, P5 ;  /* 0x000000ff90b07207 */ /* 0x000fe40002800000 */
[----:B------:R-:W-:-:S04]  /*144e0*/  SEL R144, RZ, 0x4, P1 ;  /* 0x00000004ff907807 */ /* 0x000fc80000800000 */
[----:B------:R-:W-:Y:S02]  /*144f0*/  SEL R144, R144, RZ, P5 ;  /* 0x000000ff90907207 */ /* 0x000fe40002800000 */
[----:B------:R-:W-:Y:S02]  /*14500*/  ISETP.NE.U32.AND P1, PT, R176, RZ, PT ;  /* 0x000000ffb000720c */ /* 0x000fe40003f25070 */
[----:B------:R-:W-:Y:S01]  /*14510*/  ISETP.NE.U32.AND P6, PT, R144, RZ, PT ;  /* 0x000000ff9000720c */ /* 0x000fe20003fc5070 */
[----:B------:R-:W-:-:S04]  /*14520*/  IMAD.WIDE R226, R249, 0x4, R226 ;  /* 0x00000004f9e27825 */ /* 0x000fc800078e02e2 */
[----:B---3--:R-:W-:Y:S01]  /*14530*/  IMAD.WIDE R10, R249, 0x4, R10 ;  /* 0x00000004f90a7825 */ /* 0x008fe200078e020a */
[----:B------:R1:W-:Y:S04]  /*14540*/  STL.64 [R1+0x4c0], R226 ;  /* 0x0004c0e201007387 */ /* 0x0003e80000100a00 */
[----:B------:R3:W-:Y:S04]  /*14550*/  STL.64 [R1+0x1e8], R10 ;  /* 0x0001e80a01007387 */ /* 0x0007e80000100a00 */
[----:B------:R1:W-:Y:S04]  /*14560*/  LDGSTS.E [R177+0x7e008], desc[UR20][R226.64], P1 ;  /* 0x7e008000e2b17fae */ /* 0x0003e800089a1014 */
[----:B------:R2:W-:Y:S04]  /*14570*/  LDGSTS.E [R248+0x78000], desc[UR20][R10.64], P6 ;  /* 0x780000000af87fae */ /* 0x0005e8000b1a1014 */
[----:B-1----:R-:W4:Y:S04]  /*14580*/  LDL.LU.64 R226, [R1+0x1d0] ;  /* 0x0001d00001e27983 */ /* 0x002f280000300a00 */
[----:B---3--:R-:W3:Y:S01]  /*14590*/  LDL.LU.64 R10, [R1+0x168] ;  /* 0x00016800010a7983 */ /* 0x008ee20000300a00 */
[----:B------:R-:W1:Y:S02]  /*145a0*/  S2R R3, SR_TID.X ;  /* 0x0000000000037919 */ /* 0x000e640000002100 */
[----:B-1----:R-:W-:-:S02]  /*145b0*/  SHF.R.U32.HI R2, RZ, 0x6, R3 ;  /* 0x00000006ff027819 */ /* 0x002fc40000011603 */
[----:B------:R-:W-:Y:S02]  /*145c0*/  SHF.R.U32.HI R3, RZ, 0x6, R3 ;  /* 0x00000006ff037819 */ /* 0x000fe40000011603 */
[----:B------:R-:W-:Y:S02]  /*145d0*/  SGXT.U32 R2, R2, 0x1 ;  /* 0x000000010202781a */ /* 0x000fe40000000000 */
[----:B------:R-:W-:Y:S02]  /*145e0*/  SGXT.U32 R3, R3, 0x1 ;  /* 0x000000010303781a */ /* 0x000fe40000000000 */
[----:B------:R-:W-:Y:S02]  /*145f0*/  LOP3.LUT R2, R2, 0x6, RZ, 0xfc, !PT ;  /* 0x0000000602027812 */ /* 0x000fe400078efcff */
[----:B------:R-:W-:Y:S02]  /*14600*/  LOP3.LUT R3, R3, 0x24, RZ, 0xfc, !PT ;  /* 0x0000002403037812 */ /* 0x000fe400078efcff */
[----:B------:R-:W-:-:S04]  /*14610*/  ISETP.GE.AND P2, PT, R2, UR5, PT ;  /* 0x0000000502007c0c */ /* 0x000fc8000bf46270 */
[----:B------:R-:W-:Y:S02]  /*14620*/  SEL R144, RZ, 0x4, P2 ;  /* 0x00000004ff907807 */ /* 0x000fe40001000000 */
[----:B------:R-:W-:Y:S02]  /*14630*/  ISETP.GE.AND P2, PT, R3, UR5, PT ;  /* 0x0000000503007c0c */ /* 0x000fe4000bf46270 */
[----:B------:R-:W1:Y:S01]  /*14640*/  S2R R3, SR_TID.X ;  /* 0x0000000000037919 */ /* 0x000e620000002100 */
[----:B------:R-:W-:Y:S02]  /*14650*/  SEL R176, R144, RZ, P5 ;  /* 0x000000ff90b07207 */ /* 0x000fe40002800000 */
        /* <DEDUP_REMOVED lines=15> */
[----:B------:R-:W-:Y:S02]  /*14750*/  SEL R176, RZ, 0x4, P3 ;  /* 0x00000004ffb07807 */ /* 0x000fe40001800000 */
[----:B------:R-:W-:Y:S02]  /*14760*/  ISETP.NE.U32.AND P3, PT, R144, RZ, PT ;  /* 0x000000ff9000720c */ /* 0x000fe40003f65070 */
[----:B------:R-:W-:-:S04]  /*14770*/  SEL R144, R176, RZ, P5 ;  /* 0x000000ffb0907207 */ /* 0x000fc80002800000 */
[----:B------:R-:W-:Y:S02]  /*14780*/  ISETP.NE.U32.AND P6, PT, R144, RZ, PT ;  /* 0x000000ff9000720c */ /* 0x000fe40003fc5070 */
[--C-:B-1----:R-:W-:Y:S02]  /*14790*/  SHF.R.U32.HI R2, RZ, 0x6, R3.reuse ;  /* 0x00000006ff027819 */ /* 0x102fe40000011603 */
[----:B------:R-:W-:Y:S02]  /*147a0*/  SHF.R.U32.HI R3, RZ, 0x6, R3 ;  /* 0x00000006ff037819 */ /* 0x000fe40000011603 */
[----:B------:R-:W-:Y:S01]  /*147b0*/  SGXT.U32 R2, R2, 0x1 ;  /* 0x000000010202781a */ /* 0x000fe20000000000 */
[----:B------:R-:W-:-:S04]  /*147c0*/  IMAD.WIDE R196, R249, 0x4, R196 ;  /* 0x00000004f9c47825 */ /* 0x000fc800078e02c4 */
[C---:B--2---:R-:W-:Y:S01]  /*147d0*/  IMAD.WIDE R8, R249.reuse, 0x4, R8 ;  /* 0x00000004f9087825 */ /* 0x044fe200078e0208 */
[----:B------:R1:W-:Y:S04]  /*147e0*/  STL.64 [R1+0x1e0], R196 ;  /* 0x0001e0c401007387 */ /* 0x0003e80000100a00 */
[----:B------:R2:W-:Y:S04]  /*147f0*/  LDGSTS.E [R248+0x78008], desc[UR20][R196.64], P2 ;  /* 0x78008000c4f87fae */ /* 0x0005e800091a1014 */
[----:B------:R2:W-:Y:S04]  /*14800*/  STL.64 [R1+0x3c0], R8 ;  /* 0x0003c00801007387 */ /* 0x0005e80000100a00 */
[----:B------:R2:W-:Y:S04]  /*14810*/  LDGSTS.E [R248+0x7a000], desc[UR20][R8.64], P4 ;  /* 0x7a00000008f87fae */ /* 0x0005e8000a1a1014 */
[----:B-1----:R-:W3:Y:S04]  /*14820*/  LDL.LU.64 R196, [R1+0x160] ;  /* 0x0001600001c47983 */ /* 0x002ee80000300a00 */
[----:B--2---:R-:W2:Y:S01]  /*14830*/  LDL.LU.64 R8, [R1+0x2c8] ;  /* 0x0002c80001087983 */ /* 0x004ea20000300a00 */
[----:B------:R-:W-:-:S04]  /*14840*/  IMAD.WIDE R204, R249, 0x4, R204 ;  /* 0x00000004f9cc7825 */ /* 0x000fc800078e02cc */
[----:B----4-:R-:W-:Y:S01]  /*14850*/  IMAD.WIDE R6, R249, 0x4, R6 ;  /* 0x00000004f9067825 */ /* 0x010fe200078e0206 */
[----:B------:R1:W-:Y:S04]  /*14860*/  STL.64 [R1+0x380], R204 ;  /* 0x000380cc01007387 */ /* 0x0003e80000100a00 */
[----:B------:R4:W-:Y:S04]  /*14870*/  LDGSTS.E [R248+0x7a008], desc[UR20][R204.64], P3 ;  /* 0x7a008000ccf87fae */ /* 0x0009e800099a1014 */
[----:B------:R1:W-:Y:S04]  /*14880*/  STL.64 [R1+0x420], R6 ;  /* 0x0004200601007387 */ /* 0x0003e80000100a00 */
[----:B------:R2:W-:Y:S04]  /*14890*/  LDGSTS.E [R248+0x7c000], desc[UR20][R6.64], P6 ;  /* 0x7c00000006f87fae */ /* 0x0005e8000b1a1014 */
[----:B-1----:R-:W4:Y:S04]  /*148a0*/  LDL.LU.64 R204, [R1+0x2c0] ;  /* 0x0002c00001cc7983 */ /* 0x002f280000300a00 */
[----:B------:R-:W4:Y:S01]  /*148b0*/  LDL.LU.64 R6, [R1+0x240] ;  /* 0x0002400001067983 */ /* 0x000f220000300a00 */
[----:B------:R-:W-:-:S02]  /*148c0*/  LOP3.LUT R2, R2, 0x46, RZ, 0xfc, !PT ;  /* 0x0000004602027812 */ /* 0x000fc400078efcff */
[----:B------:R-:W-:Y:S02]  /*148d0*/  SGXT.U32 R3, R3, 0x1 ;  /* 0x000000010303781a */ /* 0x000fe40000000000 */
[----:B------:R-:W-:Y:S02]  /*148e0*/  ISETP.GE.AND P1, PT, R2, UR5, PT ;  /* 0x0000000502007c0c */ /* 0x000fe4000bf26270 */
[----:B------:R-:W-:Y:S02]  /*148f0*/  LOP3.LUT R3, R3, 0x64, RZ, 0xfc, !PT ;  /* 0x0000006403037812 */ /* 0x000fe400078efcff */
[----:B------:R-:W-:Y:S02]  /*14900*/  SEL R144, RZ, 0x4, P1 ;  /* 0x00000004ff907807 */ /* 0x000fe40000800000 */
[----:B------:R-:W-:Y:S02]  /*14910*/  ISETP.GE.AND P1, PT, R3, UR5, PT ;  /* 0x0000000503007c0c */ /* 0x000fe4000bf26270 */
[----:B------:R-:W-:-:S02]  /*14920*/  SEL R144, R144, RZ, P5 ;  /* 0x000000ff90907207 */ /* 0x000fc40002800000 */
[----:B------:R-:W-:Y:S02]  /*14930*/  SEL R176, RZ, 0x4, P1 ;  /* 0x00000004ffb07807 */ /* 0x000fe40000800000 */
[----:B------:R-:W-:Y:S02]  /*14940*/  ISETP.NE.U32.AND P1, PT, R144, RZ, PT ;  /* 0x000000ff9000720c */ /* 0x000fe40003f25070 */
[----:B------:R-:W-:-:S04]  /*14950*/  SEL R144, R176, RZ, P5 ;  /* 0x000000ffb0907207 */ /* 0x000fc80002800000 */
[----:B------:R-:W-:Y:S01]  /*14960*/  ISETP.NE.U32.AND P4, PT, R144, RZ, PT ;  /* 0x000000ff9000720c */ /* 0x000fe20003f85070 */
[----:B------:R-:W-:-:S04]  /*14970*/  IMAD.WIDE R226, R249, 0x4, R226 ;  /* 0x00000004f9e27825 */ /* 0x000fc800078e02e2 */
[----:B---3--:R-:W-:Y:S01]  /*14980*/  IMAD.WIDE R10, R249, 0x4, R10 ;  /* 0x00000004f90a7825 */ /* 0x008fe200078e020a */
[----:B------:R1:W-:Y:S04]  /*14990*/  STL.64 [R1+0x3f0], R226 ;  /* 0x0003f0e201007387 */ /* 0x0003e80000100a00 */
[----:B------:R3:W-:Y:S04]  /*149a0*/  LDGSTS.E [R248+0x7c008], desc[UR20][R226.64], P1 ;  /* 0x7c008000e2f87fae */ /* 0x0007e800089a1014 */
[----:B------:R1:W-:Y:S04]  /*149b0*/  STL.64 [R1+0x480], R10 ;  /* 0x0004800a01007387 */ /* 0x0003e80000100a00 */
[----:B------:R2:W-:Y:S04]  /*149c0*/  LDGSTS.E [R248+0x7e000], desc[UR20][R10.64], P4 ;  /* 0x7e0000000af87fae */ /* 0x0005e8000a1a1014 */
[----:B-1----:R-:W3:Y:S04]  /*149d0*/  LDL.LU.64 R226, [R1+0x238] ;  /* 0x0002380001e27983 */ /* 0x002ee80000300a00 */
[----:B------:R-:W3:Y:S01]  /*149e0*/  LDL.LU.64 R10, [R1+0x1c8] ;  /* 0x0001c800010a7983 */ /* 0x000ee20000300a00 */
        /* <DEDUP_REMOVED lines=18> */
[----:B------:R-:W-:Y:S02]  /*14b10*/  SGXT.U32 R2, R2, 0x1 ;  /* 0x000000010202781a */ /* 0x000fe40000000000 */
[----:B------:R-:W-:Y:S02]  /*14b20*/  SGXT.U32 R3, R3, 0x1 ;  /* 0x000000010303781a */ /* 0x000fe40000000000 */
[----:B------:R-:W-:-:S02]  /*14b30*/  LOP3.LUT R2, R2, 0xa, RZ, 0xfc, !PT ;  /* 0x0000000a02027812 */ /* 0x000fc400078efcff */
        /* <DEDUP_REMOVED lines=9> */
[----:B------:R-:W-:Y:S01]  /*14bd0*/  ISETP.NE.U32.AND P4, PT, R144, RZ, PT ;  /* 0x000000ff9000720c */ /* 0x000fe20003f85070 */
[----:B------:R-:W-:-:S04]  /*14be0*/  IMAD.WIDE R196, R249, 0x4, R196 ;  /* 0x00000004f9c47825 */ /* 0x000fc800078e02c4 */
[C---:B--2---:R-:W-:Y:S01]  /*14bf0*/  IMAD.WIDE R8, R249.reuse, 0x4, R8 ;  /* 0x00000004f9087825 */ /* 0x044fe200078e0208 */
[----:B------:R2:W-:Y:S04]  /*14c00*/  STL.64 [R1+0x458], R196 ;  /* 0x000458c401007387 */ /* 0x0005e80000100a00 */
[----:B------:R1:W-:Y:S04]  /*14c10*/  LDGSTS.E [R248+0x7e008], desc[UR20][R196.64], P2 ;  /* 0x7e008000c4f87fae */ /* 0x0003e800091a1014 */
[----:B------:R1:W-:Y:S04]  /*14c20*/  STL.64 [R1+0x1d8], R8 ;  /* 0x0001d80801007387 */ /* 0x0003e80000100a00 */
[----:B------:R1:W-:Y:S04]  /*14c30*/  LDGSTS.E [R241+0x78000], desc[UR20][R8.64], P6 ;  /* 0x7800000008f17fae */ /* 0x0003e8000b1a1014 */
[----:B--2---:R-:W2:Y:S04]  /*14c40*/  LDL.LU.64 R196, [R1+0x1c0] ;  /* 0x0001c00001c47983 */ /* 0x004ea80000300a00 */
[----:B-1----:R-:W2:Y:S01]  /*14c50*/  LDL.LU.64 R8, [R1+0x158] ;  /* 0x0001580001087983 */ /* 0x002ea20000300a00 */
[----:B----4-:R-:W-:-:S04]  /*14c60*/  IMAD.WIDE R204, R249, 0x4, R204 ;  /* 0x00000004f9cc7825 */ /* 0x010fc800078e02cc */
[----:B------:R-:W-:Y:S01]  /*14c70*/  IMAD.WIDE R6, R249, 0x4, R6 ;  /* 0x00000004f9067825 */ /* 0x000fe200078e0206 */
[----:B------:R1:W-:Y:S04]  /*14c80*/  STL.64 [R1+0x1d0], R204 ;  /* 0x0001d0cc01007387 */ /* 0x0003e80000100a00 */
[----:B------:R4:W-:Y:S04]  /*14c90*/  LDGSTS.E [R241+0x78008], desc[UR20][R204.64], P3 ;  /* 0x78008000ccf17fae */ /* 0x0009e800099a1014 */
[----:B------:R4:W-:Y:S04]  /*14ca0*/  STL.64 [R1+0x240], R6 ;  /* 0x0002400601007387 */ /* 0x0009e80000100a00 */
[----:B------:R2:W-:Y:S04]  /*14cb0*/  LDGSTS.E [R241+0x7a000], desc[UR20][R6.64], P4 ;  /* 0x7a00000006f17fae */ /* 0x0005e8000a1a1014 */
[----:B-1----:R-:W2:Y:S01]  /*14cc0*/  LDL.LU.64 R204, [R1+0x150] ;  /* 0x0001500001cc7983 */ /* 0x002ea20000300a00 */
[----:B------:R-:W-:-:S03]  /*14cd0*/  SHF.R.U32.HI R2, RZ, 0x6, R3 ;  /* 0x00000006ff027819 */ /* 0x000fc60000011603 */
[----:B----4-:R-:W4:Y:S01]  /*14ce0*/  LDL.LU.64 R6, [R1+0x2b8] ;  /* 0x0002b80001067983 */ /* 0x010f220000300a00 */
[----:B------:R-:W-:Y:S02]  /*14cf0*/  SGXT.U32 R2, R2, 0x1 ;  /* 0x000000010202781a */ /* 0x000fe40000000000 */
[----:B------:R-:W-:Y:S02]  /*14d00*/  SHF.R.U32.HI R3, RZ, 0x6, R3 ;  /* 0x00000006ff037819 */ /* 0x000fe40000011603 */
[----:B------:R-:W-:Y:S02]  /*14d10*/  LOP3.LUT R2, R2, 0x2a, RZ, 0xfc, !PT ;  /* 0x0000002a02027812 */ /* 0x000fe400078efcff */
[----:B------:R-:W-:Y:S02]  /*14d20*/  SGXT.U32 R3, R3, 0x1 ;  /* 0x000000010303781a */ /* 0x000fe40000000000 */
[----:B------:R-:W-:Y:S02]  /*14d30*/  ISETP.GE.AND P1, PT, R2, UR5, PT ;  /* 0x0000000502007c0c */ /* 0x000fe4000bf26270 */
[----:B------:R-:W-:-:S02]  /*14d40*/  LOP3.LUT R3, R3, 0x48, RZ, 0xfc, !PT ;  /* 0x0000004803037812 */ /* 0x000fc400078efcff */
[----:B------:R-:W-:Y:S02]  /*14d50*/  SEL R144, RZ, 0x4, P1 ;  /* 0x00000004ff907807 */ /* 0x000fe40000800000 */
[----:B------:R-:W-:Y:S02]  /*14d60*/  ISETP.GE.AND P1, PT, R3, UR5, PT ;  /* 0x0000000503007c0c */ /* 0x000fe4000bf26270 */
[----:B------:R-:W-:Y:S02]  /*14d70*/  SEL R144, R144, RZ, P5 ;  /* 0x000000ff90907207 */ /* 0x000fe40002800000 */
[----:B------:R-:W-:Y:S02]  /*14d80*/  SEL R176, RZ, 0x4, P1 ;  /* 0x00000004ffb07807 */ /* 0x000fe40000800000 */
[----:B------:R-:W-:Y:S02]  /*14d90*/  ISETP.NE.U32.AND P1, PT, R144, RZ, PT ;  /* 0x000000ff9000720c */ /* 0x000fe40003f25070 */
[----:B------:R-:W-:-:S04]  /*14da0*/  SEL R144, R176, RZ, P5 ;  /* 0x000000ffb0907207 */ /* 0x000fc80002800000 */
[----:B------:R-:W-:Y:S01]  /*14db0*/  ISETP.NE.U32.AND P6, PT, R144, RZ, PT ;  /* 0x000000ff9000720c */ /* 0x000fe20003fc5070 */
[----:B---3--:R-:W-:-:S04]  /*14dc0*/  IMAD.WIDE R226, R249, 0x4, R226 ;  /* 0x00000004f9e27825 */ /* 0x008fc800078e02e2 */
[----:B------:R-:W-:Y:S01]  /*14dd0*/  IMAD.WIDE R10, R249, 0x4, R10 ;  /* 0x00000004f90a7825 */ /* 0x000fe200078e020a */
[----:B------:R1:W-:Y:S04]  /*14de0*/  STL.64 [R1+0x238], R226 ;  /* 0x000238e201007387 */ /* 0x0003e80000100a00 */
[----:B------:R3:W-:Y:S04]  /*14df0*/  LDGSTS.E [R241+0x7a008], desc[UR20][R226.64], P1 ;  /* 0x7a008000e2f17fae */ /* 0x0007e800089a1014 */
[----:B------:R3:W-:Y:S04]  /*14e00*/  STL.64 [R1+0x310], R10 ;  /* 0x0003100a01007387 */ /* 0x0007e80000100a00 */
        /* <DEDUP_REMOVED lines=47> */
[--C-:B-1----:R-:W-:Y:S02]  /*15100*/  SHF.R.U32.HI R2, RZ, 0x6, R3.reuse ;  /* 0x00000006ff027819 */ /* 0x102fe40000011603 */
[----:B------:R-:W-:Y:S02]  /*15110*/  SHF.R.U32.HI R3, RZ, 0x6, R3 ;  /* 0x00000006ff037819 */ /* 0x000fe40000011603 */
[----:B------:R-:W-:Y:S01]  /*15120*/  SGXT.U32 R2, R2, 0x1 ;  /* 0x000000010202781a */ /* 0x000fe20000000000 */
[----:B--2---:R-:W-:-:S03]  /*15130*/  IMAD.WIDE R196, R249, 0x4, R196 ;  /* 0x00000004f9c47825 */ /* 0x004fc600078e02c4 */
[----:B------:R-:W-:Y:S02]  /*15140*/  LOP3.LUT R2, R2, 0x2e, RZ, 0xfc, !PT ;  /* 0x0000002e02027812 */ /* 0x000fe400078efcff */
[----:B------:R-:W-:Y:S01]  /*15150*/  SGXT.U32 R3, R3, 0x1 ;  /* 0x000000010303781a */ /* 0x000fe20000000000 */
[----:B------:R-:W-:Y:S01]  /*15160*/  LDGSTS.E [R241+0x7c008], desc[UR20][R196.64], P2 ;  /* 0x7c008000c4f17fae */ /* 0x000fe200091a1014 */
[----:B------:R-:W-:Y:S01]  /*15170*/  IMAD.WIDE R8, R249, 0x4, R8 ;  /* 0x00000004f9087825 */ /* 0x000fe200078e0208 */
[----:B------:R-:W-:Y:S02]  /*15180*/  ISETP.GE.AND P2, PT, R2, UR5, PT ;  /* 0x0000000502007c0c */ /* 0x000fe4000bf46270 */
[----:B------:R-:W-:Y:S02]  /*15190*/  LOP3.LUT R3, R3, 0x4c, RZ, 0xfc, !PT ;  /* 0x0000004c03037812 */ /* 0x000fe400078efcff */
[----:B------:R-:W-:Y:S01]  /*151a0*/  LDGSTS.E [R241+0x7e000], desc[UR20][R8.64], P4 ;  /* 0x7e00000008f17fae */ /* 0x000fe2000a1a1014 */
[----:B------:R-:W-:-:S02]  /*151b0*/  ISETP.NE.U32.AND P4, PT, R144, RZ, PT ;  /* 0x000000ff9000720c */ /* 0x000fc40003f85070 */
[----:B------:R-:W-:Y:S02]  /*151c0*/  SEL R144, RZ, 0x4, P2 ;  /* 0x00000004ff907807 */ /* 0x000fe40001000000 */
[----:B------:R-:W-:Y:S02]  /*151d0*/  ISETP.GE.AND P2, PT, R3, UR5, PT ;  /* 0x0000000503007c0c */ /* 0x000fe4000bf46270 */
[----:B------:R-:W1:Y:S01]  /*151e0*/  S2R R3, SR_TID.X ;  /* 0x0000000000037919 */ /* 0x000e620000002100 */
[----:B------:R-:W-:Y:S02]  /*151f0*/  ISETP.NE.U32.AND P1, PT, R176, RZ, PT ;  /* 0x000000ffb000720c */ /* 0x000fe40003f25070 */
[----:B------:R-:W-:Y:S02]  /*15200*/  SEL R144, R144, RZ, P5 ;  /* 0x000000ff90907207 */ /* 0x000fe40002800000 */
[----:B------:R-:W-:Y:S01]  /*15210*/  SEL R176, RZ, 0x4, P2 ;  /* 0x00000004ffb07807 */ /* 0x000fe20001000000 */
[----:B------:R2:W-:Y:S01]  /*15220*/  STL.64 [R1+0x2d0], R196 ;  /* 0x0002d0c401007387 */ /* 0x0005e20000100a00 */
[----:B------:R-:W-:-:S02]  /*15230*/  ISETP.NE.U32.AND P2, PT, R144, RZ, PT ;  /* 0x000000ff9000720c */ /* 0x000fc40003f45070 */
[----:B------:R-:W-:Y:S01]  /*15240*/  SEL R144, R176, RZ, P5 ;  /* 0x000000ffb0907207 */ /* 0x000fe20002800000 */
[----:B------:R4:W-:Y:S01]  /*15250*/  STL.64 [R1+0x390], R8 ;  /* 0x0003900801007387 */ /* 0x0009e20000100a00 */
[----:B------:R-:W-:-:S03]  /*15260*/  IMAD.WIDE R204, R249, 0x4, R204 ;  /* 0x00000004f9cc7825 */ /* 0x000fc600078e02cc */
[----:B--2---:R-:W2:Y:S04]  /*15270*/  LDL.LU.64 R196, [R1+0x228] ;  /* 0x0002280001c47983 */ /* 0x004ea80000300a00 */
[----:B------:R-:W-:Y:S01]  /*15280*/  LDGSTS.E [R241+0x7e008], desc[UR20][R204.64], P3 ;  /* 0x7e008000ccf17fae */ /* 0x000fe200099a1014 */
[----:B----4-:R-:W-:-:S03]  /*15290*/  IMAD.WIDE R6, R249, 0x4, R6 ;  /* 0x00000004f9067825 */ /* 0x010fc600078e0206 */
[----:B------:R-:W4:Y:S04]  /*152a0*/  LDL.LU.64 R8, [R1+0x1b8] ;  /* 0x0001b80001087983 */ /* 0x000f280000300a00 */
[----:B------:R-:W-:Y:S01]  /*152b0*/  LDGSTS.E [R240+0x78000], desc[UR20][R6.64], P6 ;  /* 0x7800000006f07fae */ /* 0x000fe2000b1a1014 */
[--C-:B-1----:R-:W-:Y:S02]  /*152c0*/  SHF.R.U32.HI R2, RZ, 0x6, R3.reuse ;  /* 0x00000006ff027819 */ /* 0x102fe40000011603 */
[----:B------:R-:W-:Y:S02]  /*152d0*/  SHF.R.U32.HI R3, RZ, 0x6, R3 ;  /* 0x00000006ff037819 */ /* 0x000fe40000011603 */
[----:B------:R-:W-:Y:S02]  /*152e0*/  SGXT.U32 R2, R2, 0x1 ;  /* 0x000000010202781a */ /* 0x000fe40000000000 */
[----:B------:R-:W-:-:S02]  /*152f0*/  SGXT.U32 R3, R3, 0x1 ;  /* 0x000000010303781a */ /* 0x000fc40000000000 */
[----:B------:R-:W-:Y:S02]  /*15300*/  LOP3.LUT R2, R2, 0x4e, RZ, 0xfc, !PT ;  /* 0x0000004e02027812 */ /* 0x000fe400078efcff */
[----:B------:R-:W-:Y:S02]  /*15310*/  LOP3.LUT R3, R3, 0x6c, RZ, 0xfc, !PT ;  /* 0x0000006c03037812 */ /* 0x000fe400078efcff */
[----:B------:R-:W-:Y:S02]  /*15320*/  ISETP.GE.AND P3, PT, R2, UR5, PT ;  /* 0x0000000502007c0c */ /* 0x000fe4000bf66270 */
[----:B------:R-:W-:Y:S02]  /*15330*/  ISETP.NE.U32.AND P6, PT, R144, RZ, PT ;  /* 0x000000ff9000720c */ /* 0x000fe40003fc5070 */
[----:B------:R-:W-:Y:S02]  /*15340*/  SEL R144, RZ, 0x4, P3 ;  /* 0x00000004ff907807 */ /* 0x000fe40001800000 */
[----:B------:R-:W-:-:S02]  /*15350*/  ISETP.GE.AND P3, PT, R3, UR5, PT ;  /* 0x0000000503007c0c */ /* 0x000fc4000bf66270 */
[----:B------:R-:W1:Y:S01]  /*15360*/  S2R R3, SR_TID.X ;  /* 0x0000000000037919 */ /* 0x000e620000002100 */
[----:B------:R-:W-:Y:S02]  /*15370*/  SEL R144, R144, RZ, P5 ;  /* 0x000000ff90907207 */ /* 0x000fe40002800000 */
[----:B------:R-:W-:Y:S01]  /*15380*/  SEL R176, RZ, 0x4, P3 ;  /* 0x00000004ffb07807 */ /* 0x000fe20001800000 */
[----:B------:R3:W-:Y:S01]  /*15390*/  STL.64 [R1+0x358], R204 ;  /* 0x000358cc01007387 */ /* 0x0007e20000100a00 */
[----:B------:R-:W-:Y:S02]  /*153a0*/  ISETP.NE.U32.AND P3, PT, R144, RZ, PT ;  /* 0x000000ff9000720c */ /* 0x000fe40003f65070 */
[----:B------:R-:W-:Y:S01]  /*153b0*/  SEL R144, R176, RZ, P5 ;  /* 0x000000ffb0907207 */ /* 0x000fe20002800000 */
[----:B------:R3:W-:Y:S04]  /*153c0*/  STL.64 [R1+0x1c0], R6 ;  /* 0x0001c00601007387 */ /* 0x0007e80000100a00 */
[----:B---3--:R-:W3:Y:S04]  /*153d0*/  LDL.LU.64 R204, [R1+0x1b0] ;  /* 0x0001b00001cc7983 */ /* 0x008ee80000300a00 */
[----:B------:R-:W3:Y:S01]  /*153e0*/  LDL.LU.64 R6, [R1+0x148] ;  /* 0x0001480001067983 */ /* 0x000ee20000300a00 */
[----:B------:R-:W-:-:S05]  /*153f0*/  IMAD.WIDE R226, R249, 0x4, R226 ;  /* 0x00000004f9e27825 */ /* 0x000fca00078e02e2 */
[----:B------:R-:W-:Y:S01]  /*15400*/  LDGSTS.E [R240+0x78008], desc[UR20][R226.64], P1 ;  /* 0x78008000e2f07fae */ /* 0x000fe200089a1014 */
[--C-:B-1----:R-:W-:Y:S02]  /*15410*/  SHF.R.U32.HI R2, RZ, 0x6, R3.reuse ;  /* 0x00000006ff027819 */ /* 0x102fe40000011603 */
[----:B------:R-:W-:Y:S02]  /*15420*/  SHF.R.U32.HI R3, RZ, 0x6, R3 ;  /* 0x00000006ff037819 */ /* 0x000fe40000011603 */
[----:B------:R-:W-:Y:S01]  /*15430*/  SGXT.U32 R2, R2, 0x1 ;  /* 0x000000010202781a */ /* 0x000fe20000000000 */
[----:B------:R-:W-:Y:S01]  /*15440*/  IMAD.WIDE R10, R249, 0x4, R10 ;  /* 0x00000004f90a7825 */ /* 0x000fe200078e020a */
[----:B------:R-:W-:Y:S02]  /*15450*/  SGXT.U32 R3, R3, 0x1 ;  /* 0x000000010303781a */ /* 0x000fe40000000000 */
[----:B------:R-:W-:Y:S02]  /*15460*/  LOP3.LUT R2, R2, 0x6e, RZ, 0xfc, !PT ;  /* 0x0000006e02027812 */ /* 0x000fe400078efcff */
[----:B------:R-:W-:Y:S01]  /*15470*/  LOP3.LUT R3, R3, 0x10, RZ, 0xfc, !PT ;  /* 0x0000001003037812 */ /* 0x000fe200078efcff */
[----:B------:R1:W-:Y:S01]  /*15480*/  LDGSTS.E [R240+0x7a000], desc[UR20][R10.64], P4 ;  /* 0x7a0000000af07fae */ /* 0x0003e2000a1a1014 */
[----:B------:R-:W-:-:S02]  /*15490*/  ISETP.GE.AND P1, PT, R2, UR5, PT ;  /* 0x0000000502007c0c */ /* 0x000fc4000bf26270 */
[----:B------:R-:W-:Y:S01]  /*154a0*/  ISETP.NE.U32.AND P4, PT, R144, RZ, PT ;  /* 0x000000ff9000720c */ /* 0x000fe20003f85070 */
[----:B------:R1:W-:Y:S01]  /*154b0*/  STL.64 [R1+0x178], R226 ;  /* 0x000178e201007387 */ /* 0x0003e20000100a00 */
[----:B------:R-:W-:Y:S02]  /*154c0*/  SEL R144, RZ, 0x4, P1 ;  /* 0x00000004ff907807 */ /* 0x000fe40000800000 */
[----:B------:R-:W-:Y:S01]  /*154d0*/  ISETP.GE.AND P1, PT, R3, UR5, PT ;  /* 0x0000000503007c0c */ /* 0x000fe2000bf26270 */
[----:B------:R1:W-:Y:S04]  /*154e0*/  STL.64 [R1+0x230], R10 ;  /* 0x0002300a01007387 */ /* 0x0003e80000100a00 */
[----:B-1----:R-:W3:Y:S04]  /*154f0*/  LDL.LU.64 R226, [R1+0x138] ;  /* 0x0001380001e27983 */ /* 0x002ee80000300a00 */
[----:B------:R-:W3:Y:S01]  /*15500*/  LDL.LU.64 R2, [R1+0x2a0] ;  /* 0x0002a00001027983 */ /* 0x000ee20000300a00 */
[----:B------:R-:W1:Y:S01]  /*15510*/  S2R R177, SR_TID.X ;  /* 0x0000000000b17919 */ /* 0x000e620000002100 */
[----:B------:R-:W-:-:S02]  /*15520*/  SEL R144, R144, RZ, P5 ;  /* 0x000000ff90907207 */ /* 0x000fc40002800000 */
[----:B------:R-:W-:Y:S02]  /*15530*/  SEL R176, RZ, 0x4, P1 ;  /* 0x00000004ffb07807 */ /* 0x000fe40000800000 */
[----:B------:R-:W-:Y:S02]  /*15540*/  ISETP.NE.U32.AND P1, PT, R144, RZ, PT ;  /* 0x000000ff9000720c */ /* 0x000fe40003f25070 */
[----:B------:R-:W-:Y:S02]  /*15550*/  SEL R144, R176, RZ, P5 ;  /* 0x000000ffb0907207 */ /* 0x000fe40002800000 */
[--C-:B-1----:R-:W-:Y:S02]  /*15560*/  SHF.R.U32.HI R11, RZ, 0x6, R177.reuse ;  /* 0x00000006ff0b7819 */ /* 0x102fe400000116b1 */
[----:B------:R-:W-:Y:S02]  /*15570*/  SHF.R.U32.HI R177, RZ, 0x6, R177 ;  /* 0x00000006ffb17819 */ /* 0x000fe400000116b1 */
[----:B------:R-:W-:-:S02]  /*15580*/  SGXT.U32 R11, R11, 0x1 ;  /* 0x000000010b0b781a */ /* 0x000fc40000000000 */
[----:B------:R-:W-:Y:S02]  /*15590*/  SGXT.U32 R177, R177, 0x1 ;  /* 0x00000001b1b1781a */ /* 0x000fe40000000000 */
[----:B------:R-:W-:Y:S02]  /*155a0*/  LOP3.LUT R11, R11, 0x12, RZ, 0xfc, !PT ;  /* 0x000000120b0b7812 */ /* 0x000fe400078efcff */
[----:B------:R-:W-:Y:S01]  /*155b0*/  LOP3.LUT R177, R177, 0x30, RZ, 0xfc, !PT ;  /* 0x00000030b1b17812 */ /* 0x000fe200078efcff */
[----:B--2---:R-:W-:-:S05]  /*155c0*/  IMAD.WIDE R196, R249, 0x4, R196 ;  /* 0x00000004f9c47825 */ /* 0x004fca00078e02c4 */
[----:B------:R-:W-:Y:S01]  /*155d0*/  LDGSTS.E [R240+0x7a008], desc[UR20][R196.64], P2 ;  /* 0x7a008000c4f07fae */ /* 0x000fe200091a1014 */
[----:B----4-:R-:W-:Y:S01]  /*155e0*/  IMAD.WIDE R8, R249, 0x4, R8 ;  /* 0x00000004f9087825 */ /* 0x010fe200078e0208 */
[----:B------:R-:W-:-:S04]  /*155f0*/  ISETP.GE.AND P2, PT, R11, UR5, PT ;  /* 0x000000050b007c0c */ /* 0x000fc8000bf46270 */
[----:B------:R1:W-:Y:S01]  /*15600*/  LDGSTS.E [R240+0x7c000], desc[UR20][R8.64], P6 ;  /* 0x7c00000008f07fae */ /* 0x0003e2000b1a1014 */
[----:B------:R-:W-:Y:S02]  /*15610*/  ISETP.NE.U32.AND P6, PT, R144, RZ, PT ;  /* 0x000000ff9000720c */ /* 0x000fe40003fc5070 */
[----:B------:R-:W-:Y:S02]  /*15620*/  SEL R144, RZ, 0x4, P2 ;  /* 0x00000004ff907807 */ /* 0x000fe40001000000 */
[----:B------:R-:W-:Y:S02]  /*15630*/  ISETP.GE.AND P2, PT, R177, UR5, PT ;  /* 0x00000005b1007c0c */ /* 0x000fe4000bf46270 */
[----:B------:R-:W1:Y:S01]  /*15640*/  S2R R177, SR_TID.X ;  /* 0x0000000000b17919 */ /* 0x000e620000002100 */
[----:B------:R2:W-:Y:S04]  /*15650*/  STL.64 [R1+0x1c8], R196 ;  /* 0x0001c8c401007387 */ /* 0x0005e80000100a00 */
[----:B--2---:R-:W2:Y:S04]  /*15660*/  LDL.LU.64 R196, [R1+0x788] ;  /* 0x0007880001c47983 */ /* 0x004ea80000300a00 */
[----:B------:R1:W-:Y:S02]  /*15670*/  STL.64 [R1+0x248], R8 ;  /* 0x0002480801007387 */ /* 0x0003e40000100a00 */
[----:B-1----:R-:W-:Y:S01]  /*15680*/  SHF.R.U32.HI R9, RZ, 0x6, R177 ;  /* 0x00000006ff097819 */ /* 0x002fe200000116b1 */
[----:B---3--:R-:W-:-:S02]  /*15690*/  IMAD.WIDE R10, R249, 0x4, R204 ;  /* 0x00000004f90a7825 */ /* 0x008fc400078e02cc */
[----:B------:R-:W3:Y:S01]  /*156a0*/  LDL.LU.64 R204, [R1+0x220] ;  /* 0x0002200001cc7983 */ /* 0x000ee20000300a00 */
[----:B------:R-:W-:Y:S01]  /*156b0*/  SGXT.U32 R9, R9, 0x1 ;  /* 0x000000010909781a */ /* 0x000fe20000000000 */
[----:B------:R-:W-:Y:S02]  /*156c0*/  IMAD.WIDE R6, R249, 0x4, R6 ;  /* 0x00000004f9067825 */ /* 0x000fe400078e0206 */
[----:B------:R-:W-:Y:S01]  /*156d0*/  LDGSTS.E [R240+0x7c008], desc[UR20][R10.64], P3 ;  /* 0x7c0080000af07fae */ /* 0x000fe200099a1014 */
[----:B------:R-:W-:-:S03]  /*156e0*/  LOP3.LUT R9, R9, 0x32, RZ, 0xfc, !PT ;  /* 0x0000003209097812 */ /* 0x000fc600078efcff */
[----:B------:R-:W-:Y:S01]  /*156f0*/  STL.64 [R1+0x228], R10 ;  /* 0x0002280a01007387 */ /* 0x000fe20000100a00 */
[----:B------:R-:W-:-:S03]  /*15700*/  ISETP.GE.AND P3, PT, R9, UR5, PT ;  /* 0x0000000509007c0c */ /* 0x000fc6000bf66270 */
[----:B------:R1:W-:Y:S04]  /*15710*/  STL.64 [R1+0x2b0], R6 ;  /* 0x0002b00601007387 */ /* 0x0003e80000100a00 */
[----:B------:R-:W-:Y:S04]  /*15720*/  LDGSTS.E [R240+0x7e000], desc[UR20][R6.64], P4 ;  /* 0x7e00000006f07fae */ /* 0x000fe8000a1a1014 */
[----:B-1----:R-:W4:Y:S04]  /*15730*/  LDL.LU.64 R6, [R1+0x218] ;  /* 0x0002180001067983 */ /* 0x002f280000300a00 */
[----:B------:R-:W2:Y:S01]  /*15740*/  LDL.LU.64 R10, [R1+0x1a8] ;  /* 0x0001a800010a7983 */ /* 0x000ea20000300a00 */
[----:B------:R-:W-:-:S04]  /*15750*/  IMAD.WIDE R226, R249, 0x4, R226 ;  /* 0x00000004f9e27825 */ /* 0x000fc800078e02e2 */
[----:B------:R-:W-:Y:S01]  /*15760*/  IMAD.WIDE R8, R249, 0x4, R2 ;  /* 0x00000004f9087825 */ /* 0x000fe200078e0202 */
[----:B------:R-:W-:Y:S04]  /*15770*/  STL.64 [R1+0x260], R226 ;  /* 0x000260e201007387 */ /* 0x000fe80000100a00 */
[----:B------:R-:W-:Y:S04]  /*15780*/  STL.64 [R1+0x160], R8 ;  /* 0x0001600801007387 */ /* 0x000fe80000100a00 */
[----:B------:R1:W-:Y:S04]  /*15790*/  LDGSTS.E [R240+0x7e008], desc[UR20][R226.64], P1 ;  /* 0x7e008000e2f07fae */ /* 0x0003e800089a1014 */
[----:B------:R1:W-:Y:S01]  /*157a0*/  STL.64 [R1+0x6f8], R240 ;  /* 0x0006f8f001007387 */ /* 0x0003e20000100a00 */
[----:B------:R-:W1:Y:S01]  /*157b0*/  S2R R3, SR_TID.X ;  /* 0x0000000000037919 */ /* 0x000e620000002100 */
[----:B------:R-:W-:-:S02]  /*157c0*/  SHF.R.U32.HI R177, RZ, 0x6, R177 ;  /* 0x00000006ffb17819 */ /* 0x000fc400000116b1 */
[----:B------:R-:W-:Y:S01]  /*157d0*/  SEL R144, R144, RZ, P5 ;  /* 0x000000ff90907207 */ /* 0x000fe20002800000 */
[----:B------:R-:W-:Y:S04]  /*157e0*/  LDGSTS.E [R13+0x78000], desc[UR20][R8.64], P6 ;  /* 0x78000000080d7fae */ /* 0x000fe8000b1a1014 */
[----:B-1----:R-:W2:Y:S01]  /*157f0*/  LDL.LU.64 R240, [R1+0x298] ;  /* 0x0002980001f07983 */ /* 0x002ea20000300a00 */
[----:B------:R-:W-:Y:S02]  /*15800*/  SEL R176, RZ, 0x4, P2 ;  /* 0x00000004ffb07807 */ /* 0x000fe40001000000 */
[----:B------:R-:W-:Y:S02]  /*15810*/  SGXT.U32 R177, R177, 0x1 ;  /* 0x00000001b1b1781a */ /* 0x000fe40000000000 */
[----:B------:R-:W-:-:S02]  /*15820*/  ISETP.NE.U32.AND P2, PT, R144, RZ, PT ;  /* 0x000000ff9000720c */ /* 0x000fc40003f45070 */
[----:B------:R-:W-:Y:S01]  /*15830*/  SEL R144, R176, RZ, P5 ;  /* 0x000000ffb0907207 */ /* 0x000fe20002800000 */
[----:B------:R-:W4:Y:S01]  /*15840*/  LDL.LU.64 R8, [R1+0x1a0] ;  /* 0x0001a00001087983 */ /* 0x000f220000300a00 */
[----:B------:R-:W-:Y:S02]  /*15850*/  LOP3.LUT R177, R177, 0x50, RZ, 0xfc, !PT ;  /* 0x00000050b1b17812 */ /* 0x000fe400078efcff */
[----:B------:R-:W-:Y:S01]  /*15860*/  ISETP.NE.U32.AND P4, PT, R144, RZ, PT ;  /* 0x000000ff9000720c */ /* 0x000fe20003f85070 */
[----:B------:R-:W4:Y:S01]  /*15870*/  LDL.LU.64 R226, [R1+0x130] ;  /* 0x0001300001e27983 */ /* 0x000f220000300a00 */
[----:B------:R-:W-:Y:S02]  /*15880*/  SEL R144, RZ, 0x4, P3 ;  /* 0x00000004ff907807 */ /* 0x000fe40001800000 */
[----:B------:R-:W-:Y:S02]  /*15890*/  ISETP.GE.AND P3, PT, R177, UR5, PT ;  /* 0x00000005b1007c0c */ /* 0x000fe4000bf66270 */
[----:B------:R-:W-:-:S02]  /*158a0*/  SEL R144, R144, RZ, P5 ;  /* 0x000000ff90907207 */ /* 0x000fc40002800000 */
[--C-:B------:R-:W-:Y:S02]  /*158b0*/  SHF.R.U32.HI R2, RZ, 0x6, R3.reuse ;  /* 0x00000006ff027819 */ /* 0x100fe40000011603 */
[----:B------:R-:W-:Y:S02]  /*158c0*/  SHF.R.U32.HI R3, RZ, 0x6, R3 ;  /* 0x00000006ff037819 */ /* 0x000fe40000011603 */
[----:B------:R-:W-:Y:S02]  /*158d0*/  SGXT.U32 R2, R2, 0x1 ;  /* 0x000000010202781a */ /* 0x000fe40000000000 */
[----:B------:R-:W-:Y:S02]  /*158e0*/  SEL R176, RZ, 0x4, P3 ;  /* 0x00000004ffb07807 */ /* 0x000fe40001800000 */
[----:B------:R-:W-:Y:S02]  /*158f0*/  LOP3.LUT R2, R2, 0x52, RZ, 0xfc, !PT ;  /* 0x0000005202027812 */ /* 0x000fe400078efcff */
[----:B------:R-:W-:-:S02]  /*15900*/  SGXT.U32 R3, R3, 0x1 ;  /* 0x000000010303781a */ /* 0x000fc40000000000 */
[----:B------:R-:W-:Y:S02]  /*15910*/  ISETP.NE.U32.AND P3, PT, R144, RZ, PT ;  /* 0x000000ff9000720c */ /* 0x000fe40003f65070 */
[----:B------:R-:W-:Y:S02]  /*15920*/  SEL R144, R176, RZ, P5 ;  /* 0x000000ffb0907207 */ /* 0x000fe40002800000 */
[----:B------:R-:W-:Y:S02]  /*15930*/  ISETP.GE.AND P1, PT, R2, UR5, PT ;  /* 0x0000000502007c0c */ /* 0x000fe4000bf26270 */
[----:B------:R-:W-:Y:S02]  /*15940*/  LOP3.LUT R3, R3, 0x70, RZ, 0xfc, !PT ;  /* 0x0000007003037812 */ /* 0x000fe400078efcff */
[----:B------:R-:W-:Y:S02]  /*15950*/  ISETP.NE.U32.AND P6, PT, R144, RZ, PT ;  /* 0x000000ff9000720c */ /* 0x000fe40003fc5070 */
[----:B------:R-:W-:-:S02]  /*15960*/  SEL R144, RZ, 0x4, P1 ;  /* 0x00000004ff907807 */ /* 0x000fc40000800000 */
[----:B------:R-:W-:Y:S02]  /*15970*/  ISETP.GE.AND P1, PT, R3, UR5, PT ;  /* 0x0000000503007c0c */ /* 0x000fe4000bf26270 */
[----:B------:R-:W1:Y:S01]  /*15980*/  S2R R3, SR_TID.X ;  /* 0x0000000000037919 */ /* 0x000e620000002100 */
[----:B------:R-:W-:Y:S02]  /*15990*/  SEL R144, R144, RZ, P5 ;  /* 0x000000ff90907207 */ /* 0x000fe40002800000 */
[----:B------:R-:W-:Y:S02]  /*159a0*/  SEL R176, RZ, 0x4, P1 ;  /* 0x00000004ffb07807 */ /* 0x000fe40000800000 */
[----:B------:R-:W-:Y:S02]  /*159b0*/  ISETP.NE.U32.AND P1, PT, R144, RZ, PT ;  /* 0x000000ff9000720c */ /* 0x000fe40003f25070 */
[----:B------:R-:W-:Y:S02]  /*159c0*/  SEL R144, R176, RZ, P5 ;  /* 0x000000ffb0907207 */ /* 0x000fe40002800000 */
[----:B-1----:R-:W-:-:S02]  /*159d0*/  SHF.R.U32.HI R2, RZ, 0x6, R3 ;  /* 0x00000006ff027819 */ /* 0x002fc40000011603 */
[----:B------:R-:W-:Y:S02]  /*159e0*/  SHF.R.U32.HI R3, RZ, 0x6, R3 ;  /* 0x00000006ff037819 */ /* 0x000fe40000011603 */
[----:B------:R-:W-:Y:S02]  /*159f0*/  SGXT.U32 R2, R2, 0x1 ;  /* 0x000000010202781a */ /* 0x000fe40000000000 */
[----:B------:R-:W-:Y:S02]  /*15a00*/  SGXT.U32 R3, R3, 0x1 ;  /* 0x000000010303781a */ /* 0x000fe40000000000 */
[----:B------:R-:W-:Y:S02]  /*15a10*/  LOP3.LUT R2, R2, 0x72, RZ, 0xfc, !PT ;  /* 0x0000007202027812 */ /* 0x000fe400078efcff */
[----:B------:R-:W-:Y:S01]  /*15a20*/  LOP3.LUT R3, R3, 0x14, RZ, 0xfc, !PT ;  /* 0x0000001403037812 */ /* 0x000fe200078efcff */
[----:B---3--:R-:W-:-:S04]  /*15a30*/  IMAD.WIDE R204, R249, 0x4, R204 ;  /* 0x00000004f9cc7825 */ /* 0x008fc800078e02cc */
[----:B--2---:R-:W-:-:S05]  /*15a40*/  IMAD.WIDE R240, R249, 0x4, R240 ;  /* 0x00000004f9f07825 */ /* 0x004fca00078e02f0 */
[----:B------:R4:W-:Y:S01]  /*15a50*/  LDGSTS.E [R13+0x78008], desc[UR20][R240.64], P2 ;  /* 0x78008000f00d7fae */ /* 0x0009e200091a1014 */
[----:B------:R-:W-:-:S03]  /*15a60*/  ISETP.GE.AND P2, PT, R2, UR5, PT ;  /* 0x0000000502007c0c */ /* 0x000fc6000bf46270 */
[----:B------:R-:W-:Y:S01]  /*15a70*/  LDGSTS.E [R13+0x7a000], desc[UR20][R204.64], P4 ;  /* 0x7a000000cc0d7fae */ /* 0x000fe2000a1a1014 */
[----:B------:R-:W-:Y:S02]  /*15a80*/  ISETP.NE.U32.AND P4, PT, R144, RZ, PT ;  /* 0x000000ff9000720c */ /* 0x000fe40003f85070 */
[----:B------:R-:W-:Y:S01]  /*15a90*/  SEL R144, RZ, 0x4, P2 ;  /* 0x00000004ff907807 */ /* 0x000fe20001000000 */
[----:B------:R-:W-:Y:S01]  /*15aa0*/  STL.64 [R1+0x158], R240 ;  /* 0x000158f001007387 */ /* 0x000fe20000100a00 */
[----:B------:R-:W-:-:S03]  /*15ab0*/  ISETP.GE.AND P2, PT, R3, UR5, PT ;  /* 0x0000000503007c0c */ /* 0x000fc6000bf46270 */
[----:B------:R1:W-:Y:S04]  /*15ac0*/  STL.64 [R1+0x1b8], R204 ;  /* 0x0001b8cc01007387 */ /* 0x0003e80000100a00 */
[----:B------:R-:W2:Y:S04]  /*15ad0*/  LDL.LU.64 R2, [R1+0x128] ;  /* 0x0001280001027983 */ /* 0x000ea80000300a00 */
[----:B-1----:R-:W3:Y:S01]  /*15ae0*/  LDL.LU.64 R204, [R1+0x290] ;  /* 0x0002900001cc7983 */ /* 0x002ee20000300a00 */
[----:B----4-:R-:W-:-:S03]  /*15af0*/  IMAD.WIDE R240, R249, 0x4, R6 ;  /* 0x00000004f9f07825 */ /* 0x010fc600078e0206 */
[----:B------:R-:W4:Y:S01]  /*15b00*/  LDL R6, [R1+0x120] ;  /* 0x0001200001067983 */ /* 0x000f220000100800 */
[----:B------:R-:W1:Y:S01]  /*15b10*/  S2R R177, SR_TID.X ;  /* 0x0000000000b17919 */ /* 0x000e620000002100 */
[----:B------:R-:W-:Y:S02]  /*15b20*/  SEL R144, R144, RZ, P5 ;  /* 0x000000ff90907207 */ /* 0x000fe40002800000 */
[----:B------:R-:W-:Y:S01]  /*15b30*/  SEL R176, RZ, 0x4, P2 ;  /* 0x00000004ffb07807 */ /* 0x000fe20001000000 */
[----:B------:R-:W-:Y:S01]  /*15b40*/  IMAD.WIDE R10, R249, 0x4, R10 ;  /* 0x00000004f90a7825 */ /* 0x000fe200078e020a */
[----:B------:R-:W-:Y:S01]  /*15b50*/  ISETP.NE.U32.AND P2, PT, R144, RZ, PT ;  /* 0x000000ff9000720c */ /* 0x000fe20003f45070 */
[----:B------:R1:W-:Y:S01]  /*15b60*/  LDGSTS.E [R13+0x7a008], desc[UR20][R240.64], P3 ;  /* 0x7a008000f00d7fae */ /* 0x0003e200099a1014 */
[----:B------:R-:W-:-:S03]  /*15b70*/  SEL R144, R176, RZ, P5 ;  /* 0x000000ffb0907207 */ /* 0x000fc60002800000 */
[----:B------:R1:W-:Y:S04]  /*15b80*/  STL.64 [R1+0x1b0], R240 ;  /* 0x0001b0f001007387 */ /* 0x0003e80000100a00 */
[----:B------:R1:W-:Y:S04]  /*15b90*/  STL.64 [R1+0x220], R10 ;  /* 0x0002200a01007387 */ /* 0x0003e80000100a00 */
[----:B------:R1:W-:Y:S02]  /*15ba0*/  LDGSTS.E [R13+0x7c000], desc[UR20][R10.64], P6 ;  /* 0x7c0000000a0d7fae */ /* 0x0003e4000b1a1014 */
[----:B-1----:R-:W-:-:S02]  /*15bb0*/  SHF.R.U32.HI R7, RZ, 0x6, R177 ;  /* 0x00000006ff077819 */ /* 0x002fc400000116b1 */
[----:B------:R-:W-:Y:S02]  /*15bc0*/  SHF.R.U32.HI R177, RZ, 0x6, R177 ;  /* 0x00000006ffb17819 */ /* 0x000fe400000116b1 */
[----:B------:R-:W-:Y:S02]  /*15bd0*/  SGXT.U32 R7, R7, 0x1 ;  /* 0x000000010707781a */ /* 0x000fe40000000000 */
[----:B------:R-:W-:Y:S02]  /*15be0*/  SGXT.U32 R177, R177, 0x1 ;  /* 0x00000001b1b1781a */ /* 0x000fe40000000000 */
[----:B------:R-:W-:Y:S02]  /*15bf0*/  LOP3.LUT R7, R7, 0x16, RZ, 0xfc, !PT ;  /* 0x0000001607077812 */ /* 0x000fe400078efcff */
[----:B------:R-:W-:Y:S02]  /*15c00*/  LOP3.LUT R177, R177, 0x34, RZ, 0xfc, !PT ;  /* 0x00000034b1b17812 */ /* 0x000fe400078efcff */
[----:B------:R-:W-:Y:S01]  /*15c10*/  ISETP.GE.AND P3, PT, R7, UR5, PT ;  /* 0x0000000507007c0c */ /* 0x000fe2000bf66270 */
[C---:B------:R-:W-:Y:S01]  /*15c20*/  IMAD.WIDE R240, R249.reuse, 0x4, R8 ;  /* 0x00000004f9f07825 */ /* 0x040fe200078e0208 */
[----:B------:R-:W-:Y:S01]  /*15c30*/  ISETP.NE.U32.AND P6, PT, R144, RZ, PT ;  /* 0x000000ff9000720c */ /* 0x000fe20003fc5070 */
[----:B------:R-:W4:Y:S01]  /*15c40*/  LDL.LU.64 R8, [R1+0x288] ;  /* 0x0002880001087983 */ /* 0x000f220000300a00 */
[----:B------:R-:W-:Y:S01]  /*15c50*/  SEL R144, RZ, 0x4, P3 ;  /* 0x00000004ff907807 */ /* 0x000fe20001800000 */
[----:B------:R-:W-:Y:S01]  /*15c60*/  IMAD.WIDE R10, R249, 0x4, R226 ;  /* 0x00000004f90a7825 */ /* 0x000fe200078e02e2 */
[----:B------:R-:W-:Y:S01]  /*15c70*/  ISETP.GE.AND P3, PT, R177, UR5, PT ;  /* 0x00000005b1007c0c */ /* 0x000fe2000bf66270 */
[----:B------:R1:W-:Y:S01]  /*15c80*/  STL.64 [R1+0x218], R240 ;  /* 0x000218f001007387 */ /* 0x0003e20000100a00 */
[----:B------:R-:W1:Y:S03]  /*15c90*/  S2R R177, SR_TID.X ;  /* 0x0000000000b17919 */ /* 0x000e660000002100 */
[----:B------:R-:W-:Y:S04]  /*15ca0*/  LDGSTS.E [R13+0x7c008], desc[UR20][R240.64], P1 ;  /* 0x7c008000f00d7fae */ /* 0x000fe800089a1014 */
[----:B------:R1:W-:Y:S04]  /*15cb0*/  STL.64 [R1+0x258], R10 ;  /* 0x0002580a01007387 */ /* 0x0003e80000100a00 */
[----:B------:R1:W-:Y:S04]  /*15cc0*/  LDGSTS.E [R13+0x7e000], desc[UR20][R10.64], P4 ;  /* 0x7e0000000a0d7fae */ /* 0x0003e8000a1a1014 */
[----:B-1----:R-:W4:Y:S04]  /*15cd0*/  LDL.LU.64 R240, [R1+0x208] ;  /* 0x0002080001f07983 */ /* 0x002f280000300a00 */
[----:B------:R-:W4:Y:S01]  /*15ce0*/  LDL.LU.64 R10, [R1+0x198] ;  /* 0x00019800010a7983 */ /* 0x000f220000300a00 */
        /* <DEDUP_REMOVED lines=14> */
[----:B------:R-:W1:Y:S02]  /*15dd0*/  S2R R177, SR_TID.X ;  /* 0x0000000000b17919 */ /* 0x000e640000002100 */
[----:B-1----:R-:W-:-:S04]  /*15de0*/  SHF.R.U32.HI R227, RZ, 0x6, R177 ;  /* 0x00000006ffe37819 */ /* 0x002fc800000116b1 */
[----:B------:R-:W-:-:S04]  /*15df0*/  SGXT.U32 R227, R227, 0x1 ;  /* 0x00000001e3e3781a */ /* 0x000fc80000000000 */
[----:B------:R-:W-:Y:S01]  /*15e00*/  LOP3.LUT R227, R227, 0x56, RZ, 0xfc, !PT ;  /* 0x00000056e3e37812 */ /* 0x000fe200078efcff */
[----:B--2---:R-:W-:-:S05]  /*15e10*/  IMAD.WIDE R2, R249, 0x4, R2 ;  /* 0x00000004f9027825 */ /* 0x004fca00078e0202 */
[----:B------:R1:W-:Y:S01]  /*15e20*/  LDGSTS.E [R13+0x7e008], desc[UR20][R2.64], P2 ;  /* 0x7e008000020d7fae */ /* 0x0003e200091a1014 */
[----:B---3--:R-:W-:-:S05]  /*15e30*/  IMAD.WIDE R204, R249, 0x4, R204 ;  /* 0x00000004f9cc7825 */ /* 0x008fca00078e02cc */
[----:B------:R-:W-:Y:S04]  /*15e40*/  STL.64 [R1+0x148], R204 ;  /* 0x000148cc01007387 */ /* 0x000fe80000100a00 */
[----:B------:R2:W-:Y:S01]  /*15e50*/  STL.64 [R1+0x748], R12 ;  /* 0x0007480c01007387 */ /* 0x0005e20000100a00 */
[----:B------:R-:W-:-:S03]  /*15e60*/  ISETP.GE.AND P2, PT, R227, UR5, PT ;  /* 0x00000005e3007c0c */ /* 0x000fc6000bf46270 */
[----:B----4-:R-:W-:Y:S04]  /*15e70*/  LDGSTS.E [R6+0x78000], desc[UR20][R204.64], P6 ;  /* 0x78000000cc067fae */ /* 0x010fe8000b1a1014 */
[----:B--2---:R-:W1:Y:S04]  /*15e80*/  LDL.LU.64 R12, [R1+0x210] ;  /* 0x00021000010c7983 */ /* 0x004e680000300a00 */
[----:B------:R1:W-:Y:S04]  /*15e90*/  STL.64 [R1+0x708], R2 ;  /* 0x0007080201007387 */ /* 0x0003e80000100a00 */
[----:B------:R-:W2:Y:S04]  /*15ea0*/  LDL.LU.64 R226, [R1+0x190] ;  /* 0x0001900001e27983 */ /* 0x000ea80000300a00 */
[----:B------:R-:W3:Y:S01]  /*15eb0*/  LDL.LU.64 R204, [R1+0x118] ;  /* 0x0001180001cc7983 */ /* 0x000ee20000300a00 */
        /* <DEDUP_REMOVED lines=10> */
[----:B------:R-:W4:Y:S01]  /*15f60*/  S2R R177, SR_TID.X ;  /* 0x0000000000b17919 */ /* 0x000f220000002100 */
[----:B------:R-:W-:Y:S01]  /*15f70*/  SEL R144, R144, RZ, P5 ;  /* 0x000000ff90907207 */ /* 0x000fe20002800000 */
[----:B------:R-:W-:Y:S01]  /*15f80*/  IMAD.WIDE R8, R249, 0x4, R8 ;  /* 0x00000004f9087825 */ /* 0x000fe200078e0208 */
[----:B------:R-:W-:Y:S02]  /*15f90*/  SEL R176, RZ, 0x4, P2 ;  /* 0x00000004ffb07807 */ /* 0x000fe40001000000 */
[----:B------:R-:W-:-:S02]  /*15fa0*/  ISETP.NE.U32.AND P2, PT, R144, RZ, PT ;  /* 0x000000ff9000720c */ /* 0x000fc40003f45070 */
[----:B------:R-:W-:Y:S01]  /*15fb0*/  SEL R144, R176, RZ, P5 ;  /* 0x000000ffb0907207 */ /* 0x000fe20002800000 */
[----:B------:R-:W-:Y:S01]  /*15fc0*/  LDGSTS.E [R6+0x78008], desc[UR20][R8.64], P3 ;  /* 0x7800800008067fae */ /* 0x000fe200099a1014 */
[--C-:B----4-:R-:W-:Y:S02]  /*15fd0*/  SHF.R.U32.HI R7, RZ, 0x6, R177.reuse ;  /* 0x00000006ff077819 */ /* 0x110fe400000116b1 */
[----:B------:R-:W-:Y:S02]  /*15fe0*/  SHF.R.U32.HI R177, RZ, 0x6, R177 ;  /* 0x00000006ffb17819 */ /* 0x000fe400000116b1 */
[----:B------:R-:W-:Y:S02]  /*15ff0*/  SGXT.U32 R7, R7, 0x1 ;  /* 0x000000010707781a */ /* 0x000fe40000000000 */
[----:B------:R-:W-:Y:S02]  /*16000*/  SGXT.U32 R177, R177, 0x1 ;  /* 0x00000001b1b1781a */ /* 0x000fe40000000000 */
[----:B------:R-:W-:-:S02]  /*16010*/  LOP3.LUT R7, R7, 0x76, RZ, 0xfc, !PT ;  /* 0x0000007607077812 */ /* 0x000fc400078efcff */
[----:B------:R-:W-:Y:S02]  /*16020*/  LOP3.LUT R177, R177, 0x18, RZ, 0xfc, !PT ;  /* 0x00000018b1b17812 */ /* 0x000fe400078efcff */
[----:B------:R-:W-:Y:S01]  /*16030*/  ISETP.GE.AND P3, PT, R7, UR5, PT ;  /* 0x0000000507007c0c */ /* 0x000fe2000bf66270 */
[C---:B------:R-:W-:Y:S01]  /*16040*/  IMAD.WIDE R10, R249.reuse, 0x4, R10 ;  /* 0x00000004f90a7825 */ /* 0x040fe200078e020a */
[----:B------:R4:W-:Y:S03]  /*16050*/  STL.64 [R1+0x138], R8 ;  /* 0x0001380801007387 */ /* 0x0009e60000100a00 */
[----:B-1----:R-:W-:-:S05]  /*16060*/  IMAD.WIDE R2, R249, 0x4, R12 ;  /* 0x00000004f9027825 */ /* 0x002fca00078e020c */
[----:B------:R-:W-:Y:S01]  /*16070*/  LDGSTS.E [R6+0x7a000], desc[UR20][R2.64], P4 ;  /* 0x7a00000002067fae */ /* 0x000fe2000a1a1014 */
[----:B------:R-:W-:Y:S02]  /*16080*/  ISETP.NE.U32.AND P4, PT, R144, RZ, PT ;  /* 0x000000ff9000720c */ /* 0x000fe40003f85070 */
[----:B------:R-:W-:Y:S02]  /*16090*/  SEL R144, RZ, 0x4, P3 ;  /* 0x00000004ff907807 */ /* 0x000fe40001800000 */
[----:B------:R-:W-:Y:S02]  /*160a0*/  ISETP.GE.AND P3, PT, R177, UR5, PT ;  /* 0x00000005b1007c0c */ /* 0x000fe4000bf66270 */
[----:B------:R-:W1:Y:S01]  /*160b0*/  S2R R177, SR_TID.X ;  /* 0x0000000000b17919 */ /* 0x000e620000002100 */
[----:B------:R-:W-:Y:S01]  /*160c0*/  SEL R144, R144, RZ, P5 ;  /* 0x000000ff90907207 */ /* 0x000fe20002800000 */
[----:B------:R-:W-:Y:S01]  /*160d0*/  IMAD.WIDE R12, R249, 0x4, R240 ;  /* 0x00000004f90c7825 */ /* 0x000fe200078e02f0 */
[----:B------:R-:W-:-:S02]  /*160e0*/  SEL R176, RZ, 0x4, P3 ;  /* 0x00000004ffb07807 */ /* 0x000fc40001800000 */
[----:B------:R-:W-:Y:S02]  /*160f0*/  ISETP.NE.U32.AND P3, PT, R144, RZ, PT ;  /* 0x000000ff9000720c */ /* 0x000fe40003f65070 */
        /* <DEDUP_REMOVED lines=14> */
[----:B------:R2:W-:Y:S04]  /*161e0*/  STL.64 [R1+0x1a8], R2 ;  /* 0x0001a80201007387 */ /* 0x0005e80000100a00 */
[----:B----4-:R-:W4:Y:S04]  /*161f0*/  LDL.LU.64 R8, [R1+0x110] ;  /* 0x0001100001087983 */ /* 0x010f280000300a00 */
[----:B--2---:R-:W2:Y:S04]  /*16200*/  LDL.LU.64 R2, [R1+0x280] ;  /* 0x0002800001027983 */ /* 0x004ea80000300a00 */
[----:B------:R3:W-:Y:S04]  /*16210*/  STL.64 [R1+0x1a0], R12 ;  /* 0x0001a00c01007387 */ /* 0x0007e80000100a00 */
[----:B------:R1:W-:Y:S01]  /*16220*/  STL.64 [R1+0x198], R10 ;  /* 0x0001980a01007387 */ /* 0x0003e20000100a00 */
[----:B------:R-:W-:-:S05]  /*16230*/  IMAD.WIDE R226, R249, 0x4, R226 ;  /* 0x00000004f9e27825 */ /* 0x000fca00078e02e2 */
[----:B------:R-:W-:Y:S04]  /*16240*/  LDGSTS.E [R6+0x7c008], desc[UR20][R226.64], P2 ;  /* 0x7c008000e2067fae */ /* 0x000fe800091a1014 */
[----:B---3--:R-:W3:Y:S01]  /*16250*/  LDL.LU.64 R12, [R1+0x278] ;  /* 0x00027800010c7983 */ /* 0x008ee20000300a00 */
[----:B-1----:R-:W-:Y:S01]  /*16260*/  IMAD.WIDE R10, R249, 0x4, R204 ;  /* 0x00000004f90a7825 */ /* 0x002fe200078e02cc */
[----:B------:R-:W-:Y:S02]  /*16270*/  SHF.R.U32.HI R205, RZ, 0x6, R177 ;  /* 0x00000006ffcd7819 */ /* 0x000fe400000116b1 */
[----:B------:R-:W3:Y:S02]  /*16280*/  LDL.LU.64 R240, [R1+0x200] ;  /* 0x0002000001f07983 */ /* 0x000ee40000300a00 */
[----:B------:R-:W-:-:S02]  /*16290*/  SGXT.U32 R205, R205, 0x1 ;  /* 0x00000001cdcd781a */ /* 0x000fc40000000000 */
[----:B------:R1:W-:Y:S02]  /*162a0*/  STL.64 [R1+0x190], R226 ;  /* 0x000190e201007387 */ /* 0x0003e40000100a00 */
[----:B------:R-:W-:Y:S02]  /*162b0*/  LOP3.LUT R205, R205, 0x3a, RZ, 0xfc, !PT ;  /* 0x0000003acdcd7812 */ /* 0x000fe400078efcff */
[----:B------:R-:W-:Y:S02]  /*162c0*/  LDGSTS.E [R6+0x7e000], desc[UR20][R10.64], P4 ;  /* 0x7e0000000a067fae */ /* 0x000fe4000a1a1014 */
[----:B------:R-:W-:Y:S02]  /*162d0*/  ISETP.GE.AND P2, PT, R205, UR5, PT ;  /* 0x00000005cd007c0c */ /* 0x000fe4000bf46270 */
[----:B-1----:R-:W3:Y:S04]  /*162e0*/  LDL.LU.64 R226, [R1+0x780] ;  /* 0x0007800001e27983 */ /* 0x002ee80000300a00 */
[----:B------:R1:W-:Y:S04]  /*162f0*/  STL.64 [R1+0x210], R10 ;  /* 0x0002100a01007387 */ /* 0x0003e80000100a00 */
[----:B-1----:R-:W3:Y:S04]  /*16300*/  LDL.LU.64 R10, [R1+0x1f8] ;  /* 0x0001f800010a7983 */ /* 0x002ee80000300a00 */
        /* <DEDUP_REMOVED lines=11> */
[----:B------:R-:W1:Y:S02]  /*163c0*/  S2R R177, SR_TID.X ;  /* 0x0000000000b17919 */ /* 0x000e640000002100 */
[----:B-1----:R-:W-:-:S04]  /*163d0*/  SHF.R.U32.HI R7, RZ, 0x6, R177 ;  /* 0x00000006ff077819 */ /* 0x002fc800000116b1 */
[----:B------:R-:W-:-:S04]  /*163e0*/  SGXT.U32 R7, R7, 0x1 ;  /* 0x000000010707781a */ /* 0x000fc80000000000 */
[----:B------:R-:W-:Y:S01]  /*163f0*/  LOP3.LUT R7, R7, 0x5a, RZ, 0xfc, !PT ;  /* 0x0000005a07077812 */ /* 0x000fe200078efcff */
[----:B----4-:R-:W-:-:S04]  /*16400*/  IMAD.WIDE R8, R249, 0x4, R8 ;  /* 0x00000004f9087825 */ /* 0x010fc800078e0208 */
[----:B--2---:R-:W-:Y:S01]  /*16410*/  IMAD.WIDE R2, R249, 0x4, R2 ;  /* 0x00000004f9027825 */ /* 0x004fe200078e0202 */
[----:B------:R1:W-:Y:S04]  /*16420*/  STL.64 [R1+0x208], R8 ;  /* 0x0002080801007387 */ /* 0x0003e80000100a00 */
[----:B------:R-:W-:Y:S01]  /*16430*/  LDGSTS.E [R6+0x7e008], desc[UR20][R8.64], P3 ;  /* 0x7e00800008067fae */ /* 0x000fe200099a1014 */
[----:B------:R-:W-:-:S03]  /*16440*/  ISETP.GE.AND P3, PT, R7, UR5, PT ;  /* 0x0000000507007c0c */ /* 0x000fc6000bf66270 */
[----:B------:R2:W-:Y:S04]  /*16450*/  STL.64 [R1+0x130], R2 ;  /* 0x0001300201007387 */ /* 0x0005e80000100a00 */
[----:B------:R2:W-:Y:S04]  /*16460*/  LDGSTS.E [R4+0x78000], desc[UR20][R2.64], P6 ;  /* 0x7800000002047fae */ /* 0x0005e8000b1a1014 */
[----:B-1----:R-:W4:Y:S04]  /*16470*/  LDL.LU.64 R8, [R1+0x180] ;  /* 0x0001800001087983 */ /* 0x002f280000300a00 */
[----:B------:R-:W4:Y:S01]  /*16480*/  LDL.LU.64 R6, [R1+0x108] ;  /* 0x0001080001067983 */ /* 0x000f220000300a00 */
[----:B---3--:R-:W-:-:S04]  /*16490*/  IMAD.WIDE R12, R249, 0x4, R12 ;  /* 0x00000004f90c7825 */ /* 0x008fc800078e020c */
[C---:B--2---:R-:W-:Y:S01]  /*164a0*/  IMAD.WIDE R2, R249.reuse, 0x4, R240 ;  /* 0x00000004f9027825 */ /* 0x044fe200078e02f0 */
[----:B------:R1:W-:Y:S04]  /*164b0*/  STL.64 [R1+0x128], R12 ;  /* 0x0001280c01007387 */ /* 0x0003e80000100a00 */
[----:B------:R-:W-:Y:S04]  /*164c0*/  LDGSTS.E [R4+0x78008], desc[UR20][R12.64], P1 ;  /* 0x780080000c047fae */ /* 0x000fe800089a1014 */
[----:B------:R2:W-:Y:S04]  /*164d0*/  STL.64 [R1+0x170], R2 ;  /* 0x0001700201007387 */ /* 0x0005e80000100a00 */
[----:B------:R2:W-:Y:S04]  /*164e0*/  LDGSTS.E [R4+0x7a000], desc[UR20][R2.64], P4 ;  /* 0x7a00000002047fae */ /* 0x0005e8000a1a1014 */
[----:B-1----:R-:W3:Y:S01]  /*164f0*/  LDL.LU.64 R12, [R1+0x100] ;  /* 0x00010000010c7983 */ /* 0x002ee20000300a00 */
[----:B--2---:R-:W-:-:S03]  /*16500*/  IMAD.WIDE R2, R249, 0x4, R204 ;  /* 0x00000004f9027825 */ /* 0x004fc600078e02cc */
[----:B------:R-:W2:Y:S01]  /*16510*/  LDL.LU.64 R204, [R1+0x270] ;  /* 0x0002700001cc7983 */ /* 0x000ea20000300a00 */
[----:B------:R-:W-:Y:S02]  /*16520*/  SHF.R.U32.HI R177, RZ, 0x6, R177 ;  /* 0x00000006ffb17819 */ /* 0x000fe400000116b1 */
[----:B------:R-:W-:Y:S02]  /*16530*/  SEL R144, R144, RZ, P5 ;  /* 0x000000ff90907207 */ /* 0x000fe40002800000 */
[----:B------:R-:W-:Y:S02]  /*16540*/  SEL R176, RZ, 0x4, P2 ;  /* 0x00000004ffb07807 */ /* 0x000fe40001000000 */
        /* <DEDUP_REMOVED lines=8> */
[----:B------:R-:W-:Y:S02]  /*165d0*/  SEL R144, R144, RZ, P5 ;  /* 0x000000ff90907207 */ /* 0x000fe40002800000 */
[----:B------:R-:W-:-:S02]  /*165e0*/  SEL R176, RZ, 0x4, P3 ;  /* 0x00000004ffb07807 */ /* 0x000fc40001800000 */
        /* <DEDUP_REMOVED lines=13> */
[----:B------:R-:W-:Y:S01]  /*166c0*/  IMAD.WIDE R240, R249, 0x4, R10 ;  /* 0x00000004f9f07825 */ /* 0x000fe200078e020a */
[----:B------:R-:W-:Y:S02]  /*166d0*/  SEL R144, R144, RZ, P5 ;  /* 0x000000ff90907207 */ /* 0x000fe40002800000 */
[----:B------:R-:W-:Y:S02]  /*166e0*/  SEL R176, RZ, 0x4, P1 ;  /* 0x00000004ffb07807 */ /* 0x000fe40000800000 */
[----:B------:R-:W-:Y:S01]  /*166f0*/  ISETP.NE.U32.AND P1, PT, R144, RZ, PT ;  /* 0x000000ff9000720c */ /* 0x000fe20003f25070 */
[----:B------:R-:W-:Y:S01]  /*16700*/  LDGSTS.E [R4+0x7a008], desc[UR20][R240.64], P2 ;  /* 0x7a008000f0047fae */ /* 0x000fe200091a1014 */
[----:B------:R-:W-:-:S03]  /*16710*/  SEL R144, R176, RZ, P5 ;  /* 0x000000ffb0907207 */ /* 0x000fc60002800000 */
[----:B------:R4:W-:Y:S01]  /*16720*/  LDGSTS.E [R4+0x7c000], desc[UR20][R2.64], P6 ;  /* 0x7c00000002047fae */ /* 0x0009e2000b1a1014 */
        /* <DEDUP_REMOVED lines=11> */
[----:B------:R-:W-:Y:S04]  /*167e0*/  STL.64 [R1+0x168], R240 ;  /* 0x000168f001007387 */ /* 0x000fe80000100a00 */
[----:B------:R4:W-:Y:S02]  /*167f0*/  STL.64 [R1+0x188], R2 ;  /* 0x0001880201007387 */ /* 0x0009e40000100a00 */
[----:B----4-:R-:W-:-:S04]  /*16800*/  IMAD.WIDE R2, R249, 0x4, R8 ;  /* 0x00000004f9027825 */ /* 0x010fc800078e0208 */
[----:B------:R-:W-:Y:S01]  /*16810*/  IMAD.WIDE R6, R249, 0x4, R6 ;  /* 0x00000004f9067825 */ /* 0x000fe200078e0206 */
[----:B------:R4:W-:Y:S04]  /*16820*/  STL.64 [R1+0x710], R2 ;  /* 0x0007100201007387 */ /* 0x0009e80000100a00 */
[----:B------:R-:W-:Y:S04]  /*16830*/  LDGSTS.E [R4+0x7c008], desc[UR20][R2.64], P3 ;  /* 0x7c00800002047fae */ /* 0x000fe800099a1014 */
[----:B------:R3:W-:Y:S01]  /*16840*/  STL.64 [R1+0x200], R6 ;  /* 0x0002000601007387 */ /* 0x0007e20000100a00 */
[----:B-1----:R-:W-:-:S03]  /*16850*/  SHF.R.U32.HI R9, RZ, 0x6, R177 ;  /* 0x00000006ff097819 */ /* 0x002fc600000116b1 */
[----:B------:R-:W-:Y:S04]  /*16860*/  LDGSTS.E [R4+0x7e000], desc[UR20][R6.64], P4 ;  /* 0x7e00000006047fae */ /* 0x000fe8000a1a1014 */
[----:B----4-:R-:W4:Y:S01]  /*16870*/  LDL.LU.64 R2, [R1+0x268] ;  /* 0x0002680001027983 */ /* 0x010f220000300a00 */
[----:B------:R-:W-:-:S03]  /*16880*/  SGXT.U32 R9, R9, 0x1 ;  /* 0x000000010909781a */ /* 0x000fc60000000000 */
[----:B------:R-:W4:Y:S01]  /*16890*/  LDL.LU.64 R240, [R1+0x1f0] ;  /* 0x0001f00001f07983 */ /* 0x000f220000300a00 */
[----:B------:R-:W-:-:S03]  /*168a0*/  LOP3.LUT R9, R9, 0x3e, RZ, 0xfc, !PT ;  /* 0x0000003e09097812 */ /* 0x000fc600078efcff */
[----:B---3--:R-:W3:Y:S01]  /*168b0*/  LDL.LU.64 R6, [R1+0xf0] ;  /* 0x0000f00001067983 */ /* 0x008ee20000300a00 */
[----:B------:R-:W-:-:S03]  /*168c0*/  IMAD.WIDE R12, R249, 0x4, R12 ;  /* 0x00000004f90c7825 */ /* 0x000fc600078e020c */
[----:B------:R-:W3:Y:S01]  /*168d0*/  LDL.LU.64 R10, [R1+0xe0] ;  /* 0x0000e000010a7983 */ /* 0x000ee20000300a00 */
[----:B------:R-:W-:-:S03]  /*168e0*/  ISETP.GE.AND P3, PT, R9, UR5, PT ;  /* 0x0000000509007c0c */ /* 0x000fc6000bf66270 */
[----:B------:R-:W3:Y:S01]  /*168f0*/  LDL.LU.64 R8, [R1+0xd0] ;  /* 0x0000d00001087983 */ /* 0x000ee20000300a00 */
[----:B--2---:R-:W-:-:S03]  /*16900*/  IMAD.WIDE R204, R249, 0x4, R204 ;  /* 0x00000004f9cc7825 */ /* 0x004fc600078e02cc */
[----:B------:R-:W-:Y:S04]  /*16910*/  STL.64 [R1+0x1f8], R12 ;  /* 0x0001f80c01007387 */ /* 0x000fe80000100a00 */
[----:B------:R1:W-:Y:S04]  /*16920*/  LDGSTS.E [R4+0x7e008], desc[UR20][R12.64], P1 ;  /* 0x7e0080000c047fae */ /* 0x0003e800089a1014 */
[----:B------:R-:W-:Y:S04]  /*16930*/  LDGSTS.E [R0+0x78000], desc[UR20][R204.64], P6 ;  /* 0x78000000cc007fae */ /* 0x000fe8000b1a1014 */
[----:B------:R-:W5:Y:S04]  /*16940*/  LDL.LU R4, [R1+0x778] ;  /* 0x0007780001047983 */ /* 0x000f680000300800 */
[----:B------:R2:W-:Y:S04]  /*16950*/  STL.64 [R1+0x118], R204 ;  /* 0x000118cc01007387 */ /* 0x0005e80000100a00 */
[----:B--2---:R-:W2:Y:S01]  /*16960*/  LDL.LU.64 R204, [R1+0x770] ;  /* 0x0007700001cc7983 */ /* 0x004ea20000300a00 */
        /* <DEDUP_REMOVED lines=15> */
[----:B-1----:R-:W-:-:S04]  /*16a60*/  SHF.R.U32.HI R13, RZ, 0x6, R177 ;  /* 0x00000006ff0d7819 */ /* 0x002fc800000116b1 */
[----:B------:R-:W-:-:S04]  /*16a70*/  SGXT.U32 R13, R13, 0x1 ;  /* 0x000000010d0d781a */ /* 0x000fc80000000000 */
[----:B------:R-:W-:-:S04]  /*16a80*/  LOP3.LUT R13, R13, 0x5e, RZ, 0xfc, !PT ;  /* 0x0000005e0d0d7812 */ /* 0x000fc800078efcff */
[----:B------:R-:W-:Y:S02]  /*16a90*/  ISETP.GE.AND P6, PT, R13, UR5, PT ;  /* 0x000000050d007c0c */ /* 0x000fe4000bfc6270 */
[----:B------:R-:W-:-:S04]  /*16aa0*/  SHF.R.U32.HI R13, RZ, 0x6, R177 ;  /* 0x00000006ff0d7819 */ /* 0x000fc800000116b1 */
[----:B------:R-:W-:Y:S02]  /*16ab0*/  SGXT.U32 R13, R13, 0x1 ;  /* 0x000000010d0d781a */ /* 0x000fe40000000000 */
[----:B------:R-:W-:Y:S02]  /*16ac0*/  ISETP.NE.U32.AND P1, PT, R144, RZ, PT ;  /* 0x000000ff9000720c */ /* 0x000fe40003f25070 */
[----:B------:R-:W-:Y:S02]  /*16ad0*/  LOP3.LUT R13, R13, 0x7c, RZ, 0xfc, !PT ;  /* 0x0000007c0d0d7812 */ /* 0x000fe400078efcff */
[----:B------:R-:W-:Y:S02]  /*16ae0*/  SEL R144, RZ, 0x4, P6 ;  /* 0x00000004ff907807 */ /* 0x000fe40003000000 */
[----:B------:R-:W-:Y:S02]  /*16af0*/  ISETP.GE.AND P6, PT, R13, UR5, PT ;  /* 0x000000050d007c0c */ /* 0x000fe4000bfc6270 */
[----:B------:R-:W-:-:S04]  /*16b00*/  SHF.R.U32.HI R13, RZ, 0x6, R177 ;  /* 0x00000006ff0d7819 */ /* 0x000fc800000116b1 */
[----:B------:R-:W-:-:S04]  /*16b10*/  SGXT.U32 R13, R13, 0x1 ;  /* 0x000000010d0d781a */ /* 0x000fc80000000000 */
[----:B------:R-:W-:Y:S02]  /*16b20*/  LOP3.LUT R13, R13, 0x7e, RZ, 0xfc, !PT ;  /* 0x0000007e0d0d7812 */ /* 0x000fe400078efcff */
[----:B------:R-:W-:Y:S02]  /*16b30*/  SEL R176, R144, RZ, P5 ;  /* 0x000000ff90b07207 */ /* 0x000fe40002800000 */
[----:B------:R-:W-:Y:S02]  /*16b40*/  LOP3.LUT R177, R177, 0x7f, RZ, 0xc0, !PT ;  /* 0x0000007fb1b17812 */ /* 0x000fe400078ec0ff */
[----:B------:R-:W-:Y:S02]  /*16b50*/  SEL R144, RZ, 0x4, P6 ;  /* 0x00000004ff907807 */ /* 0x000fe40003000000 */
[----:B------:R-:W-:Y:S02]  /*16b60*/  ISETP.NE.U32.AND P6, PT, R176, RZ, PT ;  /* 0x000000ffb000720c */ /* 0x000fe40003fc5070 */
[----:B------:R-:W-:Y:S01]  /*16b70*/  SEL R144, R144, RZ, P5 ;  /* 0x000000ff90907207 */ /* 0x000fe20002800000 */
[----:B------:R-:W-:-:S04]  /*16b80*/  IMAD.WIDE R186, R145, 0x4, R186 ;  /* 0x0000000491ba7825 */ /* 0x000fc800078e02ba */
[----:B------:R-:W-:-:S04]  /*16b90*/  IMAD.WIDE R32, R145, 0x4, R32 ;  /* 0x0000000491207825 */ /* 0x000fc800078e0220 */
[----:B----4-:R-:W-:-:S05]  /*16ba0*/  IMAD.WIDE R2, R249, 0x4, R2 ;  /* 0x00000004f9027825 */ /* 0x010fca00078e0202 */
[----:B------:R1:W-:Y:S01]  /*16bb0*/  LDGSTS.E [R0+0x78008], desc[UR20][R2.64], P2 ;  /* 0x7800800002007fae */ /* 0x0003e200091a1014 */
[----:B------:R-:W-:-:S03]  /*16bc0*/  ISETP.GE.AND P2, PT, R13, UR5, PT ;  /* 0x000000050d007c0c */ /* 0x000fc6000bf46270 */
[----:B------:R1:W-:Y:S01]  /*16bd0*/  STL.64 [R1+0x110], R2 ;  /* 0x0001100201007387 */ /* 0x0003e20000100a00 */
[----:B------:R-:W-:Y:S02]  /*16be0*/  SEL R176, RZ, 0x4, P2 ;  /* 0x00000004ffb07807 */ /* 0x000fe40001000000 */
[----:B------:R-:W-:Y:S01]  /*16bf0*/  ISETP.GE.AND P2, PT, R177, UR5, PT ;  /* 0x00000005b1007c0c */ /* 0x000fe2000bf46270 */
[----:B---3--:R-:W-:Y:S01]  /*16c00*/  IMAD.WIDE R10, R145, 0x4, R10 ;  /* 0x00000004910a7825 */ /* 0x008fe200078e020a */
[----:B------:R-:W-:Y:S02]  /*16c10*/  SEL R176, R176, RZ, P5 ;  /* 0x000000ffb0b07207 */ /* 0x000fe40002800000 */
[----:B------:R-:W-:Y:S01]  /*16c20*/  SEL R177, RZ, 0x4, P2 ;  /* 0x00000004ffb17807 */ /* 0x000fe20001000000 */
[----:B-1----:R-:W-:Y:S01]  /*16c30*/  IMAD.WIDE R2, R249, 0x4, R240 ;  /* 0x00000004f9027825 */ /* 0x002fe200078e02f0 */
[----:B------:R-:W-:-:S04]  /*16c40*/  ISETP.NE.U32.AND P2, PT, R144, RZ, PT ;  /* 0x000000ff9000720c */ /* 0x000fc80003f45070 */
[----:B------:R1:W-:Y:S04]  /*16c50*/  LDGSTS.E [R0+0x7a000], desc[UR20][R2.64], P4 ;  /* 0x7a00000002007fae */ /* 0x0003e8000a1a1014 */
[----:B------:R1:W-:Y:S01]  /*16c60*/  STL.64 [R1+0x718], R2 ;  /* 0x0007180201007387 */ /* 0x0003e20000100a00 */
[----:B------:R-:W-:Y:S02]  /*16c70*/  SEL R144, R177, RZ, P5 ;  /* 0x000000ffb1907207 */ /* 0x000fe40002800000 */
[----:B------:R-:W-:Y:S01]  /*16c80*/  ISETP.NE.U32.AND P4, PT, R176, RZ, PT ;  /* 0x000000ffb000720c */ /* 0x000fe20003f85070 */
[----:B------:R-:W-:Y:S01]  /*16c90*/  STL.64 [R1+0x100], R10 ;  /* 0x0001000a01007387 */ /* 0x000fe20000100a00 */
[----:B------:R-:W-:-:S04]  /*16ca0*/  IMAD.WIDE R176, R145, 0x4, R234 ;  /* 0x0000000491b07825 */ /* 0x000fc800078e02ea */
[----:B-1----:R-:W-:-:S05]  /*16cb0*/  IMAD.WIDE R2, R145, 0x4, R246 ;  /* 0x0000000491027825 */ /* 0x002fca00078e02f6 */
[----:B------:R1:W-:Y:S04]  /*16cc0*/  STL.64 [R1+0xf0], R2 ;  /* 0x0000f00201007387 */ /* 0x0003e80000100a00 */
[----:B------:R3:W-:Y:S01]  /*16cd0*/  STL.64 [R1+0xe0], R176 ;  /* 0x0000e0b001007387 */ /* 0x0007e20000100a00 */
[----:B--2---:R-:W-:-:S04]  /*16ce0*/  IMAD.WIDE R204, R145, 0x4, R204 ;  /* 0x0000000491cc7825 */ /* 0x004fc800078e02cc */
[----:B-1----:R-:W-:-:S04]  /*16cf0*/  IMAD.WIDE R2, R145, 0x4, R206 ;  /* 0x0000000491027825 */ /* 0x002fc800078e02ce */
[C---:B---3--:R-:W-:Y:S01]  /*16d00*/  IMAD.WIDE R176, R145.reuse, 0x4, R200 ;  /* 0x0000000491b07825 */ /* 0x048fe200078e02c8 */
[----:B------:R1:W-:Y:S04]  /*16d10*/  STL.64 [R1+0xd0], R2 ;  /* 0x0000d00201007387 */ /* 0x0003e80000100a00 */
[----:B------:R-:W-:Y:S04]  /*16d20*/  STL.64 [R1+0xc8], R204 ;  /* 0x0000c8cc01007387 */ /* 0x000fe80000100a00 */
[----:B------:R2:W-:Y:S01]  /*16d30*/  STL.64 [R1+0xc0], R176 ;  /* 0x0000c0b001007387 */ /* 0x0005e20000100a00 */
[----:B-1----:R-:W-:-:S05]  /*16d40*/  IMAD.WIDE R2, R145, 0x4, R198 ;  /* 0x0000000491027825 */ /* 0x002fca00078e02c6 */
[----:B------:R1:W-:Y:S01]  /*16d50*/  STL.64 [R1+0xb0], R2 ;  /* 0x0000b00201007387 */ /* 0x0003e20000100a00 */
[----:B--2---:R-:W-:-:S03]  /*16d60*/  IMAD.WIDE R176, R145, 0x4, R242 ;  /* 0x0000000491b07825 */ /* 0x004fc600078e02f2 */
[----:B------:R2:W-:Y:S04]  /*16d70*/  STL.64 [R1+0xa8], R186 ;  /* 0x0000a8ba01007387 */ /* 0x0005e80000100a00 */
[----:B------:R3:W-:Y:S01]  /*16d80*/  STL.64 [R1+0x98], R176 ;  /* 0x000098b001007387 */ /* 0x0007e20000100a00 */
[----:B-1----:R-:W-:-:S04]  /*16d90*/  IMAD.WIDE R2, R145, 0x4, R232 ;  /* 0x0000000491027825 */ /* 0x002fc800078e02e8 */
[C---:B--2---:R-:W-:Y:S01]  /*16da0*/  IMAD.WIDE R186, R145.reuse, 0x4, R230 ;  /* 0x0000000491ba7825 */ /* 0x044fe200078e02e6 */
[----:B------:R1:W-:Y:S03]  /*16db0*/  STL.64 [R1+0x90], R2 ;  /* 0x0000900201007387 */ /* 0x0003e60000100a00 */
[C---:B---3--:R-:W-:Y:S01]  /*16dc0*/  IMAD.WIDE R176, R145.reuse, 0x4, R228 ;  /* 0x0000000491b07825 */ /* 0x048fe200078e02e4 */
        /* <DEDUP_REMOVED lines=12> */
[----:B------:R-:W-:Y:S04]  /*16e90*/  STL.64 [R1+0x28], R186 ;  /* 0x000028ba01007387 */ /* 0x000fe80000100a00 */
[----:B------:R-:W2:Y:S01]  /*16ea0*/  LDL.LU.64 R216, [R1+0x30] ;  /* 0x0000300001d87983 */ /* 0x000ea20000300a00 */
[----:B-1----:R-:W-:-:S03]  /*16eb0*/  IMAD.WIDE R2, R145, 0x4, R210 ;  /* 0x0000000491027825 */ /* 0x002fc600078e02d2 */
[----:B------:R-:W-:Y:S04]  /*16ec0*/  STL.64 [R1+0x20], R176 ;  /* 0x000020b001007387 */ /* 0x000fe80000100a00 */
[----:B------:R-:W3:Y:S04]  /*16ed0*/  LDL.LU.64 R210, [R1+0x48] ;  /* 0x0000480001d27983 */ /* 0x000ee80000300a00 */
[----:B------:R1:W-:Y:S01]  /*16ee0*/  STL.64 [R1+0x10], R2 ;  /* 0x0000100201007387 */ /* 0x0003e20000100a00 */
[----:B------:R-:W-:-:S03]  /*16ef0*/  IMAD.WIDE R226, R145, 0x4, R80 ;  /* 0x0000000491e27825 */ /* 0x000fc600078e0250 */
[----:B------:R-:W4:Y:S01]  /*16f00*/  LDL.LU.64 R240, [R1+0x2f0] ;  /* 0x0002f00001f07983 */ /* 0x000f220000300a00 */
[----:B------:R-:W-:-:S04]  /*16f10*/  IMAD.WIDE R234, R145, 0x4, R180 ;  /* 0x0000000491ea7825 */ /* 0x000fc800078e02b4 */
[----:B-1----:R-:W-:-:S04]  /*16f20*/  IMAD.WIDE R2, R145, 0x4, R202 ;  /* 0x0000000491027825 */ /* 0x002fc800078e02ca */
[C---:B------:R-:W-:Y:S01]  /*16f30*/  IMAD.WIDE R202, R145.reuse, 0x4, R64 ;  /* 0x0000000491ca7825 */ /* 0x040fe200078e0240 */
[----:B------:R1:W-:Y:S03]  /*16f40*/  STL.64 [R1+0x720], R2 ;  /* 0x0007200201007387 */ /* 0x0003e60000100a00 */
[----:B------:R-:W-:-:S04]  /*16f50*/  IMAD.WIDE R10, R145, 0x4, R236 ;  /* 0x00000004910a7825 */ /* 0x000fc800078e02ec */
[C---:B------:R-:W-:Y:S01]  /*16f60*/  IMAD.WIDE R230, R145.reuse, 0x4, R84 ;  /* 0x0000000491e67825 */ /* 0x040fe200078e0254 */
[----:B-1----:R-:W2:Y:S04]  /*16f70*/  LDL.LU.64 R2, [R1+0x308] ;  /* 0x0003080001027983 */ /* 0x002ea80000300a00 */
[----:B------:R-:W3:Y:S04]  /*16f80*/  LDL.LU.64 R180, [R1+0x78] ;  /* 0x0000780001b47983 */ /* 0x000ee80000300a00 */
        /* <DEDUP_REMOVED lines=8> */
[----:B------:R1:W-:Y:S03]  /*17010*/  STL.64 [R1+0x730], R202 ;  /* 0x000730ca01007387 */ /* 0x0003e60000100a00 */
[----:B------:R-:W-:-:S04]  /*17020*/  IMAD.WIDE R86, R145, 0x4, R50 ;  /* 0x0000000491567825 */ /* 0x000fc800078e0232 */
[C---:B------:R-:W-:Y:S01]  /*17030*/  IMAD.WIDE R80, R145.reuse, 0x4, R44 ;  /* 0x0000000491507825 */ /* 0x040fe200078e022c */
[----:B-1----:R-:W3:Y:S04]  /*17040*/  LDL.LU.64 R202, [R1+0x300] ;  /* 0x0003000001ca7983 */ /* 0x002ee80000300a00 */
[----:B------:R-:W3:Y:S04]  /*17050*/  LDL.LU.64 R62, [R1] ;  /* 0x00000000013e7983 */ /* 0x000ee80000300a00 */
[----:B------:R-:W3:Y:S04]  /*17060*/  LDL.LU.64 R52, [R1+0x318] ;  /* 0x0003180001347983 */ /* 0x000ee80000300a00 */
[----:B------:R-:W3:Y:S04]  /*17070*/  LDL.LU.64 R50, [R1+0xb8] ;  /* 0x0000b80001327983 */ /* 0x000ee80000300a00 */
[----:B------:R-:W3:Y:S01]  /*17080*/  LDL.LU.64 R48, [R1+0xa0] ;  /* 0x0000a00001307983 */ /* 0x000ee20000300a00 */
[----:B------:R-:W-:-:S03]  /*17090*/  IMAD.WIDE R44, R145, 0x4, R138 ;  /* 0x00000004912c7825 */ /* 0x000fc600078e028a */
[----:B------:R1:W-:Y:S04]  /*170a0*/  STL.64 [R1+0x738], R84 ;  /* 0x0007385401007387 */ /* 0x0003e80000100a00 */
[----:B-1----:R-:W3:Y:S04]  /*170b0*/  LDL.LU.64 R84, [R1+0x88] ;  /* 0x0000880001547983 */ /* 0x002ee80000300a00 */
[----:B------:R1:W-:Y:S04]  /*170c0*/  STL.64 [R1+0x740], R32 ;  /* 0x0007402001007387 */ /* 0x0003e80000100a00 */
[----:B-1----:R-:W3:Y:S04]  /*170d0*/  LDL.LU.64 R32, [R1+0xc8] ;  /* 0x0000c80001207983 */ /* 0x002ee80000300a00 */
[----:B------:R-:W3:Y:S01]  /*170e0*/  LDL.LU.64 R138, [R1+0x80] ;  /* 0x00008000018a7983 */ /* 0x000ee20000300a00 */
[----:B------:R-:W-:Y:S01]  /*170f0*/  IMAD.WIDE R228, R145, 0x4, R82 ;  /* 0x0000000491e47825 */ /* 0x000fe200078e0252 */
[----:B------:R-:W-:-:S03]  /*17100*/  ISETP.NE.U32.AND P5, PT, R144, RZ, PT ;  /* 0x000000ff9000720c */ /* 0x000fc60003fa5070 */
[----:B------:R-:W-:-:S04]  /*17110*/  IMAD.WIDE R82, R145, 0x4, R46 ;  /* 0x0000000491527825 */ /* 0x000fc800078e022e */
[----:B------:R-:W-:-:S04]  /*17120*/  IMAD.WIDE R222, R145, 0x4, R76 ;  /* 0x0000000491de7825 */ /* 0x000fc800078e024c */
[C---:B------:R-:W-:Y:S02]  /*17130*/  IMAD.WIDE R46, R145.reuse, 0x4, R140 ;  /* 0x00000004912e7825 */ /* 0x040fe400078e028c */
[----:B------:R-:W3:Y:S02]  /*17140*/  LDL.LU.64 R140, [R1+0x60] ;  /* 0x00006000018c7983 */ /* 0x000ee40000300a00 */
[C---:B------:R-:W-:Y:S02]  /*17150*/  IMAD.WIDE R76, R145.reuse, 0x4, R182 ;  /* 0x00000004914c7825 */ /* 0x040fe400078e02b6 */
[----:B------:R-:W3:Y:S02]  /*17160*/  LDL.LU.64 R182, [R1+0x58] ;  /* 0x0000580001b67983 */ /* 0x000ee40000300a00 */
        /* <DEDUP_REMOVED lines=12> */
[----:B----4-:R-:W-:-:S04]  /*17230*/  IMAD.WIDE R240, R249, 0x4, R240 ;  /* 0x00000004f9f07825 */ /* 0x010fc800078e02f0 */
[C---:B--2---:R-:W-:Y:S02]  /*17240*/  IMAD.WIDE R244, R249.reuse, 0x4, R2 ;  /* 0x00000004f9f47825 */ /* 0x044fe400078e0202 */
[----:B------:R-:W2:Y:S04]  /*17250*/  LDL.LU.64 R2, [R1+0x100] ;  /* 0x0001000001027983 */ /* 0x000ea80000300a00 */
[----:B------:R-:W4:Y:S01]  /*17260*/  LDL.LU.64 R174, [R1+0x50] ;  /* 0x0000500001ae7983 */ /* 0x000f220000300a00 */
[----:B---3--:R-:W-:-:S04]  /*17270*/  IMAD.WIDE R250, R249, 0x4, R202 ;  /* 0x00000004f9fa7825 */ /* 0x008fc800078e02ca */
[----:B------:R-:W-:-:S05]  /*17280*/  IMAD.WIDE R52, R249, 0x4, R52 ;  /* 0x00000004f9347825 */ /* 0x000fca00078e0234 */
[----:B------:R-:W-:Y:S04]  /*17290*/  LDGSTS.E [R0+0x7a008], desc[UR20][R52.64], P3 ;  /* 0x7a00800034007fae */ /* 0x000fe800099a1014 */
[----:B------:R-:W-:Y:S04]  /*172a0*/  LDGSTS.E [R0+0x7c000], desc[UR20][R244.64], P1 ;  /* 0x7c000000f4007fae */ /* 0x000fe800089a1014 */
[----:B------:R-:W-:Y:S01]  /*172b0*/  LDGSTS.E [R0+0x7c008], desc[UR20][R250.64], P6 ;  /* 0x7c008000fa007fae */ /* 0x000fe2000b1a1014 */
[----:B------:R-:W-:-:S03]  /*172c0*/  IMAD.WIDE R156, R145, 0x4, R84 ;  /* 0x00000004919c7825 */ /* 0x000fc600078e0254 */
[----:B------:R-:W3:Y:S01]  /*172d0*/  LDL.LU.64 R84, [R1+0xc0] ;  /* 0x0000c00001547983 */ /* 0x000ee20000300a00 */
[----:B------:R-:W-:-:S04]  /*172e0*/  IMAD.WIDE R168, R145, 0x4, R138 ;  /* 0x0000000491a87825 */ /* 0x000fc800078e028a */
[----:B------:R-:W-:-:S05]  /*172f0*/  IMAD.WIDE R138, R249, 0x4, R226 ;  /* 0x00000004f98a7825 */ /* 0x000fca00078e02e2 */
[----:B------:R1:W-:Y:S04]  /*17300*/  LDGSTS.E [R0+0x7e000], desc[UR20][R138.64], P2 ;  /* 0x7e0000008a007fae */ /* 0x0003e800091a1014 */
[----:B------:R-:W-:Y:S04]  /*17310*/  LDGSTS.E [R0+0x7e008], desc[UR20][R240.64], P4 ;  /* 0x7e008000f0007fae */ /* 0x000fe8000a1a1014 */
[----:B------:R1:W-:Y:S04]  /*17320*/  STL.64 [R1+0x18], R138 ;  /* 0x0000188a01007387 */ /* 0x0003e80000100a00 */
[----:B------:R-:W0:Y:S04]  /*17330*/  LDGDEPBAR ;  /* 0x00000000000079af */ /* 0x000e280000000000 */
[----:B------:R-:W5:Y:S04]  /*17340*/  LDL.LU R0, [R1+0x768] ;  /* 0x0007680001007983 */ /* 0x000f680000300800 */
[----:B------:R-:W-:Y:S01]  /*17350*/  LDGSTS.E [R5+0x30000], desc[UR20][R6.64], P5 ;  /* 0x3000000006057fae */ /* 0x000fe2000a9a1014 */
[----:B-1----:R-:W-:-:S03]  /*17360*/  IMAD.WIDE R138, R145, 0x4, R6 ;  /* 0x00000004918a7825 */ /* 0x002fc600078e0206 */
        /* <DEDUP_REMOVED lines=31> */
[----:B------:R-:W4:Y:S01]  /*17560*/  LDL.LU.64 R202, [R1+0xb0] ;  /* 0x0000b00001ca7983 */ /* 0x000f220000300a00 */
[----:B------:R-:W-:-:S03]  /*17570*/  IMAD.WIDE R128, R145, 0x4, R128 ;  /* 0x0000000491807825 */ /* 0x000fc600078e0280 */
[----:B------:R-:W4:Y:S01]  /*17580*/  LDL.LU.64 R172, [R1+0x40] ;  /* 0x0000400001ac7983 */ /* 0x000f220000300a00 */
[----:B------:R-:W-:-:S04]  /*17590*/  IMAD.WIDE R146, R145, 0x4, R146 ;  /* 0x0000000491927825 */ /* 0x000fc800078e0292 */
[----:B------:R-:W-:-:S04]  /*175a0*/  IMAD.WIDE R162, R145, 0x4, R162 ;  /* 0x0000000491a27825 */ /* 0x000fc800078e02a2 */
[----:B------:R-:W-:-:S04]  /*175b0*/  IMAD.WIDE R92, R145, 0x4, R92 ;  /* 0x00000004915c7825 */ /* 0x000fc800078e025c */
[----:B------:R-:W-:-:S04]  /*175c0*/  IMAD.WIDE R108, R145, 0x4, R108 ;  /* 0x00000004916c7825 */ /* 0x000fc800078e026c */
[C---:B------:R-:W-:Y:S01]  /*175d0*/  IMAD.WIDE R124, R145.reuse, 0x4, R124 ;  /* 0x00000004917c7825 */ /* 0x040fe200078e027c */
[----:B------:R1:W-:Y:S03]  /*175e0*/  STL.64 [R1+0x80], R138 ;  /* 0x0000808a01007387 */ /* 0x0003e60000100a00 */
[----:B------:R-:W-:-:S04]  /*175f0*/  IMAD.WIDE R208, R145, 0x4, R208 ;  /* 0x0000000491d07825 */ /* 0x000fc800078e02d0 */
[----:B------:R-:W-:-:S04]  /*17600*/  IMAD.WIDE R8, R145, 0x4, R8 ;  /* 0x0000000491087825 */ /* 0x000fc800078e0208 */
[C---:B------:R-:W-:Y:S01]  /*17610*/  IMAD.WIDE R210, R145.reuse, 0x4, R210 ;  /* 0x0000000491d27825 */ /* 0x040fe200078e02d2 */
[----:B-1----:R-:W4:Y:S03]  /*17620*/  LDL.LU.64 R138, [R1+0xf0] ;  /* 0x0000f000018a7983 */ /* 0x002f260000300a00 */
[C---:B------:R-:W-:Y:S01]  /*17630*/  IMAD.WIDE R220, R145.reuse, 0x4, R74 ;  /* 0x0000000491dc7825 */ /* 0x040fe200078e024a */
[----:B------:R-:W4:Y:S03]  /*17640*/  LDL.LU.64 R226, [R1+0xa8] ;  /* 0x0000a80001e27983 */ /* 0x000f260000300a00 */
[----:B------:R-:W-:-:S04]  /*17650*/  IMAD.WIDE R74, R145, 0x4, R192 ;  /* 0x00000004914a7825 */ /* 0x000fc800078e02c0 */
[----:B------:R-:W-:-:S04]  /*17660*/  IMAD.WIDE R192, R145, 0x4, R194 ;  /* 0x0000000491c07825 */ /* 0x000fc800078e02c2 */
[----:B------:R-:W-:-:S04]  /*17670*/  IMAD.WIDE R60, R145, 0x4, R170 ;  /* 0x00000004913c7825 */ /* 0x000fc800078e02aa */
[----:B------:R-:W-:-:S04]  /*17680*/  IMAD.WIDE R194, R145, 0x4, R140 ;  /* 0x0000000491c27825 */ /* 0x000fc800078e028c */
[C---:B------:R-:W-:Y:S01]  /*17690*/  IMAD.WIDE R140, R145.reuse, 0x4, R8 ;  /* 0x00000004918c7825 */ /* 0x040fe200078e0208 */
[----:B--2---:R1:W-:Y:S04]  /*176a0*/  LDGSTS.E [R6+0x30080], desc[UR20][R2.64], P5 ;  /* 0x3008000002067fae */ /* 0x0043e8000a9a1014 */
[----:B---3--:R-:W-:Y:S04]  /*176b0*/  LDGSTS.E [R6+0x30480], desc[UR20][R84.64], P5 ;  /* 0x3048000054067fae */ /* 0x008fe8000a9a1014 */
[----:B----4-:R-:W-:Y:S04]  /*176c0*/  LDGSTS.E [R6+0x30880], desc[UR20][R174.64], P5 ;  /* 0x30880000ae067fae */ /* 0x010fe8000a9a1014 */
[----:B------:R-:W-:Y:S04]  /*176d0*/  LDGSTS.E [R6+0x30c80], desc[UR20][R242.64], P5 ;  /* 0x30c80000f2067fae */ /* 0x000fe8000a9a1014 */
[----:B------:R-:W-:Y:S04]  /*176e0*/  LDGSTS.E [R6+0x31080], desc[UR20][R222.64], P5 ;  /* 0x31080000de067fae */ /* 0x000fe8000a9a1014 */
[----:B------:R-:W-:Y:S04]  /*176f0*/  LDGSTS.E [R6+0x31480], desc[UR20][R198.64], P5 ;  /* 0x31480000c6067fae */ /* 0x000fe8000a9a1014 */
[----:B------:R-:W-:Y:S01]  /*17700*/  LDGSTS.E [R6+0x31880], desc[UR20][R80.64], P5 ;  /* 0x3188000050067fae */ /* 0x000fe2000a9a1014 */
[----:B-1----:R-:W-:-:S03]  /*17710*/  IMAD.WIDE R2, R145, 0x4, R2 ;  /* 0x0000000491027825 */ /* 0x002fc600078e0202 */
        /* <DEDUP_REMOVED lines=10> */
[----:B------:R-:W2:Y:S04]  /*177c0*/  LDL.LU.64 R170, [R1+0x38] ;  /* 0x0000380001aa7983 */ /* 0x000ea80000300a00 */
[----:B------:R-:W-:Y:S01]  /*177d0*/  LDGSTS.E [R7+0x30100], desc[UR20][R8.64], P5 ;  /* 0x3010000008077fae */ /* 0x000fe2000a9a1014 */
[----:B------:R-:W-:-:S03]  /*177e0*/  IMAD.WIDE R42, R145, 0x4, R42 ;  /* 0x00000004912a7825 */ /* 0x000fc600078e022a */
[----:B------:R-:W-:Y:S01]  /*177f0*/  LDGSTS.E [R7+0x30500], desc[UR20][R202.64], P5 ;  /* 0x30500000ca077fae */ /* 0x000fe2000a9a1014 */
[----:B------:R-:W-:-:S03]  /*17800*/  IMAD.WIDE R26, R145, 0x4, R26 ;  /* 0x00000004911a7825 */ /* 0x000fc600078e021a */
[----:B------:R-:W-:Y:S04]  /*17810*/  LDGSTS.E [R7+0x30900], desc[UR20][R172.64], P5 ;  /* 0x30900000ac077fae */ /* 0x000fe8000a9a1014 */
[----:B------:R-:W3:Y:S01]  /*17820*/  LDL.LU.64 R8, [R1+0x758] ;  /* 0x0007580001087983 */ /* 0x000ee20000300a00 */
        /* <DEDUP_REMOVED lines=24> */
[----:B-1----:R-:W4:Y:S01]  /*179b0*/  LDL.LU.64 R2, [R1+0x98] ;  /* 0x0000980001027983 */ /* 0x002f220000300a00 */
[----:B------:R-:W-:-:S03]  /*179c0*/  IMAD.WIDE R132, R145, 0x4, R132 ;  /* 0x0000000491847825 */ /* 0x000fc600078e0284 */
[----:B------:R-:W4:Y:S01]  /*179d0*/  LDL.LU.64 R158, [R1+0x28] ;  /* 0x00002800019e7983 */ /* 0x000f220000300a00 */
[----:B------:R-:W-:-:S04]  /*179e0*/  IMAD.WIDE R150, R145, 0x4, R150 ;  /* 0x0000000491967825 */ /* 0x000fc800078e0296 */
[----:B------:R-:W-:-:S04]  /*179f0*/  IMAD.WIDE R166, R145, 0x4, R166 ;  /* 0x0000000491a67825 */ /* 0x000fc800078e02a6 */
[----:B------:R-:W-:-:S04]  /*17a00*/  IMAD.WIDE R96, R145, 0x4, R96 ;  /* 0x0000000491607825 */ /* 0x000fc800078e0260 */
[C---:B------:R-:W-:Y:S01]  /*17a10*/  IMAD.WIDE R112, R145.reuse, 0x4, R112 ;  /* 0x0000000491707825 */ /* 0x040fe200078e0270 */
[----:B------:R-:W-:Y:S03]  /*17a20*/  STL.64 [R1+0x328], R140 ;  /* 0x0003288c01007387 */ /* 0x000fe60000100a00 */
[C---:B------:R-:W-:Y:S01]  /*17a30*/  IMAD.WIDE R78, R145.reuse, 0x4, R178 ;  /* 0x00000004914e7825 */ /* 0x040fe200078e02b2 */
[----:B------:R1:W-:Y:S03]  /*17a40*/  STL.64 [R1+0x6f0], R6 ;  /* 0x0006f00601007387 */ /* 0x0003e60000100a00 */
[----:B------:R-:W-:-:S04]  /*17a50*/  IMAD.WIDE R178, R145, 0x4, R238 ;  /* 0x0000000491b27825 */ /* 0x000fc800078e02ee */
[----:B------:R-:W-:-:S04]  /*17a60*/  IMAD.WIDE R180, R145, 0x4, R180 ;  /* 0x0000000491b47825 */ /* 0x000fc800078e02b4 */
[C---:B------:R-:W-:Y:S02]  /*17a70*/  IMAD.WIDE R72, R145.reuse, 0x4, R188 ;  /* 0x0000000491487825 */ /* 0x040fe400078e02bc */
[----:B------:R-:W4:Y:S04]  /*17a80*/  LDL.LU.64 R188, [R1+0xe0] ;  /* 0x0000e00001bc7983 */ /* 0x000f280000300a00 */
[----:B-1----:R-:W4:Y:S04]  /*17a90*/  LDL.LU.64 R6, [R1+0x90] ;  /* 0x0000900001067983 */ /* 0x002f280000300a00 */
[----:B---3--:R1:W-:Y:S04]  /*17aa0*/  LDGSTS.E [R8+0x30180], desc[UR20][R138.64], P5 ;  /* 0x301800008a087fae */ /* 0x0083e8000a9a1014 */
[----:B------:R-:W-:Y:S04]  /*17ab0*/  LDGSTS.E [R8+0x30580], desc[UR20][R226.64], P5 ;  /* 0x30580000e2087fae */ /* 0x000fe8000a9a1014 */
[----:B--2---:R-:W-:Y:S04]  /*17ac0*/  LDGSTS.E [R8+0x30980], desc[UR20][R170.64], P5 ;  /* 0x30980000aa087fae */ /* 0x004fe8000a9a1014 */
        /* <DEDUP_REMOVED lines=17> */
[----:B-1----:R-:W-:-:S03]  /*17be0*/  IMAD.WIDE R138, R145, 0x4, R10 ;  /* 0x00000004918a7825 */ /* 0x002fc600078e020a */
[----:B----4-:R-:W-:Y:S01]  /*17bf0*/  LDGSTS.E [R9+0x30600], desc[UR20][R2.64], P5 ;  /* 0x3060000002097fae */ /* 0x010fe2000a9a1014 */
        /* <DEDUP_REMOVED lines=24> */
[----:B------:R-:W4:Y:S01]  /*17d80*/  LDL.LU.64 R238, [R1+0x70] ;  /* 0x0000700001ee7983 */ /* 0x000f220000300a00 */
[----:B------:R-:W-:-:S04]  /*17d90*/  IMAD.WIDE R154, R145, 0x4, R154 ;  /* 0x00000004919a7825 */ /* 0x000fc800078e029a */
[C---:B------:R-:W-:Y:S01]  /*17da0*/  IMAD.WIDE R100, R145.reuse, 0x4, R100 ;  /* 0x0000000491647825 */ /* 0x040fe200078e0264 */
[----:B------:R1:W-:Y:S03]  /*17db0*/  STL.64 [R1+0x3f8], R138 ;  /* 0x0003f88a01007387 */ /* 0x0003e60000100a00 */
[C---:B------:R-:W-:Y:S01]  /*17dc0*/  IMAD.WIDE R116, R145.reuse, 0x4, R116 ;  /* 0x0000000491747825 */ /* 0x040fe200078e0274 */
[----:B-1----:R-:W4:Y:S04]  /*17dd0*/  LDL.LU.64 R138, [R1+0x10] ;  /* 0x00001000018a7983 */ /* 0x002f280000300a00 */
[----:B------:R1:W-:Y:S04]  /*17de0*/  STL.64 [R1+0x6e8], R8 ;  /* 0x0006e80801007387 */ /* 0x0003e80000100a00 */
[----:B-1----:R-:W4:Y:S04]  /*17df0*/  LDL.LU.64 R8, [R1+0xd0] ;  /* 0x0000d00001087983 */ /* 0x002f280000300a00 */
[----:B---3--:R1:W-:Y:S04]  /*17e00*/  LDGSTS.E [R10+0x30280], desc[UR20][R188.64], P5 ;  /* 0x30280000bc0a7fae */ /* 0x0083e8000a9a1014 */
        /* <DEDUP_REMOVED lines=16> */
[----:B------:R1:W-:Y:S04]  /*17f10*/  LDGSTS.E [R11+0x30300], desc[UR20][R12.64], P5 ;  /* 0x303000000c0b7fae */ /* 0x0003e8000a9a1014 */
[----:B------:R2:W-:Y:S01]  /*17f20*/  STL.64 [R1+0x448], R188 ;  /* 0x000448bc01007387 */ /* 0x0005e20000100a00 */
[----:B------:R-:W-:-:S03]  /*17f30*/  IMAD.WIDE R34, R145, 0x4, R34 ;  /* 0x0000000491227825 */ /* 0x000fc600078e0222 */
[----:B----4-:R-:W-:Y:S01]  /*17f40*/  LDGSTS.E [R11+0x30700], desc[UR20][R238.64], P5 ;  /* 0x30700000ee0b7fae */ /* 0x010fe2000a9a1014 */
[----:B-1----:R-:W-:-:S03]  /*17f50*/  IMAD.WIDE R12, R145, 0x4, R12 ;  /* 0x00000004910c7825 */ /* 0x002fc600078e020c */
[----:B------:R-:W-:Y:S04]  /*17f60*/  LDGSTS.E [R11+0x30b00], desc[UR20][R138.64], P5 ;  /* 0x30b000008a0b7fae */ /* 0x000fe8000a9a1014 */
[----:B--2---:R-:W2:Y:S04]  /*17f70*/  LDL.LU.64 R188, [R1+0x68] ;  /* 0x0000680001bc7983 */ /* 0x004ea80000300a00 */
[----:B------:R1:W-:Y:S01]  /*17f80*/  STL.64 [R1+0x490], R12 ;  /* 0x0004900c01007387 */ /* 0x0003e20000100a00 */
[----:B------:R-:W-:-:S03]  /*17f90*/  IMAD.WIDE R18, R145, 0x4, R18 ;  /* 0x0000000491127825 */ /* 0x000fc600078e0212 */
[----:B------:R-:W-:Y:S01]  /*17fa0*/  LDGSTS.E [R11+0x30f00], desc[UR20][R228.64], P5 ;  /* 0x30f00000e40b7fae */ /* 0x000fe2000a9a1014 */
[----:B------:R-:W-:-:S03]  /*17fb0*/  IMAD.WIDE R102, R145, 0x4, R102 ;  /* 0x0000000491667825 */ /* 0x000fc600078e0266 */
[----:B------:R-:W-:Y:S04]  /*17fc0*/  LDGSTS.E [R11+0x31300], desc[UR20][R204.64], P5 ;  /* 0x31300000cc0b7fae */ /* 0x000fe8000a9a1014 */
[----:B-1----:R-:W3:Y:S01]  /*17fd0*/  LDL.LU.64 R12, [R1+0x748] ;  /* 0x00074800010c7983 */ /* 0x002ee20000300a00 */
        /* <DEDUP_REMOVED lines=14> */
[----:B------:R1:W-:Y:S02]  /*180c0*/  STL.64 [R1+0x6d8], R10 ;  /* 0x0006d80a01007387 */ /* 0x0003e40000100a00 */
[----:B-1----:R-:W-:-:S02]  /*180d0*/  IMAD.WIDE R10, R145, 0x4, R32 ;  /* 0x00000004910a7825 */ /* 0x002fc400078e0220 */
[----:B------:R-:W4:Y:S04]  /*180e0*/  LDL.LU.64 R32, [R1+0x740] ;  /* 0x0007400001207983 */ /* 0x000f280000300a00 */
[----:B---3--:R1:W-:Y:S04]  /*180f0*/  LDGSTS.E [R12+0x30380], desc[UR20][R8.64], P5 ;  /* 0x30380000080c7fae */ /* 0x0083e8000a9a1014 */
[----:B--2---:R-:W-:Y:S01]  /*18100*/  LDGSTS.E [R12+0x30780], desc[UR20][R188.64], P5 ;  /* 0x30780000bc0c7fae */ /* 0x004fe2000a9a1014 */
[----:B-1----:R-:W-:-:S05]  /*18110*/  IMAD.WIDE R8, R145, 0x4, R8 ;  /* 0x0000000491087825 */ /* 0x002fca00078e0208 */
[----:B------:R1:W-:Y:S02]  /*18120*/  STL.64 [R1+0x4b0], R8 ;  /* 0x0004b00801007387 */ /* 0x0003e40000100a00 */
[C---:B-1----:R-:W-:Y:S02]  /*18130*/  IMAD.WIDE R8, R145.reuse, 0x4, R84 ;  /* 0x0000000491087825 */ /* 0x042fe400078e0254 */
[----:B------:R-:W2:Y:S04]  /*18140*/  LDL.LU.64 R84, [R1+0x738] ;  /* 0x0007380001547983 */ /* 0x000ea80000300a00 */
[----:B------:R1:W-:Y:S02]  /*18150*/  STL.64 [R1+0x78], R10 ;  /* 0x0000780a01007387 */ /* 0x0003e40000100a00 */
[----:B-1----:R-:W-:-:S02]  /*18160*/  IMAD.WIDE R10, R145, 0x4, R202 ;  /* 0x00000004910a7825 */ /* 0x002fc400078e02ca */
[----:B------:R-:W3:Y:S04]  /*18170*/  LDL.LU.64 R202, [R1+0x730] ;  /* 0x0007300001ca7983 */ /* 0x000ee80000300a00 */
[----:B------:R1:W-:Y:S02]  /*18180*/  STL.64 [R1+0xb8], R8 ;  /* 0x0000b80801007387 */ /* 0x0003e40000100a00 */
[C---:B-1----:R-:W-:Y:S02]  /*18190*/  IMAD.WIDE R8, R145.reuse, 0x4, R226 ;  /* 0x0000000491087825 */ /* 0x042fe400078e02e2 */
[----:B------:R-:W2:Y:S04]  /*181a0*/  LDL.LU.64 R226, [R1+0x728] ;  /* 0x0007280001e27983 */ /* 0x000ea80000300a00 */
[----:B------:R1:W-:Y:S02]  /*181b0*/  STL.64 [R1+0x2f0], R10 ;  /* 0x0002f00a01007387 */ /* 0x0003e40000100a00 */
[----:B-1----:R-:W-:-:S02]  /*181c0*/  IMAD.WIDE R10, R145, 0x4, R2 ;  /* 0x00000004910a7825 */ /* 0x002fc400078e0202 */
[----:B------:R-:W2:Y:S04]  /*181d0*/  LDL.LU.64 R2, [R1+0x720] ;  /* 0x0007200001027983 */ /* 0x000ea80000300a00 */
[----:B------:R1:W-:Y:S04]  /*181e0*/  STL.64 [R1+0x360], R8 ;  /* 0x0003600801007387 */ /* 0x0003e80000100a00 */
[----:B------:R4:W-:Y:S01]  /*181f0*/  STL.64 [R1+0x3c8], R10 ;  /* 0x0003c80a01007387 */ /* 0x0009e20000100a00 */
[----:B-1----:R-:W-:-:S04]  /*18200*/  IMAD.WIDE R8, R145, 0x4, R6 ;  /* 0x0000000491087825 */ /* 0x002fc800078e0206 */
[C---:B------:R-:W-:Y:S01]  /*18210*/  IMAD.WIDE R6, R145.reuse, 0x4, R238 ;  /* 0x0000000491067825 */ /* 0x040fe200078e02ee */
[----:B------:R1:W-:Y:S04]  /*18220*/  STL.64 [R1+0x428], R8 ;  /* 0x0004280801007387 */ /* 0x0003e80000100a00 */
[----:B------:R1:W-:Y:S01]  /*18230*/  STL.64 [R1+0x470], R6 ;  /* 0x0004700601007387 */ /* 0x0003e20000100a00 */
[----:B----4-:R-:W-:-:S04]  /*18240*/  IMAD.WIDE R10, R145, 0x4, R174 ;  /* 0x00000004910a7825 */ /* 0x010fc800078e02ae */
[----:B-1----:R-:W-:-:S04]  /*18250*/  IMAD.WIDE R8, R145, 0x4, R188 ;  /* 0x0000000491087825 */ /* 0x002fc800078e02bc */
[C---:B------:R-:W-:Y:S01]  /*18260*/  IMAD.WIDE R6, R145.reuse, 0x4, R182 ;  /* 0x0000000491067825 */ /* 0x040fe200078e02b6 */
[----:B------:R1:W-:Y:S04]  /*18270*/  STL.64 [R1+0x4a0], R8 ;  /* 0x0004a00801007387 */ /* 0x0003e80000100a00 */
[----:B------:R4:W-:Y:S04]  /*18280*/  STL.64 [R1+0x48], R6 ;  /* 0x0000480601007387 */ /* 0x0009e80000100a00 */
[----:B------:R4:W-:Y:S01]  /*18290*/  STL.64 [R1+0x58], R10 ;  /* 0x0000580a01007387 */ /* 0x0009e20000100a00 */
[----:B-1----:R-:W-:-:S04]  /*182a0*/  IMAD.WIDE R8, R145, 0x4, R172 ;  /* 0x0000000491087825 */ /* 0x002fc800078e02ac */
[C---:B----4-:R-:W-:Y:S01]  /*182b0*/  IMAD.WIDE R6, R145.reuse, 0x4, R170 ;  /* 0x0000000491067825 */ /* 0x050fe200078e02aa */
[----:B------:R1:W-:Y:S03]  /*182c0*/  STL.64 [R1+0xf0], R8 ;  /* 0x0000f00801007387 */ /* 0x0003e60000100a00 */
[C---:B------:R-:W-:Y:S01]  /*182d0*/  IMAD.WIDE R10, R145.reuse, 0x4, R158 ;  /* 0x00000004910a7825 */ /* 0x040fe200078e029e */
[----:B------:R4:W-:Y:S04]  /*182e0*/  STL.64 [R1+0x330], R6 ;  /* 0x0003300601007387 */ /* 0x0009e80000100a00 */
[----:B------:R4:W-:Y:S01]  /*182f0*/  STL.64 [R1+0x3a0], R10 ;  /* 0x0003a00a01007387 */ /* 0x0009e20000100a00 */
[----:B-1----:R-:W-:-:S04]  /*18300*/  IMAD.WIDE R8, R145, 0x4, R140 ;  /* 0x0000000491087825 */ /* 0x002fc800078e028c */
[C---:B----4-:R-:W-:Y:S01]  /*18310*/  IMAD.WIDE R6, R145.reuse, 0x4, R138 ;  /* 0x0000000491067825 */ /* 0x050fe200078e028a */
[----:B------:R-:W-:Y:S03]  /*18320*/  STL.64 [R1+0x400], R8 ;  /* 0x0004000801007387 */ /* 0x000fe60000100a00 */
[C---:B------:R-:W-:Y:S01]  /*18330*/  IMAD.WIDE R138, R145.reuse, 0x4, R242 ;  /* 0x00000004918a7825 */ /* 0x040fe200078e02f2 */
[----:B------:R1:W-:Y:S03]  /*18340*/  STL.64 [R1+0x450], R6 ;  /* 0x0004500601007387 */ /* 0x0003e60000100a00 */
[----:B------:R-:W-:-:S04]  /*18350*/  IMAD.WIDE R10, R145, 0x4, R236 ;  /* 0x00000004910a7825 */ /* 0x000fc800078e02ec */
[----:B-1----:R-:W-:-:S04]  /*18360*/  IMAD.WIDE R6, R145, 0x4, R246 ;  /* 0x0000000491067825 */ /* 0x002fc800078e02f6 */
        /* <DEDUP_REMOVED lines=13> */
[C---:B--2---:R-:W-:Y:S01]  /*18440*/  IMAD.WIDE R8, R145.reuse, 0x4, R2 ;  /* 0x0000000491087825 */ /* 0x044fe200078e0202 */
[----:B------:R-:W-:Y:S04]  /*18450*/  LDGSTS.E [R12+0x30b80], desc[UR20][R2.64], P5 ;  /* 0x30b80000020c7fae */ /* 0x000fe8000a9a1014 */
[----:B------:R-:W-:Y:S04]  /*18460*/  LDGSTS.E [R12+0x30f80], desc[UR20][R226.64], P5 ;  /* 0x30f80000e20c7fae */ /* 0x000fe8000a9a1014 */
[----:B---3--:R-:W-:Y:S04]  /*18470*/  LDGSTS.E [R12+0x31380], desc[UR20][R202.64], P5 ;  /* 0x31380000ca0c7fae */ /* 0x008fe8000a9a1014 */
[----:B------:R-:W2:Y:S04]  /*18480*/  LDL.LU.64 R2, [R1+0x718] ;  /* 0x0007180001027983 */ /* 0x000ea80000300a00 */
[----:B------:R1:W-:Y:S04]  /*18490*/  STL.64 [R1+0x498], R8 ;  /* 0x0004980801007387 */ /* 0x0003e80000100a00 */
[----:B------:R3:W-:Y:S04]  /*184a0*/  STL.64 [R1+0x38], R138 ;  /* 0x0000388a01007387 */ /* 0x0007e80000100a00 */
[----:B------:R-:W-:Y:S01]  /*184b0*/  STL.64 [R1], R6 ;  /* 0x0000000601007387 */ /* 0x000fe20000100a00 */
[----:B-1----:R-:W-:-:S03]  /*184c0*/  IMAD.WIDE R8, R145, 0x4, R234 ;  /* 0x0000000491087825 */ /* 0x002fc600078e02ea */
[----:B------:R-:W-:Y:S01]  /*184d0*/  STL.64 [R1+0xd8], R10 ;  /* 0x0000d80a01007387 */ /* 0x000fe20000100a00 */
[----:B---3--:R-:W-:-:S03]  /*184e0*/  IMAD.WIDE R138, R145, 0x4, R232 ;  /* 0x00000004918a7825 */ /* 0x008fc600078e02e8 */
[----:B------:R1:W-:Y:S04]  /*184f0*/  STL.64 [R1+0x2f8], R8 ;  /* 0x0002f80801007387 */ /* 0x0003e80000100a00 */
[----:B------:R3:W-:Y:S04]  /*18500*/  STL.64 [R1+0x368], R138 ;  /* 0x0003688a01007387 */ /* 0x0007e80000100a00 */
[----:B------:R-:W-:Y:S01]  /*18510*/  LDGSTS.E [R12+0x31780], desc[UR20][R84.64], P5 ;  /* 0x31780000540c7fae */ /* 0x000fe2000a9a1014 */
[----:B-1----:R-:W-:-:S03]  /*18520*/  IMAD.WIDE R8, R145, 0x4, R230 ;  /* 0x0000000491087825 */ /* 0x002fc600078e02e6 */
[----:B------:R-:W-:Y:S01]  /*18530*/  LDGSTS.E [R12+0x31b80], desc[UR20][R32.64], P5 ;  /* 0x31b80000200c7fae */ /* 0x000fe2000a9a1014 */
[----:B------:R-:W-:-:S03]  /*18540*/  IMAD.WIDE R10, R145, 0x4, R228 ;  /* 0x00000004910a7825 */ /* 0x000fc600078e02e4 */
[----:B------:R1:W-:Y:S01]  /*18550*/  STL.64 [R1+0x3d0], R8 ;  /* 0x0003d00801007387 */ /* 0x0003e20000100a00 */
[----:B---3--:R-:W-:-:S03]  /*18560*/  IMAD.WIDE R138, R145, 0x4, R222 ;  /* 0x00000004918a7825 */ /* 0x008fc600078e02de */
[----:B------:R3:W-:Y:S04]  /*18570*/  STL.64 [R1+0x430], R10 ;  /* 0x0004300a01007387 */ /* 0x0007e80000100a00 */
[----:B------:R4:W-:Y:S01]  /*18580*/  LDGSTS.E [R12+0x31f80], desc[UR20][R16.64], P5 ;  /* 0x31f80000100c7fae */ /* 0x0009e2000a9a1014 */
[----:B-1----:R-:W-:-:S03]  /*18590*/  IMAD.WIDE R8, R145, 0x4, R226 ;  /* 0x0000000491087825 */ /* 0x002fc600078e02e2 */
[----:B------:R-:W-:Y:S04]  /*185a0*/  LDGSTS.E [R12+0x32380], desc[UR20][R46.64], P5 ;  /* 0x323800002e0c7fae */ /* 0x000fe8000a9a1014 */
[----:B------:R1:W-:Y:S01]  /*185b0*/  STL.64 [R1+0x478], R8 ;  /* 0x0004780801007387 */ /* 0x0003e20000100a00 */
[----:B---3--:R-:W-:-:S03]  /*185c0*/  IMAD.WIDE R10, R145, 0x4, R214 ;  /* 0x00000004910a7825 */ /* 0x008fc600078e02d6 */
[----:B------:R3:W-:Y:S01]  /*185d0*/  STL.64 [R1+0x10], R138 ;  /* 0x0000108a01007387 */ /* 0x0007e20000100a00 */
[----:B------:R-:W-:-:S03]  /*185e0*/  IMAD.WIDE R50, R145, 0x4, R50 ;  /* 0x0000000491327825 */ /* 0x000fc600078e0232 */
[----:B------:R2:W-:Y:S01]  /*185f0*/  LDGSTS.E [R12+0x32780], desc[UR20][R56.64], P5 ;  /* 0x32780000380c7fae */ /* 0x0005e2000a9a1014 */
[----:B-1----:R-:W-:-:S03]  /*18600*/  IMAD.WIDE R8, R145, 0x4, R220 ;  /* 0x0000000491087825 */ /* 0x002fc600078e02dc */
[----:B------:R-:W-:Y:S01]  /*18610*/  LDGSTS.E [R12+0x32b80], desc[UR20][R88.64], P5 ;  /* 0x32b80000580c7fae */ /* 0x000fe2000a9a1014 */
[----:B---3--:R-:W-:-:S03]  /*18620*/  IMAD.WIDE R138, R145, 0x4, R212 ;  /* 0x00000004918a7825 */ /* 0x008fc600078e02d4 */
[----:B------:R1:W-:Y:S04]  /*18630*/  STL.64 [R1+0x98], R8 ;  /* 0x0000980801007387 */ /* 0x0003e80000100a00 */
[----:B------:R3:W-:Y:S04]  /*18640*/  STL.64 [R1+0x2c0], R10 ;  /* 0x0002c00a01007387 */ /* 0x0007e80000100a00 */
[----:B------:R4:W-:Y:S01]  /*18650*/  STL.64 [R1+0x338], R138 ;  /* 0x0003388a01007387 */ /* 0x0009e20000100a00 */
[----:B-1----:R-:W-:-:S03]  /*18660*/  IMAD.WIDE R8, R145, 0x4, R206 ;  /* 0x0000000491087825 */ /* 0x002fc600078e02ce */
[----:B------:R-:W-:Y:S01]  /*18670*/  LDGSTS.E [R12+0x32f80], desc[UR20][R104.64], P5 ;  /* 0x32f80000680c7fae */ /* 0x000fe2000a9a1014 */
[----:B---3--:R-:W-:-:S03]  /*18680*/  IMAD.WIDE R10, R145, 0x4, R204 ;  /* 0x00000004910a7825 */ /* 0x008fc600078e02cc */
[----:B------:R1:W-:Y:S04]  /*18690*/  STL.64 [R1+0x3a8], R8 ;  /* 0x0003a80801007387 */ /* 0x0003e80000100a00 */
[----:B------:R3:W-:Y:S01]  /*186a0*/  STL.64 [R1+0x408], R10 ;  /* 0x0004080a01007387 */ /* 0x0007e20000100a00 */
[----:B----4-:R-:W-:-:S03]  /*186b0*/  IMAD.WIDE R138, R145, 0x4, R184 ;  /* 0x00000004918a7825 */ /* 0x010fc600078e02b8 */
[----:B------:R-:W-:Y:S01]  /*186c0*/  LDGSTS.E [R12+0x33380], desc[UR20][R120.64], P5 ;  /* 0x33380000780c7fae */ /* 0x000fe2000a9a1014 */
[----:B-1----:R-:W-:-:S03]  /*186d0*/  IMAD.WIDE R8, R145, 0x4, R202 ;  /* 0x0000000491087825 */ /* 0x002fc600078e02ca */
[----:B------:R-:W-:Y:S04]  /*186e0*/  LDGSTS.E [R12+0x33780], desc[UR20][R74.64], P5 ;  /* 0x337800004a0c7fae */ /* 0x000fe8000a9a1014 */
[----:B------:R1:W-:Y:S01]  /*186f0*/  STL.64 [R1+0x460], R8 ;  /* 0x0004600801007387 */ /* 0x0003e20000100a00 */
[----:B---3--:R-:W-:-:S03]  /*18700*/  IMAD.WIDE R10, R145, 0x4, R186 ;  /* 0x00000004910a7825 */ /* 0x008fc600078e02ba */
[----:B------:R-:W-:Y:S01]  /*18710*/  STL.64 [R1+0x108], R140 ;  /* 0x0001088c01007387 */ /* 0x000fe20000100a00 */
[----:B------:R-:W-:-:S03]  /*18720*/  IMAD.WIDE R214, R145, 0x4, R14 ;  /* 0x0000000491d67825 */ /* 0x000fc600078e020e */
[----:B------:R-:W-:Y:S01]  /*18730*/  LDGSTS.E [R12+0x33b80], desc[UR20][R64.64], P5 ;  /* 0x33b80000400c7fae */ /* 0x000fe2000a9a1014 */
[----:B-1----:R-:W-:-:S03]  /*18740*/  IMAD.WIDE R8, R145, 0x4, R196 ;  /* 0x0000000491087825 */ /* 0x002fc600078e02c4 */
[----:B------:R1:W-:Y:S04]  /*18750*/  LDGSTS.E [R12+0x33f80], desc[UR20][R50.64], P5 ;  /* 0x33f80000320c7fae */ /* 0x0003e8000a9a1014 */
[----:B------:R-:W-:Y:S04]  /*18760*/  STL.64 [R1+0x50], R8 ;  /* 0x0000500801007387 */ /* 0x000fe80000100a00 */
[----:B------:R-:W-:Y:S04]  /*18770*/  STL.64 [R1+0x370], R138 ;  /* 0x0003708a01007387 */ /* 0x000fe80000100a00 */
[----:B------:R-:W-:Y:S04]  /*18780*/  STL.64 [R1+0x300], R10 ;  /* 0x0003000a01007387 */ /* 0x000fe80000100a00 */
[----:B------:R-:W-:Y:S04]  /*18790*/  STL.64 [R1+0x3d8], R86 ;  /* 0x0003d85601007387 */ /* 0x000fe80000100a00 */
[----:B------:R3:W-:Y:S01]  /*187a0*/  STL.64 [R1+0x6e0], R10 ;  /* 0x0006e00a01007387 */ /* 0x0007e20000100a00 */
[C---:B------:R-:W-:Y:S01]  /*187b0*/  IMAD.WIDE R14, R145.reuse, 0x4, R44 ;  /* 0x00000004910e7825 */ /* 0x040fe200078e022c */
[----:B------:R-:W-:Y:S01]  /*187c0*/  UIADD3 UR5, UPT, UPT, UR14, -0x200, URZ ;  /* 0xfffffe000e057890 */ /* 0x000fe2000fffe0ff */
[----:B------:R-:W-:Y:S01]  /*187d0*/  ISETP.GT.AND P4, PT, R252, 0x27f, PT ;  /* 0x0000027ffc00780c */ /* 0x000fe20003f84270 */
[----:B------:R-:W0:Y:S01]  /*187e0*/  LDGDEPBAR ;  /* 0x00000000000079af */ /* 0x000e220000000000 */
[----:B---3--:R-:W-:-:S05]  /*187f0*/  IMAD.WIDE R10, R145, 0x4, R84 ;  /* 0x00000004910a7825 */ /* 0x008fca00078e0254 */
[----:B------:R3:W-:Y:S02]  /*18800*/  STL.64 [R1+0x440], R10 ;  /* 0x0004400a01007387 */ /* 0x0007e40000100a00 */
[----:B---3--:R-:W-:-:S05]  /*18810*/  IMAD.WIDE R10, R145, 0x4, R42 ;  /* 0x00000004910a7825 */ /* 0x008fca00078e022a */
[----:B------:R3:W-:Y:S04]  /*18820*/  STL.64 [R1+0x20], R10 ;  /* 0x0000200a01007387 */ /* 0x0007e80000100a00 */
[----:B------:R-:W-:Y:S04]  /*18830*/  STL.64 [R1+0xb0], R40 ;  /* 0x0000b02801007387 */ /* 0x000fe80000100a00 */
[----:B------:R-:W-:Y:S01]  /*18840*/  STL.64 [R1+0x2c8], R38 ;  /* 0x0002c82601007387 */ /* 0x000fe20000100a00 */
[----:B---3--:R-:W-:-:S05]  /*18850*/  IMAD.WIDE R10, R145, 0x4, R36 ;  /* 0x00000004910a7825 */ /* 0x008fca00078e0224 */
[----:B------:R3:W-:Y:S04]  /*18860*/  STL.64 [R1+0x340], R10 ;  /* 0x0003400a01007387 */ /* 0x0007e80000100a00 */
[----:B------:R-:W-:Y:S01]  /*18870*/  STL.64 [R1+0x3b0], R34 ;  /* 0x0003b02201007387 */ /* 0x000fe20000100a00 */
[----:B---3--:R-:W-:-:S05]  /*18880*/  IMAD.WIDE R10, R145, 0x4, R32 ;  /* 0x00000004910a7825 */ /* 0x008fca00078e0220 */
[----:B------:R3:W-:Y:S04]  /*18890*/  STL.64 [R1+0x410], R10 ;  /* 0x0004100a01007387 */ /* 0x0007e80000100a00 */
[----:B------:R-:W-:Y:S04]  /*188a0*/  STL.64 [R1+0x70], R24 ;  /* 0x0000701801007387 */ /* 0x000fe80000100a00 */
[----:B------:R-:W-:Y:S01]  /*188b0*/  STL.64 [R1+0x1f0], R22 ;  /* 0x0001f01601007387 */ /* 0x000fe20000100a00 */
[----:B---3--:R-:W-:-:S05]  /*188c0*/  IMAD.WIDE R10, R145, 0x4, R20 ;  /* 0x00000004910a7825 */ /* 0x008fca00078e0214 */
[----:B------:R3:W-:Y:S04]  /*188d0*/  STL.64 [R1+0x308], R10 ;  /* 0x0003080a01007387 */ /* 0x0007e80000100a00 */
[----:B------:R4:W-:Y:S01]  /*188e0*/  STL.64 [R1+0x378], R18 ;  /* 0x0003781201007387 */ /* 0x0009e20000100a00 */
[----:B---3--:R-:W-:-:S04]  /*188f0*/  IMAD.WIDE R10, R145, 0x4, R16 ;  /* 0x00000004910a7825 */ /* 0x008fc800078e0210 */
[C---:B----4-:R-:W-:Y:S01]  /*18900*/  IMAD.WIDE R18, R145.reuse, 0x4, R134 ;  /* 0x0000000491127825 */ /* 0x050fe200078e0286 */
[----:B------:R3:W-:Y:S03]  /*18910*/  STL.64 [R1+0x3e0], R10 ;  /* 0x0003e00a01007387 */ /* 0x0007e60000100a00 */
[C---:B------:R-:W-:Y:S01]  /*18920*/  IMAD.WIDE R16, R145.reuse, 0x4, R136 ;  /* 0x0000000491107825 */ /* 0x040fe200078e0288 */
[----:B------:R4:W-:Y:S03]  /*18930*/  STL.64 [R1+0xc8], R18 ;  /* 0x0000c81201007387 */ /* 0x0009e60000100a00 */
[----:B---3--:R-:W-:-:S05]  /*18940*/  IMAD.WIDE R10, R145, 0x4, R132 ;  /* 0x00000004910a7825 */ /* 0x008fca00078e0284 */
[----:B------:R-:W-:Y:S04]  /*18950*/  STL.64 [R1+0x40], R10 ;  /* 0x0000400a01007387 */ /* 0x000fe80000100a00 */
[----:B------:R-:W-:Y:S04]  /*18960*/  STL.64 [R1+0x2d8], R16 ;  /* 0x0002d81001007387 */ /* 0x000fe80000100a00 */
[----:B------:R3:W-:Y:S01]  /*18970*/  STL.64 [R1+0x348], R14 ;  /* 0x0003480e01007387 */ /* 0x0007e20000100a00 */
[----:B----4-:R-:W-:-:S04]  /*18980*/  IMAD.WIDE R18, R145, 0x4, R152 ;  /* 0x0000000491127825 */ /* 0x010fc800078e0298 */
[----:B---3--:R-:W-:-:S05]  /*18990*/  IMAD.WIDE R14, R145, 0x4, R46 ;  /* 0x00000004910e7825 */ /* 0x008fca00078e022e */
[----:B------:R3:W-:Y:S01]  /*189a0*/  STL.64 [R1+0x3b8], R14 ;  /* 0x0003b80e01007387 */ /* 0x0007e20000100a00 */
[----:B------:R-:W-:-:S03]  /*189b0*/  IMAD.WIDE R16, R145, 0x4, R54 ;  /* 0x0000000491107825 */ /* 0x000fc600078e0236 */
[----:B------:R4:W-:Y:S01]  /*189c0*/  STL.64 [R1+0xa0], R18 ;  /* 0x0000a01201007387 */ /* 0x0009e20000100a00 */
[----:B---3--:R-:W-:-:S05]  /*189d0*/  IMAD.WIDE R14, R145, 0x4, R154 ;  /* 0x00000004910e7825 */ /* 0x008fca00078e029a */
[----:B------:R3:W-:Y:S01]  /*189e0*/  STL.64 [R1+0x298], R14 ;  /* 0x0002980e01007387 */ /* 0x0007e20000100a00 */
[----:B----4-:R-:W-:-:S03]  /*189f0*/  IMAD.WIDE R18, R145, 0x4, R58 ;  /* 0x0000000491127825 */ /* 0x010fc600078e023a */
[----:B------:R4:W-:Y:S01]  /*18a00*/  STL.64 [R1+0x318], R16 ;  /* 0x0003181001007387 */ /* 0x0009e20000100a00 */
[----:B---3--:R-:W-:-:S05]  /*18a10*/  IMAD.WIDE R14, R145, 0x4, R56 ;  /* 0x00000004910e7825 */ /* 0x008fca00078e0238 */
[----:B------:R3:W-:Y:S01]  /*18a20*/  STL.64 [R1+0x388], R14 ;  /* 0x0003880e01007387 */ /* 0x0007e20000100a00 */
[----:B----4-:R-:W-:-:S03]  /*18a30*/  IMAD.WIDE R16, R145, 0x4, R66 ;  /* 0x0000000491107825 */ /* 0x010fc600078e0242 */
[----:B------:R-:W-:Y:S01]  /*18a40*/  STL.64 [R1+0x60], R18 ;  /* 0x0000601201007387 */ /* 0x000fe20000100a00 */
[----:B---3--:R-:W-:-:S05]  /*18a50*/  IMAD.WIDE R14, R145, 0x4, R60 ;  /* 0x00000004910e7825 */ /* 0x008fca00078e023c */
[----:B------:R3:W-:Y:S04]  /*18a60*/  STL.64 [R1+0xf8], R14 ;  /* 0x0000f80e01007387 */ /* 0x0007e80000100a00 */
[----:B------:R4:W-:Y:S01]  /*18a70*/  STL.64 [R1+0x2e0], R16 ;  /* 0x0002e01001007387 */ /* 0x0009e20000100a00 */
[----:B---3--:R-:W-:-:S05]  /*18a80*/  IMAD.WIDE R14, R145, 0x4, R88 ;  /* 0x00000004910e7825 */ /* 0x008fca00078e0258 */
[----:B------:R3:W-:Y:S01]  /*18a90*/  STL.64 [R1+0x350], R14 ;  /* 0x0003500e01007387 */ /* 0x0007e20000100a00 */
[----:B----4-:R-:W-:-:S04]  /*18aa0*/  IMAD.WIDE R16, R145, 0x4, R102 ;  /* 0x0000000491107825 */ /* 0x010fc800078e0266 */
        /* <DEDUP_REMOVED lines=9> */
[----:B---3--:R-:W-:-:S04]  /*18b40*/  IMAD.WIDE R14, R145, 0x4, R120 ;  /* 0x00000004910e7825 */ /* 0x008fc800078e0278 */
[C---:B----4-:R-:W-:Y:S01]  /*18b50*/  IMAD.WIDE R16, R145.reuse, 0x4, R72 ;  /* 0x0000000491107825 */ /* 0x050fe200078e0248 */
[----:B------:R3:W-:Y:S04]  /*18b60*/  STL.64 [R1+0x2e8], R14 ;  /* 0x0002e80e01007387 */ /* 0x0007e80000100a00 */
[----:B------:R4:W-:Y:S01]  /*18b70*/  STL.64 [R1+0xe8], R16 ;  /* 0x0000e81001007387 */ /* 0x0009e20000100a00 */
[----:B---3--:R-:W-:-:S04]  /*18b80*/  IMAD.WIDE R14, R145, 0x4, R74 ;  /* 0x00000004910e7825 */ /* 0x008fc800078e024a */
[C---:B----4-:R-:W-:Y:S01]  /*18b90*/  IMAD.WIDE R16, R145.reuse, 0x4, R62 ;  /* 0x0000000491107825 */ /* 0x050fe200078e023e */
[----:B------:R3:W-:Y:S04]  /*18ba0*/  STL.64 [R1+0x2b8], R14 ;  /* 0x0002b80e01007387 */ /* 0x0007e80000100a00 */
[----:B------:R-:W-:Y:S01]  /*18bb0*/  STL.64 [R1+0xa8], R16 ;  /* 0x0000a81001007387 */ /* 0x000fe20000100a00 */
[----:B---3--:R-:W-:-:S05]  /*18bc0*/  IMAD.WIDE R14, R145, 0x4, R64 ;  /* 0x00000004910e7825 */ /* 0x008fca00078e0240 */
[----:B------:R3:W-:Y:S01]  /*18bd0*/  STL.64 [R1+0x290], R14 ;  /* 0x0002900e01007387 */ /* 0x0007e20000100a00 */
[----:B------:R-:W-:-:S03]  /*18be0*/  IMAD.WIDE R140, R145, 0x4, R128 ;  /* 0x00000004918c7825 */ /* 0x000fc600078e0280 */
[----:B------:R-:W4:Y:S04]  /*18bf0*/  LDL.LU.64 R136, [R1+0x438] ;  /* 0x0004380001887983 */ /* 0x000f280000300a00 */
[----:B------:R-:W4:Y:S01]  /*18c00*/  LDL.LU.64 R128, [R1+0x418] ;  /* 0x0004180001807983 */ /* 0x000f220000300a00 */
[----:B---3--:R-:W-:-:S05]  /*18c10*/  IMAD.WIDE R14, R145, 0x4, R48 ;  /* 0x00000004910e7825 */ /* 0x008fca00078e0230 */
[----:B------:R3:W-:Y:S01]  /*18c20*/  STL.64 [R1+0x28], R14 ;  /* 0x0000280e01007387 */ /* 0x0007e20000100a00 */
[----:B------:R-:W-:-:S04]  /*18c30*/  IMAD.WIDE R182, R145, 0x4, R26 ;  /* 0x0000000491b67825 */ /* 0x000fc800078e021a */
[C---:B------:R-:W-:Y:S01]  /*18c40*/  IMAD.WIDE R196, R145.reuse, 0x4, R28 ;  /* 0x0000000491c47825 */ /* 0x040fe200078e021c */
[----:B---3--:R-:W3:Y:S04]  /*18c50*/  LDL.LU.64 R14, [R1+0x1e8] ;  /* 0x0001e800010e7983 */ /* 0x008ee80000300a00 */
[----:B------:R-:W3:Y:S04]  /*18c60*/  LDL.LU.64 R16, [R1+0x1e0] ;  /* 0x0001e00001107983 */ /* 0x000ee80000300a00 */
[----:B------:R-:W3:Y:S04]  /*18c70*/  LDL.LU.64 R18, [R1+0x1d8] ;  /* 0x0001d80001127983 */ /* 0x000ee80000300a00 */
[----:B------:R-:W3:Y:S01]  /*18c80*/  LDL.LU.64 R20, [R1+0x1d0] ;  /* 0x0001d00001147983 */ /* 0x000ee20000300a00 */
[----:B------:R-:W-:-:S03]  /*18c90*/  IMAD.WIDE R34, R145, 0x4, R50 ;  /* 0x0000000491227825 */ /* 0x000fc600078e0232 */
[----:B------:R-:W3:Y:S04]  /*18ca0*/  LDL.LU.64 R22, [R1+0x1c0] ;  /* 0x0001c00001167983 */ /* 0x000ee80000300a00 */
[----:B------:R-:W3:Y:S01]  /*18cb0*/  LDL.LU.64 R24, [R1+0x178] ;  /* 0x0001780001187983 */ /* 0x000ee20000300a00 */
[----:B------:R-:W-:-:S03]  /*18cc0*/  IMAD.WIDE R212, R145, 0x4, R30 ;  /* 0x0000000491d47825 */ /* 0x000fc600078e021e */
[----:B------:R-:W3:Y:S04]  /*18cd0*/  LDL.LU.64 R26, [R1+0x160] ;  /* 0x00016000011a7983 */ /* 0x000ee80000300a00 */
[----:B------:R-:W3:Y:S04]  /*18ce0*/  LDL.LU.64 R28, [R1+0x158] ;  /* 0x00015800011c7983 */ /* 0x000ee80000300a00 */
[----:B------:R-:W3:Y:S04]  /*18cf0*/  LDL.LU.64 R232, [R1+0x148] ;  /* 0x0001480001e87983 */ /* 0x000ee80000300a00 */
[----:B------:R-:W3:Y:S04]  /*18d00*/  LDL.LU.64 R234, [R1+0x138] ;  /* 0x0001380001ea7983 */ /* 0x000ee80000300a00 */
[----:B------:R-:W3:Y:S04]  /*18d10*/  LDL.LU.64 R30, [R1+0x130] ;  /* 0x00013000011e7983 */ /* 0x000ee80000300a00 */
[----:B------:R-:W3:Y:S04]  /*18d20*/  LDL.LU.64 R32, [R1+0x128] ;  /* 0x0001280001207983 */ /* 0x000ee80000300a00 */
[----:B------:R1:W-:Y:S01]  /*18d30*/  STL.64 [R1+0x280], R34 ;  /* 0x0002802201007387 */ /* 0x0003e20000100a00 */
[----:B------:R-:W-:-:S03]  /*18d40*/  IMAD.WIDE R158, R145, 0x4, R130 ;  /* 0x00000004919e7825 */ /* 0x000fc600078e0282 */
[----:B-1----:R-:W3:Y:S04]  /*18d50*/  LDL.LU.64 R34, [R1+0x118] ;  /* 0x0001180001227983 */ /* 0x002ee80000300a00 */
[----:B------:R-:W3:Y:S04]  /*18d60*/  LDL.LU.64 R36, [R1+0x110] ;  /* 0x0001100001247983 */ /* 0x000ee80000300a00 */
[----:B------:R-:W3:Y:S04]  /*18d70*/  LDL.LU.64 R38, [R1+0x488] ;  /* 0x0004880001267983 */ /* 0x000ee80000300a00 */
[----:B------:R-:W3:Y:S04]  /*18d80*/  LDL.LU.64 R40, [R1+0x468] ;  /* 0x0004680001287983 */ /* 0x000ee80000300a00 */
[----:B------:R-:W3:Y:S01]  /*18d90*/  LDL.LU.64 R42, [R1+0x3c0] ;  /* 0x0003c000012a7983 */ /* 0x000ee20000300a00 */
[----:B------:R-:W-:-:S03]  /*18da0*/  IMAD.WIDE R138, R145, 0x4, R82 ;  /* 0x00000004918a7825 */ /* 0x000fc600078e0252 */
        /* <DEDUP_REMOVED lines=8> */
[----:B------:R-:W3:Y:S01]  /*18e30*/  LDL.LU.64 R86, [R1+0x1a8] ;  /* 0x0001a80001567983 */ /* 0x000ee20000300a00 */
[----:B------:R-:W-:-:S03]  /*18e40*/  IMAD.WIDE R174, R145, 0x4, R112 ;  /* 0x0000000491ae7825 */ /* 0x000fc600078e0270 */
        /* <DEDUP_REMOVED lines=10> */
[----:B--2---:R-:W-:-:S04]  /*18ef0*/  IMAD.WIDE R66, R249, 0x4, R2 ;  /* 0x00000004f9427825 */ /* 0x004fc800078e0202 */
[----:B----4-:R-:W-:-:S04]  /*18f00*/  IMAD.WIDE R152, R249, 0x4, R136 ;  /* 0x00000004f9987825 */ /* 0x010fc800078e0288 */
[----:B------:R-:W-:-:S04]  /*18f10*/  IMAD.WIDE R136, R249, 0x4, R128 ;  /* 0x00000004f9887825 */ /* 0x000fc800078e0280 */
[----:B---3--:R-:W-:-:S04]  /*18f20*/  IMAD.WIDE R128, R249, 0x4, R14 ;  /* 0x00000004f9807825 */ /* 0x008fc800078e020e */
[----:B------:R-:W-:-:S04]  /*18f30*/  IMAD.WIDE R112, R249, 0x4, R16 ;  /* 0x00000004f9707825 */ /* 0x000fc800078e0210 */
[----:B------:R-:W-:-:S04]  /*18f40*/  IMAD.WIDE R14, R249, 0x4, R18 ;  /* 0x00000004f90e7825 */ /* 0x000fc800078e0212 */
[----:B------:R-:W-:-:S04]  /*18f50*/  IMAD.WIDE R16, R249, 0x4, R20 ;  /* 0x00000004f9107825 */ /* 0x000fc800078e0214 */
[----:B------:R-:W-:-:S04]  /*18f60*/  IMAD.WIDE R18, R249, 0x4, R22 ;  /* 0x00000004f9127825 */ /* 0x000fc800078e0216 */
[----:B------:R-:W-:-:S04]  /*18f70*/  IMAD.WIDE R20, R249, 0x4, R24 ;  /* 0x00000004f9147825 */ /* 0x000fc800078e0218 */
[----:B------:R-:W-:-:S04]  /*18f80*/  IMAD.WIDE R22, R249, 0x4, R26 ;  /* 0x00000004f9167825 */ /* 0x000fc800078e021a */
[----:B------:R-:W-:-:S04]  /*18f90*/  IMAD.WIDE R24, R249, 0x4, R28 ;  /* 0x00000004f9187825 */ /* 0x000fc800078e021c */
[C---:B------:R-:W-:Y:S02]  /*18fa0*/  IMAD.WIDE R26, R249.reuse, 0x4, R232 ;  /* 0x00000004f91a7825 */ /* 0x040fe400078e02e8 */
[----:B------:R-:W2:Y:S02]  /*18fb0*/  LDL.LU.64 R232, [R1+0x170] ;  /* 0x0001700001e87983 */ /* 0x000ea40000300a00 */
[C---:B------:R-:W-:Y:S02]  /*18fc0*/  IMAD.WIDE R28, R249.reuse, 0x4, R234 ;  /* 0x00000004f91c7825 */ /* 0x040fe400078e02ea */
[----:B------:R-:W3:Y:S04]  /*18fd0*/  LDL.LU.64 R234, [R1+0x168] ;  /* 0x0001680001ea7983 */ /* 0x000ee80000300a00 */
[----:B------:R-:W4:Y:S04]  /*18fe0*/  LDL.LU.64 R122, [R1+0x4b8] ;  /* 0x0004b800017a7983 */ /* 0x000f280000300a00 */
[----:B------:R-:W4:Y:S04]  /*18ff0*/  LDL.LU.64 R120, [R1+0x4a8] ;  /* 0x0004a80001787983 */ /* 0x000f280000300a00 */
[----:B------:R-:W4:Y:S04]  /*19000*/  LDL.LU.64 R118, [R1+0x420] ;  /* 0x0004200001767983 */ /* 0x000f280000300a00 */
[----:B------:R-:W4:Y:S04]  /*19010*/  LDL.LU.64 R100, [R1+0x3f0] ;  /* 0x0003f00001647983 */ /* 0x000f280000300a00 */
        /* <DEDUP_REMOVED lines=39> */
[----:B------:R-:W-:Y:S02]  /*19290*/  IMAD.WIDE R60, R249, 0x4, R230 ;  /* 0x00000004f93c7825 */ /* 0x000fe400078e02e6 */
[----:B------:R-:W4:Y:S02]  /*192a0*/  LDL.LU.64 R230, [R1+0x200] ;  /* 0x0002000001e67983 */ /* 0x000f240000300a00 */
        /* <DEDUP_REMOVED lines=17> */
[C---:B--2---:R-:W-:Y:S02]  /*193c0*/  IMAD.WIDE R62, R249.reuse, 0x4, R232 ;  /* 0x00000004f93e7825 */ /* 0x044fe400078e02e8 */
[----:B------:R-:W2:Y:S02]  /*193d0*/  LDL.LU.64 R232, [R1+0x1f8] ;  /* 0x0001f80001e87983 */ /* 0x000ea40000300a00 */
[C---:B---3--:R-:W-:Y:S02]  /*193e0*/  IMAD.WIDE R64, R249.reuse, 0x4, R234 ;  /* 0x00000004f9407825 */ /* 0x048fe400078e02ea */
[----:B------:R-:W3:Y:S02]  /*193f0*/  LDL.LU.64 R234, [R1+0x18] ;  /* 0x0000180001ea7983 */ /* 0x000ee40000300a00 */
[----:B----4-:R-:W-:-:S04]  /*19400*/  IMAD.WIDE R144, R249, 0x4, R96 ;  /* 0x00000004f9907825 */ /* 0x010fc800078e0260 */
[C---:B------:R-:W-:Y:S02]  /*19410*/  IMAD.WIDE R96, R249.reuse, 0x4, R2 ;  /* 0x00000004f9607825 */ /* 0x040fe400078e0202 */
[----:B------:R-:W4:Y:S02]  /*19420*/  LDL.LU.64 R2, [R1+0x708] ;  /* 0x0007080001027983 */ /* 0x000f240000300a00 */
[----:B------:R-:W-:-:S04]  /*19430*/  IMAD.WIDE R72, R249, 0x4, R120 ;  /* 0x00000004f9487825 */ /* 0x000fc800078e0278 */
[----:B------:R-:W-:-:S04]  /*19440*/  IMAD.WIDE R74, R249, 0x4, R118 ;  /* 0x00000004f94a7825 */ /* 0x000fc800078e0276 */
[----:B------:R-:W-:-:S04]  /*19450*/  IMAD.WIDE R118, R249, 0x4, R134 ;  /* 0x00000004f9767825 */ /* 0x000fc800078e0286 */
[C---:B------:R-:W-:Y:S01]  /*19460*/  IMAD.WIDE R134, R249.reuse, 0x4, R240 ;  /* 0x00000004f9867825 */ /* 0x040fe200078e02f0 */
[----:B------:R-:W-:Y:S03]  /*19470*/  BAR.SYNC.DEFER_BLOCKING 0x0 ;  /* 0x0000000000007b1d */ /* 0x000fe60000010000 */
[----:B----4-:R-:W-:-:S03]  /*19480*/  IMAD.WIDE R120, R249, 0x4, R2 ;  /* 0x00000004f9787825 */ /* 0x010fc600078e0202 */
[----:B------:R-:W4:Y:S04]  /*19490*/  LDL.LU.64 R2, [R1+0x700] ;  /* 0x0007000001027983 */ /* 0x000f280000300a00 */
[----:B------:R-:W2:Y:S01]  /*194a0*/  LDL.LU.64 R240, [R1+0x6f8] ;  /* 0x0006f80001f07983 */ /* 0x000ea20000300a00 */
[C---:B------:R-:W-:Y:S02]  /*194b0*/  IMAD.WIDE R126, R249.reuse, 0x4, R230 ;  /* 0x00000004f97e7825 */ /* 0x040fe400078e02e6 */
[----:B------:R-:W1:Y:S02]  /*194c0*/  S2R R231, SR_TID.X ;  /* 0x0000000000e77919 */ /* 0x000e640000002100 */
[----:B------:R-:W-:-:S04]  /*194d0*/  IMAD.WIDE R68, R249, 0x4, R52 ;  /* 0x00000004f9447825 */ /* 0x000fc800078e0234 */
[----:B------:R-:W-:-:S04]  /*194e0*/  IMAD.WIDE R52, R249, 0x4, R116 ;  /* 0x00000004f9347825 */ /* 0x000fc800078e0274 */
[----:B------:R-:W-:-:S04]  /*194f0*/  IMAD.WIDE R116, R249, 0x4, R154 ;  /* 0x00000004f9747825 */ /* 0x000fc800078e029a */
[----:B------:R-:W-:-:S04]  /*19500*/  IMAD.WIDE R78, R249, 0x4, R98 ;  /* 0x00000004f94e7825 */ /* 0x000fc800078e0262 */
[----:B------:R-:W-:Y:S01]  /*19510*/  IMAD.WIDE R98, R249, 0x4, R244 ;  /* 0x00000004f9627825 */ /* 0x000fe200078e02f4 */
[----:B-1----:R-:W-:-:S04]  /*19520*/  LOP3.LUT R231, R231, 0x7f, RZ, 0xc0, !PT ;  /* 0x0000007fe7e77812 */ /* 0x002fc800078ec0ff */
[----:B------:R-:W-:Y:S01]  /*19530*/  ISETP.GE.AND P2, PT, R231, UR5, PT ;  /* 0x00000005e7007c0c */ /* 0x000fe2000bf46270 */
        /* <DEDUP_REMOVED lines=9> */
[----:B------:R-:W-:Y:S01]  /*195d0*/  IMAD.WIDE R108, R249, 0x4, R108 ;  /* 0x00000004f96c7825 */ /* 0x000fe200078e026c */
[----:B----4-:R-:W-:-:S04]  /*195e0*/  ISETP.GE.AND P1, PT, R3, UR5, PT ;  /* 0x0000000503007c0c */ /* 0x010fc8000bf26270 */
[----:B------:R-:W-:-:S04]  /*195f0*/  SEL R154, RZ, 0x4, P1 ;  /* 0x00000004ff9a7807 */ /* 0x000fc80000800000 */
[----:B------:R-:W-:Y:S02]  /*19600*/  SEL R154, R154, RZ, P4 ;  /* 0x000000ff9a9a7207 */ /* 0x000fe40002000000 */
[----:B------:R-:W-:Y:S02]  /*19610*/  LOP3.LUT R245, R3, 0x2, RZ, 0xfc, !PT ;  /* 0x0000000203f57812 */ /* 0x000fe400078efcff */
[----:B------:R-:W-:Y:S02]  /*19620*/  ISETP.NE.U32.AND P1, PT, R154, RZ, PT ;  /* 0x000000ff9a00720c */ /* 0x000fe40003f25070 */
[----:B------:R-:W-:Y:S02]  /*19630*/  SEL R154, RZ, 0x4, P2 ;  /* 0x00000004ff9a7807 */ /* 0x000fe40001000000 */
[----:B------:R-:W-:Y:S02]  /*19640*/  ISETP.GE.AND P2, PT, R245, UR5, PT ;  /* 0x00000005f5007c0c */ /* 0x000fe4000bf46270 */
[----:B------:R-:W-:-:S02]  /*19650*/  SEL R154, R154, RZ, P4 ;  /* 0x000000ff9a9a7207 */ /* 0x000fc40002000000 */
[C---:B------:R-:W-:Y:S02]  /*19660*/  LOP3.LUT R230, R3.reuse, 0x20, RZ, 0xfc, !PT ;  /* 0x0000002003e67812 */ /* 0x040fe400078efcff */
[----:B------:R-:W-:Y:S02]  /*19670*/  ISETP.NE.U32.AND P3, PT, R154, RZ, PT ;  /* 0x000000ff9a00720c */ /* 0x000fe40003f65070 */
[----:B------:R-:W-:Y:S02]  /*19680*/  SEL R154, RZ, 0x4, P2 ;  /* 0x00000004ff9a7807 */ /* 0x000fe40001000000 */
[----:B------:R-:W-:Y:S02]  /*19690*/  ISETP.GE.AND P5, PT, R230, UR5, PT ;  /* 0x00000005e6007c0c */ /* 0x000fe4000bfa6270 */
[----:B------:R-:W-:Y:S02]  /*196a0*/  SEL R154, R154, RZ, P4 ;  /* 0x000000ff9a9a7207 */ /* 0x000fe40002000000 */
[----:B------:R-:W-:-:S02]  /*196b0*/  LOP3.LUT R230, R3, 0x22, RZ, 0xfc, !PT ;  /* 0x0000002203e67812 */ /* 0x000fc400078efcff */
[----:B------:R-:W-:Y:S02]  /*196c0*/  ISETP.NE.U32.AND P2, PT, R154, RZ, PT ;  /* 0x000000ff9a00720c */ /* 0x000fe40003f45070 */
[----:B------:R-:W-:Y:S02]  /*196d0*/  SEL R154, RZ, 0x4, P5 ;  /* 0x00000004ff9a7807 */ /* 0x000fe40002800000 */
[----:B------:R-:W-:Y:S02]  /*196e0*/  ISETP.GE.AND P6, PT, R230, UR5, PT ;  /* 0x00000005e6007c0c */ /* 0x000fe4000bfc6270 */
[----:B------:R-:W-:Y:S01]  /*196f0*/  SEL R154, R154, RZ, P4 ;  /* 0x000000ff9a9a7207 */ /* 0x000fe20002000000 */
[----:B------:R-:W-:Y:S01]  /*19700*/  VIADD R244, R2, UR7 ;  /* 0x0000000702f47c36 */ /* 0x000fe20008000000 */
[----:B------:R-:W-:Y:S02]  /*19710*/  LOP3.LUT R230, R3, 0x40, RZ, 0xfc, !PT ;  /* 0x0000004003e67812 */ /* 0x000fe400078efcff */
[----:B------:R-:W-:-:S02]  /*19720*/  ISETP.NE.U32.AND P5, PT, R154, RZ, PT ;  /* 0x000000ff9a00720c */ /* 0x000fc40003fa5070 */
[----:B------:R-:W-:Y:S01]  /*19730*/  SEL R154, RZ, 0x4, P6 ;  /* 0x00000004ff9a7807 */ /* 0x000fe20003000000 */
[----:B------:R-:W-:Y:S01]  /*19740*/  VIADD R155, R244, 0x100000 ;  /* 0x00100000f49b7836 */ /* 0x000fe20000000000 */
[----:B------:R-:W-:Y:S02]  /*19750*/  ISETP.GE.AND P6, PT, R230, UR5, PT ;  /* 0x00000005e6007c0c */ /* 0x000fe4000bfc6270 */
[----:B------:R-:W-:Y:S02]  /*19760*/  SEL R154, R154, RZ, P4 ;  /* 0x000000ff9a9a7207 */ /* 0x000fe40002000000 */
[----:B------:R-:W-:Y:S01]  /*19770*/  @!PT LDS RZ, [RZ] ;  /* 0x00000000fffff984 */ /* 0x000fe20000000800 */
[----:B------:R-:W-:Y:S01]  /*19780*/  @!PT LDS RZ, [RZ] ;  /* 0x00000000fffff984 */ /* 0x000fe20000000800 */
[----:B------:R-:W-:Y:S01]  /*19790*/  @!PT LDS RZ, [RZ] ;  /* 0x00000000fffff984 */ /* 0x000fe20000000800 */
[----:B------:R-:W-:Y:S02]  /*197a0*/  LDGSTS.E [R155+-0x80000], desc[UR20][R152.64], P1 ;  /* 0x80000000989b7fae */ /* 0x000fe400089a1014 */
[----:B------:R-:W-:Y:S02]  /*197b0*/  ISETP.NE.U32.AND P1, PT, R154, RZ, PT ;  /* 0x000000ff9a00720c */ /* 0x000fe40003f25070 */
[----:B------:R-:W-:Y:S01]  /*197c0*/  SEL R154, RZ, 0x4, P6 ;  /* 0x00000004ff9a7807 */ /* 0x000fe20003000000 */
[----:B------:R-:W-:Y:S01]  /*197d0*/  LDGSTS.E [R155+-0x7fff8], desc[UR20][R136.64], P2 ;  /* 0x80008000889b7fae */ /* 0x000fe200091a1014 */
[----:B------:R-:W-:-:S02]  /*197e0*/  LOP3.LUT R230, R3, 0x42, RZ, 0xfc, !PT ;  /* 0x0000004203e67812 */ /* 0x000fc400078efcff */
[----:B------:R-:W-:Y:S01]  /*197f0*/  SEL R154, R154, RZ, P4 ;  /* 0x000000ff9a9a7207 */ /* 0x000fe20002000000 */
[----:B------:R-:W-:Y:S01]  /*19800*/  LDGSTS.E [R155+-0x7e000], desc[UR20][R38.64], P5 ;  /* 0x82000000269b7fae */ /* 0x000fe2000a9a1014 */
[----:B------:R-:W-:Y:S02]  /*19810*/  ISETP.GE.AND P6, PT, R230, UR5, PT ;  /* 0x00000005e6007c0c */ /* 0x000fe4000bfc6270 */
[----:B------:R-:W-:Y:S02]  /*19820*/  ISETP.NE.U32.AND P2, PT, R154, RZ, PT ;  /* 0x000000ff9a00720c */ /* 0x000fe40003f45070 */
[----:B------:R-:W-:Y:S01]  /*19830*/  SEL R154, RZ, 0x4, P6 ;  /* 0x00000004ff9a7807 */ /* 0x000fe20003000000 */
[----:B------:R-:W-:Y:S01]  /*19840*/  LDGSTS.E [R155+-0x7dff8], desc[UR20][R40.64], P1 ;  /* 0x82008000289b7fae */ /* 0x000fe200089a1014 */
[----:B------:R-:W-:Y:S02]  /*19850*/  LOP3.LUT R230, R3, 0x60, RZ, 0xfc, !PT ;  /* 0x0000006003e67812 */ /* 0x000fe400078efcff */
[----:B------:R-:W-:-:S02]  /*19860*/  SEL R154, R154, RZ, P4 ;  /* 0x000000ff9a9a7207 */ /* 0x000fc40002000000 */
[----:B------:R-:W-:Y:S02]  /*19870*/  ISETP.GE.AND P6, PT, R230, UR5, PT ;  /* 0x00000005e6007c0c */ /* 0x000fe4000bfc6270 */
[----:B------:R-:W-:Y:S02]  /*19880*/  ISETP.NE.U32.AND P5, PT, R154, RZ, PT ;  /* 0x000000ff9a00720c */ /* 0x000fe40003fa5070 */
[----:B------:R-:W-:Y:S01]  /*19890*/  SEL R154, RZ, 0x4, P6 ;  /* 0x00000004ff9a7807 */ /* 0x000fe20003000000 */
[----:B------:R-:W-:Y:S01]  /*198a0*/  LDGSTS.E [R155+-0x7c000], desc[UR20][R70.64], P2 ;  /* 0x84000000469b7fae */ /* 0x000fe200091a1014 */
[----:B------:R-:W-:Y:S02]  /*198b0*/  LOP3.LUT R230, R3, 0x62, RZ, 0xfc, !PT ;  /* 0x0000006203e67812 */ /* 0x000fe400078efcff */
[----:B------:R-:W-:Y:S02]  /*198c0*/  SEL R154, R154, RZ, P4 ;  /* 0x000000ff9a9a7207 */ /* 0x000fe40002000000 */
[----:B------:R-:W-:-:S02]  /*198d0*/  ISETP.GE.AND P6, PT, R230, UR5, PT ;  /* 0x00000005e6007c0c */ /* 0x000fc4000bfc6270 */
[----:B------:R-:W-:Y:S02]  /*198e0*/  ISETP.NE.U32.AND P1, PT, R154, RZ, PT ;  /* 0x000000ff9a00720c */ /* 0x000fe40003f25070 */
[----:B------:R-:W-:Y:S01]  /*198f0*/  SEL R154, RZ, 0x4, P6 ;  /* 0x00000004ff9a7807 */ /* 0x000fe20003000000 */
[----:B------:R-:W-:Y:S01]  /*19900*/  LDGSTS.E [R155+-0x7bff8], desc[UR20][R72.64], P5 ;  /* 0x84008000489b7fae */ /* 0x000fe2000a9a1014 */
[----:B------:R-:W-:Y:S02]  /*19910*/  LOP3.LUT R230, R3, 0x4, RZ, 0xfc, !PT ;  /* 0x0000000403e67812 */ /* 0x000fe400078efcff */
[----:B------:R-:W-:Y:S02]  /*19920*/  SEL R154, R154, RZ, P4 ;  /* 0x000000ff9a9a7207 */ /* 0x000fe40002000000 */
[----:B------:R-:W-:Y:S02]  /*19930*/  ISETP.GE.AND P6, PT, R230, UR5, PT ;  /* 0x00000005e6007c0c */ /* 0x000fe4000bfc6270 */
[----:B------:R-:W-:-:S02]  /*19940*/  ISETP.NE.U32.AND P2, PT, R154, RZ, PT ;  /* 0x000000ff9a00720c */ /* 0x000fc40003f45070 */
[----:B------:R-:W-:Y:S01]  /*19950*/  SEL R154, RZ, 0x4, P6 ;  /* 0x00000004ff9a7807 */ /* 0x000fe20003000000 */
[----:B------:R-:W-:Y:S01]  /*19960*/  LDGSTS.E [R155+-0x7a000], desc[UR20][R102.64], P1 ;  /* 0x86000000669b7fae */ /* 0x000fe200089a1014 */
[C---:B------:R-:W-:Y:S02]  /*19970*/  LOP3.LUT R230, R3.reuse, 0x6, RZ, 0xfc, !PT ;  /* 0x0000000603e67812 */ /* 0x040fe400078efcff */
[----:B------:R-:W-:Y:S02]  /*19980*/  SEL R154, R154, RZ, P4 ;  /* 0x000000ff9a9a7207 */ /* 0x000fe40002000000 */
[----:B------:R-:W-:Y:S02]  /*19990*/  ISETP.GE.AND P6, PT, R230, UR5, PT ;  /* 0x00000005e6007c0c */ /* 0x000fe4000bfc6270 */
[----:B------:R-:W-:Y:S02]  /*199a0*/  ISETP.NE.U32.AND P5, PT, R154, RZ, PT ;  /* 0x000000ff9a00720c */ /* 0x000fe40003fa5070 */
[----:B------:R-:W-:Y:S01]  /*199b0*/  SEL R154, RZ, 0x4, P6 ;  /* 0x00000004ff9a7807 */ /* 0x000fe20003000000 */
[----:B------:R1:W-:Y:S01]  /*199c0*/  LDGSTS.E [R155+-0x79ff8], desc[UR20][R104.64], P2 ;  /* 0x86008000689b7fae */ /* 0x0003e200091a1014 */
[----:B------:R-:W-:-:S02]  /*199d0*/  LOP3.LUT R230, R3, 0x24, RZ, 0xfc, !PT ;  /* 0x0000002403e67812 */ /* 0x000fc400078efcff */
[----:B------:R-:W-:Y:S02]  /*199e0*/  SEL R154, R154, RZ, P4 ;  /* 0x000000ff9a9a7207 */ /* 0x000fe40002000000 */
[----:B------:R-:W-:Y:S02]  /*199f0*/  ISETP.GE.AND P6, PT, R230, UR5, PT ;  /* 0x00000005e6007c0c */ /* 0x000fe4000bfc6270 */
[----:B------:R-:W-:Y:S02]  /*19a00*/  ISETP.NE.U32.AND P1, PT, R154, RZ, PT ;  /* 0x000000ff9a00720c */ /* 0x000fe40003f25070 */
[----:B------:R-:W-:Y:S02]  /*19a10*/  LOP3.LUT R230, R3, 0x26, RZ, 0xfc, !PT ;  /* 0x0000002603e67812 */ /* 0x000fe400078efcff */
[----:B------:R-:W-:Y:S02]  /*19a20*/  SEL R154, RZ, 0x4, P6 ;  /* 0x00000004ff9a7807 */ /* 0x000fe40003000000 */
[----:B------:R-:W-:-:S02]  /*19a30*/  ISETP.GE.AND P6, PT, R230, UR5, PT ;  /* 0x00000005e6007c0c */ /* 0x000fc4000bfc6270 */
[----:B------:R-:W-:Y:S02]  /*19a40*/  SEL R154, R154, RZ, P4 ;  /* 0x000000ff9a9a7207 */ /* 0x000fe40002000000 */
[----:B-1----:R-:W-:Y:S02]  /*19a50*/  SEL R155, RZ, 0x4, P6 ;  /* 0x00000004ff9b7807 */ /* 0x002fe40003000000 */
[----:B------:R-:W-:Y:S01]  /*19a60*/  ISETP.NE.U32.AND P2, PT, R154, RZ, PT ;  /* 0x000000ff9a00720c */ /* 0x000fe20003f45070 */
[----:B------:R-:W-:Y:S01]  /*19a70*/  VIADD R154, R248, 0x100000 ;  /* 0x00100000f89a7836 */ /* 0x000fe20000000000 */
[----:B------:R-:W-:Y:S02]  /*19a80*/  LOP3.LUT R230, R3, 0x44, RZ, 0xfc, !PT ;  /* 0x0000004403e67812 */ /* 0x000fe400078efcff */
[----:B------:R-:W-:Y:S02]  /*19a90*/  SEL R155, R155, RZ, P4 ;  /* 0x000000ff9b9b7207 */ /* 0x000fe40002000000 */
[----:B------:R-:W-:Y:S01]  /*19aa0*/  ISETP.GE.AND P6, PT, R230, UR5, PT ;  /* 0x00000005e6007c0c */ /* 0x000fe2000bfc6270 */
[----:B------:R-:W-:Y:S01]  /*19ab0*/  LDGSTS.E [R154+-0x80000], desc[UR20][R128.64], P5 ;  /* 0x80000000809a7fae */ /* 0x000fe2000a9a1014 */
[----:B------:R-:W-:-:S02]  /*19ac0*/  ISETP.NE.U32.AND P5, PT, R155, RZ, PT ;  /* 0x000000ff9b00720c */ /* 0x000fc40003fa5070 */
[----:B------:R-:W-:Y:S01]  /*19ad0*/  SEL R155, RZ, 0x4, P6 ;  /* 0x00000004ff9b7807 */ /* 0x000fe20003000000 */
[----:B------:R-:W-:Y:S01]  /*19ae0*/  LDGSTS.E [R154+-0x7fff8], desc[UR20][R112.64], P1 ;  /* 0x80008000709a7fae */ /* 0x000fe200089a1014 */
[----:B------:R-:W-:Y:S02]  /*19af0*/  LOP3.LUT R230, R3, 0x46, RZ, 0xfc, !PT ;  /* 0x0000004603e67812 */ /* 0x000fe400078efcff */
[----:B------:R-:W-:Y:S01]  /*19b00*/  SEL R155, R155, RZ, P4 ;  /* 0x000000ff9b9b7207 */ /* 0x000fe20002000000 */
[----:B------:R-:W-:Y:S01]  /*19b10*/  LDGSTS.E [R154+-0x7e000], desc[UR20][R42.64], P2 ;  /* 0x820000002a9a7fae */ /* 0x000fe200091a1014 */
[----:B------:R-:W-:Y:S02]  /*19b20*/  ISETP.GE.AND P6, PT, R230, UR5, PT ;  /* 0x00000005e6007c0c */ /* 0x000fe4000bfc6270 */
[----:B------:R-:W-:Y:S02]  /*19b30*/  ISETP.NE.U32.AND P1, PT, R155, RZ, PT ;  /* 0x000000ff9b00720c */ /* 0x000fe40003f25070 */
[----:B------:R-:W-:Y:S01]  /*19b40*/  SEL R155, RZ, 0x4, P6 ;  /* 0x00000004ff9b7807 */ /* 0x000fe20003000000 */
[----:B------:R-:W-:Y:S01]  /*19b50*/  LDGSTS.E [R154+-0x7dff8], desc[UR20][R44.64], P5 ;  /* 0x820080002c9a7fae */ /* 0x000fe2000a9a1014 */
[----:B------:R-:W-:-:S02]  /*19b60*/  LOP3.LUT R230, R3, 0x64, RZ, 0xfc, !PT ;  /* 0x0000006403e67812 */ /* 0x000fc400078efcff */
[----:B------:R-:W-:Y:S02]  /*19b70*/  SEL R155, R155, RZ, P4 ;  /* 0x000000ff9b9b7207 */ /* 0x000fe40002000000 */
        /* <DEDUP_REMOVED lines=21> */
[----:B------:R2:W-:Y:S01]  /*19cd0*/  LDGSTS.E [R154+-0x79ff8], desc[UR20][R108.64], P1 ;  /* 0x860080006c9a7fae */ /* 0x0005e200089a1014 */
[----:B------:R-:W-:Y:S02]  /*19ce0*/  LOP3.LUT R230, R3, 0x28, RZ, 0xfc, !PT ;  /* 0x0000002803e67812 */ /* 0x000fe400078efcff */
[----:B------:R-:W-:Y:S02]  /*19cf0*/  SEL R155, R155, RZ, P4 ;  /* 0x000000ff9b9b7207 */ /* 0x000fe40002000000 */
[----:B------:R-:W-:Y:S02]  /*19d00*/  ISETP.GE.AND P6, PT, R230, UR5, PT ;  /* 0x00000005e6007c0c */ /* 0x000fe4000bfc6270 */
[----:B------:R-:W-:Y:S02]  /*19d10*/  ISETP.NE.U32.AND P5, PT, R155, RZ, PT ;  /* 0x000000ff9b00720c */ /* 0x000fe40003fa5070 */
[----:B------:R-:W-:-:S02]  /*19d20*/  SEL R155, RZ, 0x4, P6 ;  /* 0x00000004ff9b7807 */ /* 0x000fc40003000000 */
[----:B------:R-:W-:Y:S02]  /*19d30*/  LOP3.LUT R230, R3, 0x2a, RZ, 0xfc, !PT ;  /* 0x0000002a03e67812 */ /* 0x000fe400078efcff */
[----:B------:R-:W-:Y:S02]  /*19d40*/  SEL R155, R155, RZ, P4 ;  /* 0x000000ff9b9b7207 */ /* 0x000fe40002000000 */
[----:B------:R-:W-:Y:S02]  /*19d50*/  ISETP.GE.AND P6, PT, R230, UR5, PT ;  /* 0x00000005e6007c0c */ /* 0x000fe4000bfc6270 */
[----:B------:R-:W-:Y:S02]  /*19d60*/  ISETP.NE.U32.AND P1, PT, R155, RZ, PT ;  /* 0x000000ff9b00720c */ /* 0x000fe40003f25070 */
[----:B------:R-:W-:Y:S01]  /*19d70*/  SEL R155, RZ, 0x4, P6 ;  /* 0x00000004ff9b7807 */ /* 0x000fe20003000000 */
[----:B--2---:R-:W-:Y:S01]  /*19d80*/  VIADD R154, R241, 0x100000 ;  /* 0x00100000f19a7836 */ /* 0x004fe20000000000 */
[----:B------:R-:W-:-:S02]  /*19d90*/  LOP3.LUT R230, R3, 0x48, RZ, 0xfc, !PT ;  /* 0x0000004803e67812 */ /* 0x000fc400078efcff */
[----:B------:R-:W-:Y:S02]  /*19da0*/  SEL R155, R155, RZ, P4 ;  /* 0x000000ff9b9b7207 */ /* 0x000fe40002000000 */
[----:B------:R-:W-:Y:S01]  /*19db0*/  ISETP.GE.AND P6, PT, R230, UR5, PT ;  /* 0x00000005e6007c0c */ /* 0x000fe2000bfc6270 */
[----:B------:R-:W-:Y:S01]  /*19dc0*/  LDGSTS.E [R154+-0x80000], desc[UR20][R14.64], P2 ;  /* 0x800000000e9a7fae */ /* 0x000fe200091a1014 */
[----:B------:R-:W-:Y:S02]  /*19dd0*/  ISETP.NE.U32.AND P2, PT, R155, RZ, PT ;  /* 0x000000ff9b00720c */ /* 0x000fe40003f45070 */
[----:B------:R-:W-:Y:S01]  /*19de0*/  SEL R155, RZ, 0x4, P6 ;  /* 0x00000004ff9b7807 */ /* 0x000fe20003000000 */
[----:B------:R-:W-:Y:S01]  /*19df0*/  LDGSTS.E [R154+-0x7fff8], desc[UR20][R16.64], P5 ;  /* 0x80008000109a7fae */ /* 0x000fe2000a9a1014 */
[----:B------:R-:W-:Y:S02]  /*19e00*/  LOP3.LUT R230, R3, 0x4a, RZ, 0xfc, !PT ;  /* 0x0000004a03e67812 */ /* 0x000fe400078efcff */
[----:B------:R-:W-:Y:S01]  /*19e10*/  SEL R155, R155, RZ, P4 ;  /* 0x000000ff9b9b7207 */ /* 0x000fe20002000000 */
[----:B------:R-:W-:Y:S01]  /*19e20*/  LDGSTS.E [R154+-0x7e000], desc[UR20][R46.64], P1 ;  /* 0x820000002e9a7fae */ /* 0x000fe200089a1014 */
        /* <DEDUP_REMOVED lines=20> */
[----:B------:R-:W-:Y:S01]  /*19f70*/  IMAD.WIDE R80, R249, 0x4, R80 ;  /* 0x00000004f9507825 */ /* 0x000fe200078e0250 */
[----:B------:R-:W-:-:S02]  /*19f80*/  LOP3.LUT R230, R3, 0xe, RZ, 0xfc, !PT ;  /* 0x0000000e03e67812 */ /* 0x000fc400078efcff */
[----:B------:R-:W-:Y:S02]  /*19f90*/  SEL R155, R155, RZ, P4 ;  /* 0x000000ff9b9b7207 */ /* 0x000fe40002000000 */
[----:B------:R-:W-:Y:S01]  /*19fa0*/  ISETP.GE.AND P6, PT, R230, UR5, PT ;  /* 0x00000005e6007c0c */ /* 0x000fe2000bfc6270 */
[----:B------:R-:W-:Y:S01]  /*19fb0*/  LDGSTS.E [R154+-0x7bff8], desc[UR20][R80.64], P1 ;  /* 0x84008000509a7fae */ /* 0x000fe200089a1014 */
[----:B------:R-:W-:Y:S02]  /*19fc0*/  ISETP.NE.U32.AND P1, PT, R155, RZ, PT ;  /* 0x000000ff9b00720c */ /* 0x000fe40003f25070 */
[----:B------:R-:W-:Y:S01]  /*19fd0*/  SEL R155, RZ, 0x4, P6 ;  /* 0x00000004ff9b7807 */ /* 0x000fe20003000000 */
[----:B------:R-:W-:Y:S01]  /*19fe0*/  IMAD.WIDE R110, R249, 0x4, R110 ;  /* 0x00000004f96e7825 */ /* 0x000fe200078e026e */
[----:B------:R-:W-:Y:S02]  /*19ff0*/  LOP3.LUT R230, R3, 0x2c, RZ, 0xfc, !PT ;  /* 0x0000002c03e67812 */ /* 0x000fe400078efcff */
[----:B------:R-:W-:-:S02]  /*1a000*/  SEL R155, R155, RZ, P4 ;  /* 0x000000ff9b9b7207 */ /* 0x000fc40002000000 */
[----:B------:R-:W-:Y:S01]  /*1a010*/  ISETP.GE.AND P6, PT, R230, UR5, PT ;  /* 0x00000005e6007c0c */ /* 0x000fe2000bfc6270 */
[----:B------:R-:W-:Y:S01]  /*1a020*/  LDGSTS.E [R154+-0x7a000], desc[UR20][R110.64], P2 ;  /* 0x860000006e9a7fae */ /* 0x000fe200091a1014 */
[----:B------:R-:W-:Y:S02]  /*1a030*/  ISETP.NE.U32.AND P2, PT, R155, RZ, PT ;  /* 0x000000ff9b00720c */ /* 0x000fe40003f45070 */
[----:B------:R-:W-:Y:S01]  /*1a040*/  SEL R155, RZ, 0x4, P6 ;  /* 0x00000004ff9b7807 */ /* 0x000fe20003000000 */
[----:B------:R1:W-:Y:S01]  /*1a050*/  LDGSTS.E [R154+-0x79ff8], desc[UR20][R52.64], P5 ;  /* 0x86008000349a7fae */ /* 0x0003e2000a9a1014 */
[----:B------:R-:W-:Y:S02]  /*1a060*/  LOP3.LUT R230, R3, 0x2e, RZ, 0xfc, !PT ;  /* 0x0000002e03e67812 */ /* 0x000fe400078efcff */
[----:B------:R-:W-:Y:S02]  /*1a070*/  SEL R155, R155, RZ, P4 ;  /* 0x000000ff9b9b7207 */ /* 0x000fe40002000000 */
[----:B------:R-:W-:-:S02]  /*1a080*/  ISETP.GE.AND P6, PT, R230, UR5, PT ;  /* 0x00000005e6007c0c */ /* 0x000fc4000bfc6270 */
[----:B------:R-:W-:Y:S02]  /*1a090*/  ISETP.NE.U32.AND P5, PT, R155, RZ, PT ;  /* 0x000000ff9b00720c */ /* 0x000fe40003fa5070 */
[----:B------:R-:W-:Y:S02]  /*1a0a0*/  SEL R155, RZ, 0x4, P6 ;  /* 0x00000004ff9b7807 */ /* 0x000fe40003000000 */
[----:B------:R-:W-:Y:S01]  /*1a0b0*/  LOP3.LUT R230, R3, 0x4c, RZ, 0xfc, !PT ;  /* 0x0000004c03e67812 */ /* 0x000fe200078efcff */
[----:B-1----:R-:W-:Y:S01]  /*1a0c0*/  VIADD R154, R240, 0x100000 ;  /* 0x00100000f09a7836 */ /* 0x002fe20000000000 */
[----:B------:R-:W-:Y:S02]  /*1a0d0*/  SEL R155, R155, RZ, P4 ;  /* 0x000000ff9b9b7207 */ /* 0x000fe40002000000 */
[----:B------:R-:W-:Y:S02]  /*1a0e0*/  ISETP.GE.AND P6, PT, R230, UR5, PT ;  /* 0x00000005e6007c0c */ /* 0x000fe4000bfc6270 */
[----:B------:R-:W-:Y:S01]  /*1a0f0*/  LDGSTS.E [R154+-0x80000], desc[UR20][R18.64], P1 ;  /* 0x80000000129a7fae */ /* 0x000fe200089a1014 */
[----:B------:R-:W-:-:S02]  /*1a100*/  ISETP.NE.U32.AND P1, PT, R155, RZ, PT ;  /* 0x000000ff9b00720c */ /* 0x000fc40003f25070 */
[----:B------:R-:W-:Y:S01]  /*1a110*/  SEL R155, RZ, 0x4, P6 ;  /* 0x00000004ff9b7807 */ /* 0x000fe20003000000 */
[----:B------:R-:W-:Y:S01]  /*1a120*/  LDGSTS.E [R154+-0x7fff8], desc[UR20][R20.64], P2 ;  /* 0x80008000149a7fae */ /* 0x000fe200091a1014 */
[----:B------:R-:W-:Y:S02]  /*1a130*/  LOP3.LUT R230, R3, 0x4e, RZ, 0xfc, !PT ;  /* 0x0000004e03e67812 */ /* 0x000fe400078efcff */
[----:B------:R-:W-:Y:S01]  /*1a140*/  SEL R155, R155, RZ, P4 ;  /* 0x000000ff9b9b7207 */ /* 0x000fe20002000000 */
[----:B------:R-:W-:Y:S01]  /*1a150*/  IMAD.WIDE R122, R249, 0x4, R132 ;  /* 0x00000004f97a7825 */ /* 0x000fe200078e0284 */
[----:B------:R-:W-:Y:S01]  /*1a160*/  ISETP.GE.AND P6, PT, R230, UR5, PT ;  /* 0x00000005e6007c0c */ /* 0x000fe2000bfc6270 */
[----:B------:R-:W-:Y:S01]  /*1a170*/  LDGSTS.E [R154+-0x7e000], desc[UR20][R50.64], P5 ;  /* 0x82000000329a7fae */ /* 0x000fe2000a9a1014 */
[----:B------:R-:W-:Y:S02]  /*1a180*/  ISETP.NE.U32.AND P2, PT, R155, RZ, PT ;  /* 0x000000ff9b00720c */ /* 0x000fe40003f45070 */
[----:B------:R-:W-:-:S02]  /*1a190*/  SEL R155, RZ, 0x4, P6 ;  /* 0x00000004ff9b7807 */ /* 0x000fc40003000000 */
[----:B------:R-:W-:Y:S01]  /*1a1a0*/  LOP3.LUT R230, R3, 0x6c, RZ, 0xfc, !PT ;  /* 0x0000006c03e67812 */ /* 0x000fe200078efcff */
[----:B------:R-:W-:Y:S01]  /*1a1b0*/  IMAD.WIDE R124, R249, 0x4, R130 ;  /* 0x00000004f97c7825 */ /* 0x000fe200078e0282 */
[----:B------:R-:W-:Y:S02]  /*1a1c0*/  SEL R155, R155, RZ, P4 ;  /* 0x000000ff9b9b7207 */ /* 0x000fe40002000000 */
[----:B------:R-:W-:Y:S01]  /*1a1d0*/  ISETP.GE.AND P6, PT, R230, UR5, PT ;  /* 0x00000005e6007c0c */ /* 0x000fe2000bfc6270 */
[----:B------:R-:W-:Y:S01]  /*1a1e0*/  IMAD.WIDE R130, R249, 0x4, R232 ;  /* 0x00000004f9827825 */ /* 0x000fe200078e02e8 */
[----:B------:R-:W-:Y:S01]  /*1a1f0*/  ISETP.NE.U32.AND P5, PT, R155, RZ, PT ;  /* 0x000000ff9b00720c */ /* 0x000fe20003fa5070 */
[----:B------:R-:W2:Y:S02]  /*1a200*/  LDL.64 R232, [R1+0x80] ;  /* 0x0000800001e87983 */ /* 0x000ea40000100a00 */
[----:B---3--:R-:W-:Y:S02]  /*1a210*/  IMAD.WIDE R132, R249, 0x4, R234 ;  /* 0x00000004f9847825 */ /* 0x008fe400078e02ea */
[----:B------:R-:W3:Y:S01]  /*1a220*/  LDL.64 R234, [R1+0x78] ;  /* 0x0000780001ea7983 */ /* 0x000ee20000100a00 */
[----:B------:R-:W-:-:S03]  /*1a230*/  SEL R155, RZ, 0x4, P6 ;  /* 0x00000004ff9b7807 */ /* 0x000fc60003000000 */
[----:B------:R-:W-:Y:S01]  /*1a240*/  STL.64 [R1+0x5f0], R152 ;  /* 0x0005f09801007387 */ /* 0x000fe20000100a00 */
[----:B------:R-:W-:Y:S01]  /*1a250*/  LOP3.LUT R230, R3, 0x6e, RZ, 0xfc, !PT ;  /* 0x0000006e03e67812 */ /* 0x000fe200078efcff */
[----:B------:R-:W-:Y:S02]  /*1a260*/  IMAD.WIDE R82, R249, 0x4, R82 ;  /* 0x00000004f9527825 */ /* 0x000fe400078e0252 */
[----:B------:R-:W-:Y:S01]  /*1a270*/  STL.64 [R1+0x5f8], R136 ;  /* 0x0005f88801007387 */ /* 0x000fe20000100a00 */
[----:B------:R-:W-:-:S03]  /*1a280*/  SEL R155, R155, RZ, P4 ;  /* 0x000000ff9b9b7207 */ /* 0x000fc60002000000 */
[----:B------:R-:W-:Y:S01]  /*1a290*/  STL.64 [R1+0x600], R38 ;  /* 0x0006002601007387 */ /* 0x000fe20000100a00 */
[----:B------:R-:W-:-:S03]  /*1a2a0*/  ISETP.GE.AND P6, PT, R230, UR5, PT ;  /* 0x00000005e6007c0c */ /* 0x000fc6000bfc6270 */
[----:B------:R-:W-:Y:S04]  /*1a2b0*/  STL.64 [R1+0x608], R40 ;  /* 0x0006082801007387 */ /* 0x000fe80000100a00 */
[----:B------:R-:W-:Y:S04]  /*1a2c0*/  STL.64 [R1+0x610], R70 ;  /* 0x0006104601007387 */ /* 0x000fe80000100a00 */
[----:B------:R1:W-:Y:S04]  /*1a2d0*/  STL.64 [R1+0x618], R72 ;  /* 0x0006184801007387 */ /* 0x0003e80000100a00 */
[----:B------:R-:W-:Y:S04]  /*1a2e0*/  STL.64 [R1+0x620], R102 ;  /* 0x0006206601007387 */ /* 0x000fe80000100a00 */
[----:B------:R-:W-:Y:S01]  /*1a2f0*/  STL.64 [R1+0x628], R104 ;  /* 0x0006286801007387 */ /* 0x000fe20000100a00 */
[----:B------:R-:W-:-:S03]  /*1a300*/  LOP3.LUT R230, R3, 0x10, RZ, 0xfc, !PT ;  /* 0x0000001003e67812 */ /* 0x000fc600078efcff */
[----:B------:R-:W-:Y:S04]  /*1a310*/  STL.64 [R1+0x630], R128 ;  /* 0x0006308001007387 */ /* 0x000fe80000100a00 */
[----:B------:R-:W-:Y:S01]  /*1a320*/  LDGSTS.E [R154+-0x7dff8], desc[UR20][R82.64], P1 ;  /* 0x82008000529a7fae */ /* 0x000fe200089a1014 */
[----:B------:R-:W-:Y:S02]  /*1a330*/  ISETP.NE.U32.AND P1, PT, R155, RZ, PT ;  /* 0x000000ff9b00720c */ /* 0x000fe40003f25070 */
[----:B------:R-:W-:Y:S01]  /*1a340*/  SEL R155, RZ, 0x4, P6 ;  /* 0x00000004ff9b7807 */ /* 0x000fe20003000000 */
[----:B------:R-:W-:Y:S04]  /*1a350*/  STL.64 [R1+0x638], R112 ;  /* 0x0006387001007387 */ /* 0x000fe80000100a00 */
[----:B------:R-:W-:Y:S01]  /*1a360*/  STL.64 [R1+0x640], R42 ;  /* 0x0006402a01007387 */ /* 0x000fe20000100a00 */
[----:B------:R-:W-:-:S03]  /*1a370*/  SEL R155, R155, RZ, P4 ;  /* 0x000000ff9b9b7207 */ /* 0x000fc60002000000 */
[----:B------:R-:W-:Y:S01]  /*1a380*/  STL.64 [R1+0x648], R44 ;  /* 0x0006482c01007387 */ /* 0x000fe20000100a00 */
[----:B------:R-:W-:-:S03]  /*1a390*/  ISETP.GE.AND P6, PT, R230, UR5, PT ;  /* 0x00000005e6007c0c */ /* 0x000fc6000bfc6270 */
[----:B------:R4:W-:Y:S04]  /*1a3a0*/  STL.64 [R1+0x650], R74 ;  /* 0x0006504a01007387 */ /* 0x0009e80000100a00 */
[----:B------:R-:W-:Y:S04]  /*1a3b0*/  STL.64 [R1+0x658], R76 ;  /* 0x0006584c01007387 */ /* 0x000fe80000100a00 */
[----:B------:R-:W-:Y:S04]  /*1a3c0*/  STL.64 [R1+0x660], R106 ;  /* 0x0006606a01007387 */ /* 0x000fe80000100a00 */
[----:B------:R-:W-:Y:S04]  /*1a3d0*/  STL.64 [R1+0x668], R108 ;  /* 0x0006686c01007387 */ /* 0x000fe80000100a00 */
[----:B------:R-:W-:Y:S01]  /*1a3e0*/  STL.64 [R1+0x670], R14 ;  /* 0x0006700e01007387 */ /* 0x000fe20000100a00 */
[----:B------:R-:W-:-:S03]  /*1a3f0*/  LOP3.LUT R230, R3, 0x12, RZ, 0xfc, !PT ;  /* 0x0000001203e67812 */ /* 0x000fc600078efcff */
[----:B------:R-:W-:Y:S04]  /*1a400*/  STL.64 [R1+0x678], R16 ;  /* 0x0006781001007387 */ /* 0x000fe80000100a00 */
[----:B------:R-:W-:Y:S01]  /*1a410*/  LDGSTS.E [R154+-0x7c000], desc[UR20][R144.64], P2 ;  /* 0x84000000909a7fae */ /* 0x000fe200091a1014 */
[----:B------:R-:W-:Y:S02]  /*1a420*/  ISETP.NE.U32.AND P2, PT, R155, RZ, PT ;  /* 0x000000ff9b00720c */ /* 0x000fe40003f45070 */
[----:B------:R-:W-:Y:S01]  /*1a430*/  SEL R155, RZ, 0x4, P6 ;  /* 0x00000004ff9b7807 */ /* 0x000fe20003000000 */
[----:B------:R-:W-:Y:S01]  /*1a440*/  STL.64 [R1+0x680], R46 ;  /* 0x0006802e01007387 */ /* 0x000fe20000100a00 */
[----:B------:R-:W-:-:S03]  /*1a450*/  IMAD.WIDE R84, R249, 0x4, R84 ;  /* 0x00000004f9547825 */ /* 0x000fc600078e0254 */
        /* <DEDUP_REMOVED lines=16> */
[----:B------:R2:W-:Y:S01]  /*1a560*/  STL.64 [R1+0x6d0], R144 ;  /* 0x0006d09001007387 */ /* 0x0005e20000100a00 */
[----:B------:R-:W-:-:S03]  /*1a570*/  SEL R155, R155, RZ, P4 ;  /* 0x000000ff9b9b7207 */ /* 0x000fc60002000000 */
[----:B-1----:R-:W2:Y:S01]  /*1a580*/  LDL.64 R72, [R1+0x48] ;  /* 0x0000480001487983 */ /* 0x002ea20000100a00 */
[----:B------:R-:W-:-:S03]  /*1a590*/  ISETP.GE.AND P6, PT, R230, UR5, PT ;  /* 0x00000005e6007c0c */ /* 0x000fc6000bfc6270 */
[----:B------:R-:W-:Y:S01]  /*1a5a0*/  LDGSTS.E [R154+-0x7a000], desc[UR20][R114.64], P1 ;  /* 0x86000000729a7fae */ /* 0x000fe200089a1014 */
[----:B------:R-:W-:Y:S02]  /*1a5b0*/  ISETP.NE.U32.AND P1, PT, R155, RZ, PT ;  /* 0x000000ff9b00720c */ /* 0x000fe40003f25070 */
[----:B------:R-:W-:Y:S01]  /*1a5c0*/  SEL R155, RZ, 0x4, P6 ;  /* 0x00000004ff9b7807 */ /* 0x000fe20003000000 */
[----:B------:R1:W-:Y:S01]  /*1a5d0*/  LDGSTS.E [R154+-0x79ff8], desc[UR20][R116.64], P2 ;  /* 0x86008000749a7fae */ /* 0x0003e200091a1014 */
[----:B------:R-:W-:Y:S02]  /*1a5e0*/  LOP3.LUT R230, R3, 0x32, RZ, 0xfc, !PT ;  /* 0x0000003203e67812 */ /* 0x000fe400078efcff */
[----:B------:R-:W-:Y:S01]  /*1a5f0*/  SEL R155, R155, RZ, P4 ;  /* 0x000000ff9b9b7207 */ /* 0x000fe20002000000 */
[----:B------:R-:W-:Y:S01]  /*1a600*/  IMAD.WIDE R86, R249, 0x4, R86 ;  /* 0x00000004f9567825 */ /* 0x000fe200078e0256 */
[----:B------:R-:W-:Y:S01]  /*1a610*/  ISETP.GE.AND P6, PT, R230, UR5, PT ;  /* 0x00000005e6007c0c */ /* 0x000fe2000bfc6270 */
[----:B------:R-:W-:Y:S01]  /*1a620*/  UIADD3 UR4, UPT, UPT, UR14, -0x280, URZ ;  /* 0xfffffd800e047890 */ /* 0x000fe2000fffe0ff */
[----:B------:R-:W-:Y:S01]  /*1a630*/  ISETP.NE.U32.AND P2, PT, R155, RZ, PT ;  /* 0x000000ff9b00720c */ /* 0x000fe20003f45070 */
[----:B------:R-:W-:Y:S01]  /*1a640*/  IMAD.WIDE R88, R249, 0x4, R88 ;  /* 0x00000004f9587825 */ /* 0x000fe200078e0258 */
[----:B------:R-:W-:Y:S01]  /*1a650*/  SEL R155, RZ, 0x4, P6 ;  /* 0x00000004ff9b7807 */ /* 0x000fe20003000000 */
[----:B------:R-:W2:Y:S01]  /*1a660*/  LDL.64 R70, [R1+0x270] ;  /* 0x0002700001467983 */ /* 0x000ea20000100a00 */
[----:B------:R-:W-:Y:S01]  /*1a670*/  LOP3.LUT R230, R3, 0x50, RZ, 0xfc, !PT ;  /* 0x0000005003e67812 */ /* 0x000fe200078efcff */
[----:B-1----:R-:W-:Y:S01]  /*1a680*/  VIADD R154, R13, 0x100000 ;  /* 0x001000000d9a7836 */ /* 0x002fe20000000000 */
[----:B------:R-:W-:Y:S01]  /*1a690*/  SEL R155, R155, RZ, P4 ;  /* 0x000000ff9b9b7207 */ /* 0x000fe20002000000 */
[----:B------:R-:W-:Y:S01]  /*1a6a0*/  IMAD.WIDE R90, R249, 0x4, R90 ;  /* 0x00000004f95a7825 */ /* 0x000fe200078e025a */
[----:B------:R-:W-:Y:S01]  /*1a6b0*/  ISETP.GE.AND P6, PT, R230, UR5, PT ;  /* 0x00000005e6007c0c */ /* 0x000fe2000bfc6270 */
[----:B------:R-:W2:Y:S01]  /*1a6c0*/  LDL.64 R40, [R1+0xb8] ;  /* 0x0000b80001287983 */ /* 0x000ea20000100a00 */
[----:B------:R-:W-:-:S03]  /*1a6d0*/  LOP3.LUT R230, R3, 0x52, RZ, 0xfc, !PT ;  /* 0x0000005203e67812 */ /* 0x000fc600078efcff */
[----:B------:R-:W-:Y:S01]  /*1a6e0*/  LDGSTS.E [R154+-0x80000], desc[UR20][R22.64], P5 ;  /* 0x80000000169a7fae */ /* 0x000fe2000a9a1014 */
[----:B------:R-:W-:Y:S02]  /*1a6f0*/  ISETP.NE.U32.AND P5, PT, R155, RZ, PT ;  /* 0x000000ff9b00720c */ /* 0x000fe40003fa5070 */
[----:B------:R-:W-:Y:S01]  /*1a700*/  SEL R155, RZ, 0x4, P6 ;  /* 0x00000004ff9b7807 */ /* 0x000fe20003000000 */
[----:B------:R-:W-:Y:S01]  /*1a710*/  LDGSTS.E [R154+-0x7fff8], desc[UR20][R24.64], P1 ;  /* 0x80008000189a7fae */ /* 0x000fe200089a1014 */
[----:B------:R-:W-:Y:S02]  /*1a720*/  ISETP.GE.AND P6, PT, R230, UR5, PT ;  /* 0x00000005e6007c0c */ /* 0x000fe4000bfc6270 */
[----:B------:R-:W-:Y:S01]  /*1a730*/  SEL R155, R155, RZ, P4 ;  /* 0x000000ff9b9b7207 */ /* 0x000fe20002000000 */
[----:B------:R-:W-:Y:S01]  /*1a740*/  LDGSTS.E [R154+-0x7e000], desc[UR20][R54.64], P2 ;  /* 0x82000000369a7fae */ /* 0x000fe200091a1014 */
[----:B------:R-:W-:Y:S02]  /*1a750*/  LOP3.LUT R230, R3, 0x70, RZ, 0xfc, !PT ;  /* 0x0000007003e67812 */ /* 0x000fe400078efcff */
[----:B------:R-:W-:Y:S01]  /*1a760*/  ISETP.NE.U32.AND P1, PT, R155, RZ, PT ;  /* 0x000000ff9b00720c */ /* 0x000fe20003f25070 */
[----:B------:R-:W-:Y:S01]  /*1a770*/  IMAD.WIDE R92, R249, 0x4, R92 ;  /* 0x00000004f95c7825 */ /* 0x000fe200078e025c */
[----:B------:R-:W-:Y:S01]  /*1a780*/  SEL R155, RZ, 0x4, P6 ;  /* 0x00000004ff9b7807 */ /* 0x000fe20003000000 */
[----:B------:R-:W-:Y:S01]  /*1a790*/  LDGSTS.E [R154+-0x7dff8], desc[UR20][R56.64], P5 ;  /* 0x82008000389a7fae */ /* 0x000fe2000a9a1014 */
[----:B------:R-:W-:-:S02]  /*1a7a0*/  ISETP.GE.AND P6, PT, R230, UR5, PT ;  /* 0x00000005e6007c0c */ /* 0x000fc4000bfc6270 */
[----:B------:R-:W-:Y:S01]  /*1a7b0*/  SEL R155, R155, RZ, P4 ;  /* 0x000000ff9b9b7207 */ /* 0x000fe20002000000 */
[----:B------:R-:W-:Y:S01]  /*1a7c0*/  IMAD.WIDE R30, R249, 0x4, R30 ;  /* 0x00000004f91e7825 */ /* 0x000fe200078e021e */
[----:B------:R-:W-:Y:S01]  /*1a7d0*/  LOP3.LUT R230, R3, 0x72, RZ, 0xfc, !PT ;  /* 0x0000007203e67812 */ /* 0x000fe200078efcff */
[----:B------:R-:W2:Y:S01]  /*1a7e0*/  LDL.64 R38, [R1+0x58] ;  /* 0x0000580001267983 */ /* 0x000ea20000100a00 */
[----:B------:R-:W-:Y:S02]  /*1a7f0*/  ISETP.NE.U32.AND P2, PT, R155, RZ, PT ;  /* 0x000000ff9b00720c */ /* 0x000fe40003f45070 */
[----:B------:R-:W-:Y:S01]  /*1a800*/  SEL R155, RZ, 0x4, P6 ;  /* 0x00000004ff9b7807 */ /* 0x000fe20003000000 */
[----:B------:R-:W-:Y:S01]  /*1a810*/  LDGSTS.E [R154+-0x7c000], desc[UR20][R86.64], P1 ;  /* 0x84000000569a7fae */ /* 0x000fe200089a1014 */
[----:B------:R-:W-:Y:S02]  /*1a820*/  ISETP.GE.AND P6, PT, R230, UR5, PT ;  /* 0x00000005e6007c0c */ /* 0x000fe4000bfc6270 */
[----:B------:R-:W-:Y:S01]  /*1a830*/  SEL R155, R155, RZ, P4 ;  /* 0x000000ff9b9b7207 */ /* 0x000fe20002000000 */
[----:B------:R-:W-:Y:S01]  /*1a840*/  IMAD.WIDE R32, R249, 0x4, R32 ;  /* 0x00000004f9207825 */ /* 0x000fe200078e0220 */
[----:B------:R-:W-:Y:S01]  /*1a850*/  LOP3.LUT R230, R3, 0x14, RZ, 0xfc, !PT ;  /* 0x0000001403e67812 */ /* 0x000fe200078efcff */
[----:B------:R-:W2:Y:S01]  /*1a860*/  LDL.64 R136, [R1+0x38] ;  /* 0x0000380001887983 */ /* 0x000ea20000100a00 */
[----:B------:R-:W-:-:S02]  /*1a870*/  ISETP.NE.U32.AND P5, PT, R155, RZ, PT ;  /* 0x000000ff9b00720c */ /* 0x000fc40003fa5070 */
[----:B------:R-:W-:Y:S01]  /*1a880*/  SEL R155, RZ, 0x4, P6 ;  /* 0x00000004ff9b7807 */ /* 0x000fe20003000000 */
[----:B------:R-:W-:Y:S01]  /*1a890*/  LDGSTS.E [R154+-0x7bff8], desc[UR20][R88.64], P2 ;  /* 0x84008000589a7fae */ /* 0x000fe200091a1014 */
[----:B------:R-:W-:Y:S02]  /*1a8a0*/  ISETP.GE.AND P6, PT, R230, UR5, PT ;  /* 0x00000005e6007c0c */ /* 0x000fe4000bfc6270 */
[----:B------:R-:W-:Y:S01]  /*1a8b0*/  SEL R155, R155, RZ, P4 ;  /* 0x000000ff9b9b7207 */ /* 0x000fe20002000000 */
[----:B------:R-:W-:Y:S01]  /*1a8c0*/  IMAD.WIDE R94, R249, 0x4, R94 ;  /* 0x00000004f95e7825 */ /* 0x000fe200078e025e */
[----:B------:R-:W-:Y:S01]  /*1a8d0*/  LOP3.LUT R230, R3, 0x16, RZ, 0xfc, !PT ;  /* 0x0000001603e67812 */ /* 0x000fe200078efcff */
[----:B------:R-:W4:Y:S01]  /*1a8e0*/  LDL.64 R152, [R1+0x10] ;  /* 0x0000100001987983 */ /* 0x000f220000100a00 */
[----:B------:R-:W-:Y:S02]  /*1a8f0*/  ISETP.NE.U32.AND P1, PT, R155, RZ, PT ;  /* 0x000000ff9b00720c */ /* 0x000fe40003f25070 */
[----:B------:R-:W-:Y:S01]  /*1a900*/  SEL R155, RZ, 0x4, P6 ;  /* 0x00000004ff9b7807 */ /* 0x000fe20003000000 */
[----:B------:R-:W-:Y:S01]  /*1a910*/  LDGSTS.E [R154+-0x7a000], desc[UR20][R118.64], P5 ;  /* 0x86000000769a7fae */ /* 0x000fe2000a9a1014 */
[----:B------:R-:W-:-:S02]  /*1a920*/  ISETP.GE.AND P6, PT, R230, UR5, PT ;  /* 0x00000005e6007c0c */ /* 0x000fc4000bfc6270 */
[----:B------:R-:W-:Y:S02]  /*1a930*/  SEL R155, R155, RZ, P4 ;  /* 0x000000ff9b9b7207 */ /* 0x000fe40002000000 */
[----:B------:R-:W-:Y:S02]  /*1a940*/  LOP3.LUT R230, R3, 0x34, RZ, 0xfc, !PT ;  /* 0x0000003403e67812 */ /* 0x000fe400078efcff */
[----:B------:R-:W-:Y:S02]  /*1a950*/  ISETP.NE.U32.AND P2, PT, R155, RZ, PT ;  /* 0x000000ff9b00720c */ /* 0x000fe40003f45070 */
[----:B------:R-:W-:Y:S01]  /*1a960*/  SEL R155, RZ, 0x4, P6 ;  /* 0x00000004ff9b7807 */ /* 0x000fe20003000000 */
[----:B------:R1:W-:Y:S01]  /*1a970*/  LDGSTS.E [R154+-0x79ff8], desc[UR20][R120.64], P1 ;  /* 0x86008000789a7fae */ /* 0x0003e200089a1014 */
[----:B------:R-:W-:Y:S02]  /*1a980*/  ISETP.GE.AND P6, PT, R230, UR5, PT ;  /* 0x00000005e6007c0c */ /* 0x000fe4000bfc6270 */
[----:B------:R-:W-:-:S02]  /*1a990*/  SEL R155, R155, RZ, P4 ;  /* 0x000000ff9b9b7207 */ /* 0x000fc40002000000 */
[----:B------:R-:W-:Y:S02]  /*1a9a0*/  LOP3.LUT R230, R3, 0x36, RZ, 0xfc, !PT ;  /* 0x0000003603e67812 */ /* 0x000fe400078efcff */
[----:B------:R-:W-:Y:S02]  /*1a9b0*/  ISETP.NE.U32.AND P5, PT, R155, RZ, PT ;  /* 0x000000ff9b00720c */ /* 0x000fe40003fa5070 */
[----:B------:R-:W-:Y:S02]  /*1a9c0*/  SEL R155, RZ, 0x4, P6 ;  /* 0x00000004ff9b7807 */ /* 0x000fe40003000000 */
[----:B------:R-:W-:Y:S02]  /*1a9d0*/  LOP3.LUT R244, R2, 0x50, RZ, 0x3c, !PT ;  /* 0x0000005002f47812 */ /* 0x000fe400078e3cff */
[----:B------:R-:W-:Y:S02]  /*1a9e0*/  SEL R155, R155, RZ, P4 ;  /* 0x000000ff9b9b7207 */ /* 0x000fe40002000000 */
[----:B------:R-:W-:Y:S01]  /*1a9f0*/  ISETP.GE.AND P6, PT, R230, UR5, PT ;  /* 0x00000005e6007c0c */ /* 0x000fe2000bfc6270 */
[----:B------:R-:W-:Y:S01]  /*1aa00*/  VIADD R244, R244, UR7 ;  /* 0x00000007f4f47c36 */ /* 0x000fe20008000000 */
[----:B------:R-:W-:-:S02]  /*1aa10*/  ISETP.NE.U32.AND P1, PT, R155, RZ, PT ;  /* 0x000000ff9b00720c */ /* 0x000fc40003f25070 */
[----:B------:R-:W-:Y:S01]  /*1aa20*/  SEL R155, RZ, 0x4, P6 ;  /* 0x00000004ff9b7807 */ /* 0x000fe20003000000 */
[----:B-1----:R-:W-:Y:S01]  /*1aa30*/  VIADD R154, R244, 0x100000 ;  /* 0x00100000f49a7836 */ /* 0x002fe20000000000 */
[----:B------:R-:W-:Y:S02]  /*1aa40*/  LOP3.LUT R230, R3, 0x54, RZ, 0xfc, !PT ;  /* 0x0000005403e67812 */ /* 0x000fe400078efcff */
[----:B------:R-:W-:Y:S02]  /*1aa50*/  SEL R155, R155, RZ, P4 ;  /* 0x000000ff9b9b7207 */ /* 0x000fe40002000000 */
[----:B------:R-:W-:Y:S01]  /*1aa60*/  ISETP.GE.AND P6, PT, R230, UR5, PT ;  /* 0x00000005e6007c0c */ /* 0x000fe2000bfc6270 */
[----:B------:R-:W-:Y:S01]  /*1aa70*/  LDGSTS.E [R154+-0x80000], desc[UR20][R26.64], P2 ;  /* 0x800000001a9a7fae */ /* 0x000fe200091a1014 */
        /* <DEDUP_REMOVED lines=37> */
[----:B------:R-:W-:Y:S02]  /*1acd0*/  LOP3.LUT R230, R3, 0x3a, RZ, 0xfc, !PT ;  /* 0x0000003a03e67812 */ /* 0x000fe400078efcff */
[----:B------:R-:W-:Y:S02]  /*1ace0*/  ISETP.NE.U32.AND P2, PT, R155, RZ, PT ;  /* 0x000000ff9b00720c */ /* 0x000fe40003f45070 */
[----:B------:R-:W-:Y:S02]  /*1acf0*/  SEL R155, RZ, 0x4, P6 ;  /* 0x00000004ff9b7807 */ /* 0x000fe40003000000 */
[----:B------:R-:W-:-:S02]  /*1ad00*/  ISETP.GE.AND P6, PT, R230, UR5, PT ;  /* 0x00000005e6007c0c */ /* 0x000fc4000bfc6270 */
[----:B------:R-:W-:Y:S02]  /*1ad10*/  LOP3.LUT R230, R2, 0x60, RZ, 0x3c, !PT ;  /* 0x0000006002e67812 */ /* 0x000fe400078e3cff */
[----:B------:R-:W-:-:S03]  /*1ad20*/  SEL R155, R155, RZ, P4 ;  /* 0x000000ff9b9b7207 */ /* 0x000fc60002000000 */
[----:B------:R-:W-:Y:S01]  /*1ad30*/  VIADD R230, R230, UR7 ;  /* 0x00000007e6e67c36 */ /* 0x000fe20008000000 */
[----:B------:R-:W-:Y:S02]  /*1ad40*/  ISETP.NE.U32.AND P5, PT, R155, RZ, PT ;  /* 0x000000ff9b00720c */ /* 0x000fe40003fa5070 */
[----:B------:R-:W-:Y:S01]  /*1ad50*/  SEL R155, RZ, 0x4, P6 ;  /* 0x00000004ff9b7807 */ /* 0x000fe20003000000 */
[----:B-1----:R-:W-:Y:S01]  /*1ad60*/  VIADD R154, R230, 0x100000 ;  /* 0x00100000e69a7836 */ /* 0x002fe20000000000 */
        /* <DEDUP_REMOVED lines=31> */
[----:B------:R-:W-:Y:S02]  /*1af60*/  LOP3.LUT R244, R3, 0x1e, RZ, 0xfc, !PT ;  /* 0x0000001e03f47812 */ /* 0x000fe400078efcff */
[----:B------:R-:W-:Y:S02]  /*1af70*/  SEL R155, R155, RZ, P4 ;  /* 0x000000ff9b9b7207 */ /* 0x000fe40002000000 */
[----:B------:R-:W-:Y:S02]  /*1af80*/  ISETP.GE.AND P6, PT, R244, UR5, PT ;  /* 0x00000005f4007c0c */ /* 0x000fe4000bfc6270 */
[----:B------:R-:W-:-:S02]  /*1af90*/  LOP3.LUT R244, R3, 0x3c, RZ, 0xfc, !PT ;  /* 0x0000003c03f47812 */ /* 0x000fc400078efcff */
[----:B------:R-:W-:Y:S02]  /*1afa0*/  ISETP.NE.U32.AND P5, PT, R155, RZ, PT ;  /* 0x000000ff9b00720c */ /* 0x000fe40003fa5070 */
[----:B------:R-:W-:Y:S02]  /*1afb0*/  SEL R155, RZ, 0x4, P6 ;  /* 0x00000004ff9b7807 */ /* 0x000fe40003000000 */
[----:B------:R-:W-:Y:S02]  /*1afc0*/  ISETP.GE.AND P6, PT, R244, UR5, PT ;  /* 0x00000005f4007c0c */ /* 0x000fe4000bfc6270 */
[----:B------:R-:W-:Y:S02]  /*1afd0*/  SEL R155, R155, RZ, P4 ;  /* 0x000000ff9b9b7207 */ /* 0x000fe40002000000 */
[----:B-1----:R-:W-:Y:S02]  /*1afe0*/  SEL R154, RZ, 0x4, P6 ;  /* 0x00000004ff9a7807 */ /* 0x002fe40003000000 */
[----:B------:R-:W-:Y:S01]  /*1aff0*/  ISETP.NE.U32.AND P6, PT, R155, RZ, PT ;  /* 0x000000ff9b00720c */ /* 0x000fe20003fc5070 */
[----:B------:R-:W-:Y:S01]  /*1b000*/  VIADD R155, R230, 0x100000 ;  /* 0x00100000e69b7836 */ /* 0x000fe20000000000 */
[----:B------:R-:W-:-:S04]  /*1b010*/  SEL R154, R154, RZ, P4 ;  /* 0x000000ff9a9a7207 */ /* 0x000fc80002000000 */
[----:B------:R1:W-:Y:S01]  /*1b020*/  LDGSTS.E [R155+-0x7a000], desc[UR20][R126.64], P1 ;  /* 0x860000007e9b7fae */ /* 0x0003e200089a1014 */
[----:B------:R-:W-:Y:S01]  /*1b030*/  ISETP.NE.U32.AND P1, PT, R154, RZ, PT ;  /* 0x000000ff9a00720c */ /* 0x000fe20003f25070 */
[----:B------:R-:W-:Y:S01]  /*1b040*/  VIADD R154, R230, 0x100000 ;  /* 0x00100000e69a7836 */ /* 0x000fe20000000000 */
[----:B------:R-:W-:Y:S02]  /*1b050*/  LOP3.LUT R230, R3, 0x3e, RZ, 0xfc, !PT ;  /* 0x0000003e03e67812 */ /* 0x000fe400078efcff */
[----:B------:R-:W-:Y:S02]  /*1b060*/  LOP3.LUT R244, R2, 0x70, RZ, 0x3c, !PT ;  /* 0x0000007002f47812 */ /* 0x000fe400078e3cff */
[----:B------:R3:W-:Y:S01]  /*1b070*/  LDGSTS.E [R154+-0x79ff8], desc[UR20][R130.64], P2 ;  /* 0x86008000829a7fae */ /* 0x0007e200091a1014 */
[----:B------:R-:W-:Y:S02]  /*1b080*/  ISETP.GE.AND P2, PT, R230, UR5, PT ;  /* 0x00000005e6007c0c */ /* 0x000fe4000bf46270 */
[----:B------:R-:W-:-:S02]  /*1b090*/  VIADD R244, R244, UR7 ;  /* 0x00000007f4f47c36 */ /* 0x000fc40008000000 */
[----:B-1----:R-:W-:Y:S01]  /*1b0a0*/  SEL R155, RZ, 0x4, P2 ;  /* 0x00000004ff9b7807 */ /* 0x002fe20001000000 */
[----:B------:R-:W-:Y:S01]  /*1b0b0*/  IMAD.WIDE R34, R249, 0x4, R34 ;  /* 0x00000004f9227825 */ /* 0x000fe200078e0222 */
[----:B------:R-:W-:Y:S02]  /*1b0c0*/  ISETP.GE.AND P2, PT, R3, UR4, PT ;  /* 0x0000000403007c0c */ /* 0x000fe4000bf46270 */
[----:B------:R-:W-:Y:S01]  /*1b0d0*/  SEL R155, R155, RZ, P4 ;  /* 0x000000ff9b9b7207 */ /* 0x000fe20002000000 */
[----:B---3--:R-:W-:Y:S02]  /*1b0e0*/  VIADD R154, R244, 0x100000 ;  /* 0x00100000f49a7836 */ /* 0x008fe40000000000 */
[----:B------:R-:W-:-:S03]  /*1b0f0*/  IMAD.WIDE R36, R249, 0x4, R36 ;  /* 0x00000004f9247825 */ /* 0x000fc600078e0224 */
[----:B------:R-:W-:Y:S01]  /*1b100*/  LDGSTS.E [R154+-0x80000], desc[UR20][R34.64], P5 ;  /* 0x80000000229a7fae */ /* 0x000fe2000a9a1014 */
[----:B------:R-:W-:Y:S02]  /*1b110*/  ISETP.NE.U32.AND P5, PT, R155, RZ, PT ;  /* 0x000000ff9b00720c */ /* 0x000fe40003fa5070 */
[----:B------:R-:W-:Y:S01]  /*1b120*/  SEL R155, RZ, 0x4, P2 ;  /* 0x00000004ff9b7807 */ /* 0x000fe20001000000 */
[----:B------:R-:W-:Y:S01]  /*1b130*/  LDGSTS.E [R154+-0x7fff8], desc[UR20][R36.64], P6 ;  /* 0x80008000249a7fae */ /* 0x000fe2000b1a1014 */
[----:B------:R-:W-:Y:S02]  /*1b140*/  ISETP.GT.AND P2, PT, R252, 0x2ff, PT ;  /* 0x000002fffc00780c */ /* 0x000fe40003f44270 */
[----:B------:R-:W-:Y:S01]  /*1b150*/  LOP3.LUT R230, R3, 0x5c, RZ, 0xfc, !PT ;  /* 0x0000005c03e67812 */ /* 0x000fe200078efcff */
[----:B------:R-:W-:Y:S01]  /*1b160*/  LDGSTS.E [R154+-0x7e000], desc[UR20][R66.64], P1 ;  /* 0x82000000429a7fae */ /* 0x000fe200089a1014 */
[----:B------:R-:W-:Y:S02]  /*1b170*/  SEL R155, R155, RZ, P2 ;  /* 0x000000ff9b9b7207 */ /* 0x000fe40001000000 */
[----:B------:R-:W-:Y:S01]  /*1b180*/  ISETP.GE.AND P1, PT, R230, UR5, PT ;  /* 0x00000005e6007c0c */ /* 0x000fe2000bf26270 */
[----:B------:R-:W-:Y:S01]  /*1b190*/  IMAD.WIDE R100, R249, 0x4, R250 ;  /* 0x00000004f9647825 */ /* 0x000fe200078e02fa */
[----:B------:R-:W-:Y:S01]  /*1b1a0*/  ISETP.NE.U32.AND P6, PT, R155, RZ, PT ;  /* 0x000000ff9b00720c */ /* 0x000fe20003fc5070 */
[----:B------:R1:W-:Y:S01]  /*1b1b0*/  LDGSTS.E [R154+-0x7dff8], desc[UR20][R68.64], P5 ;  /* 0x82008000449a7fae */ /* 0x0003e2000a9a1014 */
[----:B------:R-:W-:-:S02]  /*1b1c0*/  LOP3.LUT R251, R3, 0x5e, RZ, 0xfc, !PT ;  /* 0x0000005e03fb7812 */ /* 0x000fc400078efcff */
[----:B------:R-:W-:Y:S02]  /*1b1d0*/  SEL R155, RZ, 0x4, P1 ;  /* 0x00000004ff9b7807 */ /* 0x000fe40000800000 */
[----:B------:R-:W-:Y:S02]  /*1b1e0*/  LOP3.LUT R230, R3, 0x7c, RZ, 0xfc, !PT ;  /* 0x0000007c03e67812 */ /* 0x000fe400078efcff */
[----:B------:R-:W-:Y:S02]  /*1b1f0*/  ISETP.GE.AND P1, PT, R251, UR5, PT ;  /* 0x00000005fb007c0c */ /* 0x000fe4000bf26270 */
[----:B------:R-:W-:Y:S01]  /*1b200*/  SEL R155, R155, RZ, P4 ;  /* 0x000000ff9b9b7207 */ /* 0x000fe20002000000 */
[----:B------:R-:W3:Y:S01]  /*1b210*/  LDL.64 R250, [R1+0x98] ;  /* 0x0000980001fa7983 */ /* 0x000ee20000100a00 */
[----:B------:R-:W-:Y:S02]  /*1b220*/  ISETP.GE.AND P5, PT, R230, UR5, PT ;  /* 0x00000005e6007c0c */ /* 0x000fe4000bfa6270 */
[----:B------:R-:W-:-:S02]  /*1b230*/  LOP3.LUT R249, R3, 0x7e, RZ, 0xfc, !PT ;  /* 0x0000007e03f97812 */ /* 0x000fc400078efcff */
[----:B-1----:R-:W-:Y:S02]  /*1b240*/  SEL R154, RZ, 0x4, P1 ;  /* 0x00000004ff9a7807 */ /* 0x002fe40000800000 */
[----:B------:R-:W-:Y:S02]  /*1b250*/  ISETP.NE.U32.AND P1, PT, R155, RZ, PT ;  /* 0x000000ff9b00720c */ /* 0x000fe40003f25070 */
[----:B------:R-:W-:Y:S02]  /*1b260*/  SEL R230, RZ, 0x4, P5 ;  /* 0x00000004ffe67807 */ /* 0x000fe40002800000 */
[----:B------:R-:W-:Y:S02]  /*1b270*/  ISETP.GE.AND P5, PT, R249, UR5, PT ;  /* 0x00000005f9007c0c */ /* 0x000fe4000bfa6270 */
[----:B------:R-:W-:Y:S02]  /*1b280*/  SEL R154, R154, RZ, P4 ;  /* 0x000000ff9a9a7207 */ /* 0x000fe40002000000 */
[----:B------:R-:W-:-:S02]  /*1b290*/  SEL R155, RZ, 0x4, P5 ;  /* 0x00000004ff9b7807 */ /* 0x000fc40002800000 */
[----:B------:R-:W-:Y:S01]  /*1b2a0*/  ISETP.NE.U32.AND P5, PT, R154, RZ, PT ;  /* 0x000000ff9a00720c */ /* 0x000fe20003fa5070 */
[----:B------:R-:W-:Y:S01]  /*1b2b0*/  VIADD R154, R244, 0x100000 ;  /* 0x00100000f49a7836 */ /* 0x000fe20000000000 */
[----:B------:R-:W-:Y:S02]  /*1b2c0*/  SEL R230, R230, RZ, P4 ;  /* 0x000000ffe6e67207 */ /* 0x000fe40002000000 */
[----:B------:R-:W-:Y:S02]  /*1b2d0*/  SEL R155, R155, RZ, P4 ;  /* 0x000000ff9b9b7207 */ /* 0x000fe40002000000 */
[----:B------:R-:W-:Y:S01]  /*1b2e0*/  LDGSTS.E [R154+-0x7c000], desc[UR20][R98.64], P1 ;  /* 0x84000000629a7fae */ /* 0x000fe200089a1014 */
[----:B------:R-:W-:Y:S02]  /*1b2f0*/  ISETP.NE.U32.AND P1, PT, R230, RZ, PT ;  /* 0x000000ffe600720c */ /* 0x000fe40003f25070 */
[----:B------:R-:W-:Y:S01]  /*1b300*/  ISETP.NE.U32.AND P4, PT, R155, RZ, PT ;  /* 0x000000ff9b00720c */ /* 0x000fe20003f85070 */
[----:B------:R-:W-:-:S03]  /*1b310*/  VIADD R155, R244, 0x100000 ;  /* 0x00100000f49b7836 */ /* 0x000fc60000000000 */
[----:B------:R-:W-:Y:S07]  /*1b320*/  LDGSTS.E [R154+-0x7bff8], desc[UR20][R100.64], P5 ;  /* 0x84008000649a7fae */ /* 0x000fee000a9a1014 */
[----:B------:R-:W-:Y:S04]  /*1b330*/  LDGSTS.E [R154+-0x7a000], desc[UR20][R132.64], P1 ;  /* 0x86000000849a7fae */ /* 0x000fe800089a1014 */
[----:B------:R-:W-:Y:S01]  /*1b340*/  LDGSTS.E [R155+-0x79ff8], desc[UR20][R134.64], P4 ;  /* 0x86008000869b7fae */ /* 0x000fe2000a1a1014 */
[----:B------:R-:W-:-:S03]  /*1b350*/  ISETP.GE.AND P1, PT, R245, UR4, PT ;  /* 0x00000004f5007c0c */ /* 0x000fc6000bf26270 */
[----:B------:R-:W0:Y:S04]  /*1b360*/  LDGDEPBAR ;  /* 0x00000000000079af */ /* 0x000e280000000000 */
[----:B--2---:R-:W-:Y:S04]  /*1b370*/  LDGSTS.E [R5+0x40000], desc[UR20][R232.64], P3 ;  /* 0x40000000e8057fae */ /* 0x004fe800099a1014 */
[----:B------:R-:W-:Y:S04]  /*1b380*/  LDGSTS.E [R5+0x40400], desc[UR20][R234.64], P3 ;  /* 0x40400000ea057fae */ /* 0x000fe800099a1014 */
[----:B------:R-:W-:Y:S04]  /*1b390*/  LDGSTS.E [R5+0x40800], desc[UR20][R72.64], P3 ;  /* 0x4080000048057fae */ /* 0x000fe800099a1014 */
[----:B------:R-:W2:Y:S04]  /*1b3a0*/  LDL.64 R244, [R1+0x370] ;  /* 0x0003700001f47983 */ /* 0x000ea80000100a00 */
[----:B------:R-:W-:Y:S04]  /*1b3b0*/  LDGSTS.E [R5+0x40c00], desc[UR20][R6.64], P3 ;  /* 0x40c0000006057fae */ /* 0x000fe800099a1014 */
[----:B------:R-:W-:Y:S04]  /*1b3c0*/  LDGSTS.E [R5+0x41000], desc[UR20][R242.64], P3 ;  /* 0x41000000f2057fae */ /* 0x000fe800099a1014 */
[----:B------:R-:W-:Y:S04]  /*1b3d0*/  LDGSTS.E [R5+0x41400], desc[UR20][R238.64], P3 ;  /* 0x41400000ee057fae */ /* 0x000fe800099a1014 */
[----:B------:R-:W2:Y:S04]  /*1b3e0*/  LDL.LU.64 R6, [R1+0x6f0] ;  /* 0x0006f00001067983 */ /* 0x000ea80000300a00 */
[----:B----4-:R-:W4:Y:S04]  /*1b3f0*/  LDL.64 R74, [R1+0x328] ;  /* 0x00032800014a7983 */ /* 0x010f280000100a00 */
[----:B------:R-:W3:Y:S04]  /*1b400*/  LDL.64 R44, [R1+0x2f0] ;  /* 0x0002f000012c7983 */ /* 0x000ee80000100a00 */
[----:B------:R-:W3:Y:S04]  /*1b410*/  LDL.64 R42, [R1+0xf0] ;  /* 0x0000f000012a7983 */ /* 0x000ee80000100a00 */
[----:B------:R-:W3:Y:S04]  /*1b420*/  LDL.64 R112, [R1+0xd8] ;  /* 0x0000d80001707983 */ /* 0x000ee80000100a00 */
        /* <DEDUP_REMOVED lines=11> */
[----:B------:R-:W3:Y:S04]  /*1b4e0*/  LDL.64 R104, [R1+0x398] ;  /* 0x0003980001687983 */ /* 0x000ee80000100a00 */
[----:B------:R-:W3:Y:S04]  /*1b4f0*/  LDL.64 R102, [R1+0x360] ;  /* 0x0003600001667983 */ /* 0x000ee80000100a00 */
[----:B------:R-:W3:Y:S04]  /*1b500*/  LDL.64 R72, [R1+0x330] ;  /* 0x0003300001487983 */ /* 0x000ee80000100a00 */
        /* <DEDUP_REMOVED lines=16> */
[----:B----4-:R-:W-:Y:S04]  /*1b610*/  LDGSTS.E [R7+0x40100], desc[UR20][R74.64], P3 ;  /* 0x401000004a077fae */ /* 0x010fe800099a1014 */
[----:B---3--:R-:W-:Y:S04]  /*1b620*/  LDGSTS.E [R7+0x40500], desc[UR20][R44.64], P3 ;  /* 0x405000002c077fae */ /* 0x008fe800099a1014 */
[----:B------:R-:W-:Y:S04]  /*1b630*/  LDGSTS.E [R7+0x40900], desc[UR20][R42.64], P3 ;  /* 0x409000002a077fae */ /* 0x000fe800099a1014 */
[----:B------:R-:W-:Y:S04]  /*1b640*/  LDGSTS.E [R7+0x40d00], desc[UR20][R112.64], P3 ;  /* 0x40d0000070077fae */ /* 0x000fe800099a1014 */
[----:B------:R-:W-:Y:S04]  /*1b650*/  LDGSTS.E [R7+0x41100], desc[UR20][R250.64], P3 ;  /* 0x41100000fa077fae */ /* 0x000fe800099a1014 */
[----:B------:R-:W2:Y:S04]  /*1b660*/  LDL.64 R70, [R1+0x2f8] ;  /* 0x0002f80001467983 */ /* 0x000ea80000100a00 */
[----:B------:R-:W3:Y:S04]  /*1b670*/  LDL.64 R40, [R1+0x2c0] ;  /* 0x0002c00001287983 */ /* 0x000ee80000100a00 */
[----:B------:R-:W4:Y:S04]  /*1b680*/  LDL.64 R38, [R1+0x108] ;  /* 0x0001080001267983 */ /* 0x000f280000100a00 */
[----:B------:R-:W2:Y:S04]  /*1b690*/  LDL.64 R136, [R1+0xb0] ;  /* 0x0000b00001887983 */ /* 0x000ea80000100a00 */
[----:B------:R-:W2:Y:S04]  /*1b6a0*/  LDL.64 R152, [R1+0x70] ;  /* 0x0000700001987983 */ /* 0x000ea80000100a00 */
[----:B------:R-:W-:Y:S04]  /*1b6b0*/  LDGSTS.E [R7+0x41500], desc[UR20][R8.64], P3 ;  /* 0x4150000008077fae */ /* 0x000fe800099a1014 */
[----:B------:R-:W-:Y:S04]  /*1b6c0*/  LDGSTS.E [R7+0x41900], desc[UR20][R128.64], P3 ;  /* 0x4190000080077fae */ /* 0x000fe800099a1014 */
[----:B------:R-:W-:Y:S04]  /*1b6d0*/  LDGSTS.E [R7+0x41d00], desc[UR20][R182.64], P3 ;  /* 0x41d00000b6077fae */ /* 0x000fe800099a1014 */
[----:B------:R-:W2:Y:S04]  /*1b6e0*/  LDL.LU.64 R8, [R1+0x6e8] ;  /* 0x0006e80001087983 */ /* 0x000ea80000300a00 */
        /* <DEDUP_REMOVED lines=11> */
[----:B------:R-:W4:Y:S04]  /*1b7a0*/  LDL.64 R46, [R1+0x338] ;  /* 0x00033800012e7983 */ /* 0x000f280000100a00 */
[----:B--2---:R-:W-:Y:S04]  /*1b7b0*/  LDGSTS.E [R8+0x40180], desc[UR20][R104.64], P3 ;  /* 0x4018000068087fae */ /* 0x004fe800099a1014 */
[----:B------:R-:W-:Y:S04]  /*1b7c0*/  LDGSTS.E [R8+0x40580], desc[UR20][R102.64], P3 ;  /* 0x4058000066087fae */ /* 0x000fe800099a1014 */
[----:B------:R-:W-:Y:S04]  /*1b7d0*/  LDGSTS.E [R8+0x40980], desc[UR20][R72.64], P3 ;  /* 0x4098000048087fae */ /* 0x000fe800099a1014 */
[----:B------:R-:W-:Y:S04]  /*1b7e0*/  LDGSTS.E [R8+0x40d80], desc[UR20][R70.64], P3 ;  /* 0x40d8000046087fae */ /* 0x000fe800099a1014 */
[----:B---3--:R-:W-:Y:S04]  /*1b7f0*/  LDGSTS.E [R8+0x41180], desc[UR20][R40.64], P3 ;  /* 0x4118000028087fae */ /* 0x008fe800099a1014 */
[----:B----4-:R-:W-:Y:S04]  /*1b800*/  LDGSTS.E [R8+0x41580], desc[UR20][R38.64], P3 ;  /* 0x4158000026087fae */ /* 0x010fe800099a1014 */
[----:B------:R-:W-:Y:S04]  /*1b810*/  LDGSTS.E [R8+0x41980], desc[UR20][R136.64], P3 ;  /* 0x4198000088087fae */ /* 0x000fe800099a1014 */
[----:B------:R-:W-:Y:S04]  /*1b820*/  LDGSTS.E [R8+0x41d80], desc[UR20][R152.64], P3 ;  /* 0x41d8000098087fae */ /* 0x000fe800099a1014 */
[----:B------:R-:W-:Y:S04]  /*1b830*/  LDGSTS.E [R8+0x42180], desc[UR20][R10.64], P3 ;  /* 0x421800000a087fae */ /* 0x000fe800099a1014 */
[----:B------:R-:W2:Y:S04]  /*1b840*/  LDL.64 R136, [R1+0x3a0] ;  /* 0x0003a00001887983 */ /* 0x000ea80000100a00 */
[----:B------:R-:W-:Y:S04]  /*1b850*/  LDGSTS.E [R8+0x42580], desc[UR20][R172.64], P3 ;  /* 0x42580000ac087fae */ /* 0x000fe800099a1014 */
[----:B------:R-:W3:Y:S04]  /*1b860*/  LDL.LU.64 R10, [R1+0x6e0] ;  /* 0x0006e000010a7983 */ /* 0x000ee80000300a00 */
        /* <DEDUP_REMOVED lines=13> */
[----:B------:R-:W4:Y:S04]  /*1b940*/  LDL.64 R74, [R1+0x448] ;  /* 0x00044800014a7983 */ /* 0x000f280000100a00 */
        /* <DEDUP_REMOVED lines=11> */
[----:B--2---:R-:W-:Y:S04]  /*1ba00*/  LDGSTS.E [R9+0x40a00], desc[UR20][R136.64], P3 ;  /* 0x40a0000088097fae */ /* 0x004fe800099a1014 */
[----:B------:R-:W-:Y:S04]  /*1ba10*/  LDGSTS.E [R9+0x40e00], desc[UR20][R48.64], P3 ;  /* 0x40e0000030097fae */ /* 0x000fe800099a1014 */
[----:B------:R-:W-:Y:S04]  /*1ba20*/  LDGSTS.E [R9+0x41200], desc[UR20][R46.64], P3 ;  /* 0x412000002e097fae */ /* 0x000fe800099a1014 */
[----:B------:R-:W2:Y:S04]  /*1ba30*/  LDL.64 R136, [R1+0x490] ;  /* 0x0004900001887983 */ /* 0x000ea80000100a00 */
[----:B---3--:R-:W-:Y:S04]  /*1ba40*/  LDGSTS.E [R9+0x41600], desc[UR20][R10.64], P3 ;  /* 0x416000000a097fae */ /* 0x008fe800099a1014 */
[----:B----4-:R-:W-:Y:S04]  /*1ba50*/  LDGSTS.E [R9+0x41a00], desc[UR20][R16.64], P3 ;  /* 0x41a0000010097fae */ /* 0x010fe800099a1014 */
[----:B------:R-:W3:Y:S04]  /*1ba60*/  LDL.LU.64 R10, [R1+0x6d8] ;  /* 0x0006d800010a7983 */ /* 0x000ee80000300a00 */
[----:B------:R-:W-:Y:S04]  /*1ba70*/  LDGSTS.E [R9+0x41e00], desc[UR20][R14.64], P3 ;  /* 0x41e000000e097fae */ /* 0x000fe800099a1014 */
[----:B------:R-:W-:Y:S04]  /*1ba80*/  LDGSTS.E [R9+0x42200], desc[UR20][R108.64], P3 ;  /* 0x422000006c097fae */ /* 0x000fe800099a1014 */
[----:B------:R-:W4:Y:S04]  /*1ba90*/  LDL.64 R144, [R1+0x450] ;  /* 0x0004500001907983 */ /* 0x000f280000100a00 */
[----:B------:R-:W-:Y:S04]  /*1baa0*/  LDGSTS.E [R9+0x42600], desc[UR20][R106.64], P3 ;  /* 0x426000006a097fae */ /* 0x000fe800099a1014 */
[----:B------:R-:W2:Y:S04]  /*1bab0*/  LDL.64 R82, [R1+0x430] ;  /* 0x0004300001527983 */ /* 0x000ea80000100a00 */
[----:B------:R-:W-:Y:S04]  /*1bac0*/  LDGSTS.E [R9+0x42a00], desc[UR20][R76.64], P3 ;  /* 0x42a000004c097fae */ /* 0x000fe800099a1014 */
[----:B------:R-:W-:Y:S04]  /*1bad0*/  LDGSTS.E [R9+0x42e00], desc[UR20][R164.64], P3 ;  /* 0x42e00000a4097fae */ /* 0x000fe800099a1014 */
[----:B------:R-:W-:Y:S04]  /*1bae0*/  LDGSTS.E [R9+0x43200], desc[UR20][R162.64], P3 ;  /* 0x43200000a2097fae */ /* 0x000fe800099a1014 */
[----:B------:R-:W-:Y:S04]  /*1baf0*/  LDGSTS.E [R9+0x43600], desc[UR20][R146.64], P3 ;  /* 0x4360000092097fae */ /* 0x000fe800099a1014 */
[----:B------:R-:W-:Y:S04]  /*1bb00*/  LDGSTS.E [R9+0x43a00], desc[UR20][R166.64], P3 ;  /* 0x43a00000a6097fae */ /* 0x000fe800099a1014 */
[----:B------:R-:W-:Y:S04]  /*1bb10*/  LDGSTS.E [R9+0x43e00], desc[UR20][R168.64], P3 ;  /* 0x43e00000a8097fae */ /* 0x000fe800099a1014 */
[----:B------:R-:W2:Y:S04]  /*1bb20*/  LDL.64 R50, [R1+0x408] ;  /* 0x0004080001327983 */ /* 0x000ea80000100a00 */
        /* <DEDUP_REMOVED lines=30> */
[----:B------:R-:W4:Y:S04]  /*1bd10*/  LDL.64 R42, [R1+0x460] ;  /* 0x00046000012a7983 */ /* 0x000f280000100a00 */
[----:B------:R-:W4:Y:S04]  /*1bd20*/  LDL.64 R112, [R1+0x440] ;  /* 0x0004400001707983 */ /* 0x000f280000100a00 */
[----:B------:R-:W4:Y:S04]  /*1bd30*/  LDL.64 R128, [R1+0x410] ;  /* 0x0004100001807983 */ /* 0x000f280000100a00 */
[----:B------:R-:W4:Y:S04]  /*1bd40*/  LDL.64 R104, [R1+0x3e0] ;  /* 0x0003e00001687983 */ /* 0x000f280000100a00 */
[----:B------:R-:W4:Y:S04]  /*1bd50*/  LDL.64 R102, [R1+0x3b8] ;  /* 0x0003b80001667983 */ /* 0x000f280000100a00 */
[----:B------:R-:W-:Y:S04]  /*1bd60*/  LDGSTS.E [R10+0x43680], desc[UR20][R148.64], P3 ;  /* 0x43680000940a7fae */ /* 0x000fe800099a1014 */
[----:B------:R-:W4:Y:S04]  /*1bd70*/  LDL.64 R72, [R1+0x388] ;  /* 0x0003880001487983 */ /* 0x000f280000100a00 */
[----:B------:R-:W-:Y:S04]  /*1bd80*/  LDGSTS.E [R10+0x43a80], desc[UR20][R150.64], P3 ;  /* 0x43a80000960a7fae */ /* 0x000fe800099a1014 */
[----:B------:R-:W4:Y:S04]  /*1bd90*/  LDL.64 R70, [R1+0x350] ;  /* 0x0003500001467983 */ /* 0x000f280000100a00 */
[----:B------:R-:W-:Y:S04]  /*1bda0*/  LDGSTS.E [R10+0x43e80], desc[UR20][R156.64], P3 ;  /* 0x43e800009c0a7fae */ /* 0x000fe800099a1014 */
[----:B------:R-:W4:Y:S04]  /*1bdb0*/  LDL.64 R40, [R1+0x320] ;  /* 0x0003200001287983 */ /* 0x000f280000100a00 */
[----:B--2---:R-:W-:Y:S04]  /*1bdc0*/  LDGSTS.E [R11+0x40300], desc[UR20][R136.64], P3 ;  /* 0x40300000880b7fae */ /* 0x004fe800099a1014 */
[----:B------:R-:W2:Y:S04]  /*1bdd0*/  LDL.64 R38, [R1+0x2e8] ;  /* 0x0002e80001267983 */ /* 0x000ea80000100a00 */
[----:B------:R-:W2:Y:S04]  /*1bde0*/  LDL.64 R136, [R1+0x2b8] ;  /* 0x0002b80001887983 */ /* 0x000ea80000100a00 */
[----:B---3--:R-:W-:Y:S04]  /*1bdf0*/  LDGSTS.E [R11+0x40700], desc[UR20][R152.64], P3 ;  /* 0x40700000980b7fae */ /* 0x008fe800099a1014 */
[----:B----4-:R-:W-:Y:S04]  /*1be00*/  LDGSTS.E [R11+0x40b00], desc[UR20][R144.64], P3 ;  /* 0x40b00000900b7fae */ /* 0x010fe800099a1014 */
[----:B------:R-:W-:Y:S04]  /*1be10*/  LDGSTS.E [R11+0x40f00], desc[UR20][R82.64], P3 ;  /* 0x40f00000520b7fae */ /* 0x000fe800099a1014 */
[----:B------:R-:W3:Y:S04]  /*1be20*/  LDL.64 R152, [R1+0x280] ;  /* 0x0002800001987983 */ /* 0x000ee80000100a00 */
[----:B------:R-:W5:Y:S04]  /*1be30*/  LDL.LU.64 R144, [R1+0x6d0] ;  /* 0x0006d00001907983 */ /* 0x000f680000300a00 */
[----:B------:R-:W-:Y:S04]  /*1be40*/  LDGSTS.E [R11+0x41300], desc[UR20][R50.64], P3 ;  /* 0x41300000320b7fae */ /* 0x000fe800099a1014 */
        /* <DEDUP_REMOVED lines=47> */
[----:B--2---:R-:W-:Y:S04]  /*1c140*/  LDGSTS.E [R12+0x43380], desc[UR20][R38.64], P3 ;  /* 0x43380000260c7fae */ /* 0x004fe800099a1014 */
[----:B------:R-:W5:Y:S04]  /*1c150*/  LDL.LU.64 R40, [R1+0x608] ;  /* 0x0006080001287983 */ /* 0x000f680000300a00 */
[----:B------:R-:W-:Y:S04]  /*1c160*/  LDGSTS.E [R12+0x43780], desc[UR20][R136.64], P3 ;  /* 0x43780000880c7fae */ /* 0x000fe800099a1014 */
[----:B------:R-:W5:Y:S04]  /*1c170*/  LDL.LU.64 R38, [R1+0x600] ;  /* 0x0006000001267983 */ /* 0x000f680000300a00 */
[----:B------:R1:W-:Y:S04]  /*1c180*/  LDGSTS.E [R12+0x43b80], desc[UR20][R154.64], P3 ;  /* 0x43b800009a0c7fae */ /* 0x0003e800099a1014 */
[----:B------:R-:W2:Y:S04]  /*1c190*/  LDL.LU.64 R136, [R1+0x5f8] ;  /* 0x0005f80001887983 */ /* 0x000ea80000300a00 */
[----:B---3--:R2:W-:Y:S01]  /*1c1a0*/  LDGSTS.E [R12+0x43f80], desc[UR20][R152.64], P3 ;  /* 0x43f80000980c7fae */ /* 0x0085e200099a1014 */
[----:B-1----:R-:W-:Y:S01]  /*1c1b0*/  SEL R154, RZ, 0x4, P1 ;  /* 0x00000004ff9a7807 */ /* 0x002fe20000800000 */
[----:B------:R-:W-:-:S02]  /*1c1c0*/  USHF.R.S32.HI UR5, URZ, 0x1f, UR11 ;  /* 0x0000001fff057899 */ /* 0x000fc4000801140b */
[----:B------:R-:W-:Y:S01]  /*1c1d0*/  USHF.L.U32 UR10, UR11, 0x2, URZ ;  /* 0x000000020b0a7899 */ /* 0x000fe200080006ff */
[----:B------:R-:W3:Y:S01]  /*1c1e0*/  LDL.LU.64 R152, [R1+0x5f0] ;  /* 0x0005f00001987983 */ /* 0x000ee20000300a00 */
[----:B------:R-:W-:Y:S01]  /*1c1f0*/  SEL R154, R154, RZ, P2 ;  /* 0x000000ff9a9a7207 */ /* 0x000fe20001000000 */
[----:B------:R-:W-:Y:S02]  /*1c200*/  USHF.L.U64.HI UR11, UR11, 0x2, UR5 ;  /* 0x000000020b0b7899 */ /* 0x000fe40008010205 */
[----:B------:R-:W0:Y:S01]  /*1c210*/  LDGDEPBAR ;  /* 0x00000000000079af */ /* 0x000e220000000000 */
[----:B------:R-:W-:Y:S01]  /*1c220*/  ISETP.NE.U32.AND P3, PT, R154, RZ, PT ;  /* 0x000000ff9a00720c */ /* 0x000fe20003f65070 */
[----:B------:R-:W-:Y:S01]  /*1c230*/  VIADD R230, R2, UR7 ;  /* 0x0000000702e67c36 */ /* 0x000fe20008000000 */
[----:B------:R-:W-:-:S04]  /*1c240*/  DEPBAR.LE SB0, 0x8 ;  /* 0x000082000000791a */ /* 0x000fc80000000000 */
[----:B------:R-:W-:Y:S01]  /*1c250*/  BAR.SYNC.DEFER_BLOCKING 0x0 ;  /* 0x0000000000007b1d */ /* 0x000fe20000010000 */
[----:B---3--:R-:W-:-:S04]  /*1c260*/  IADD3 R154, P1, PT, R152, UR10, RZ ;  /* 0x0000000a989a7c10 */ /* 0x008fc8000ff3e0ff */
[----:B------:R-:W-:Y:S02]  /*1c270*/  IADD3.X R155, PT, PT, R153, UR11, RZ, P1, !PT ;  /* 0x0000000b999b7c10 */ /* 0x000fe40008ffe4ff */
[----:B------:R-:W-:-:S04]  /*1c280*/  ISETP.NE.U32.AND P1, PT, RZ, UR16, PT ;  /* 0x00000010ff007c0c */ /* 0x000fc8000bf25070 */
[----:B------:R-:W-:Y:S02]  /*1c290*/  ISETP.LT.OR P4, PT, R252, 0x80, P1 ;  /* 0x00000080fc00780c */ /* 0x000fe40000f81670 */
[----:B--2---:R-:W-:Y:S01]  /*1c2a0*/  IADD3 R152, P5, PT, R136, UR10, RZ ;  /* 0x0000000a88987c10 */ /* 0x004fe2000ffbe0ff */
[----:B------:R-:W-:-:S03]  /*1c2b0*/  VIADD R136, R230, 0x100000 ;  /* 0x00100000e6887836 */ /* 0x000fc60000000000 */
[----:B------:R-:W-:-:S07]  /*1c2c0*/  IADD3.X R153, PT, PT, R137, UR11, RZ, P5, !PT ;  /* 0x0000000b89997c10 */ /* 0x000fce000affe4ff */
[----:B------:R-:W-:Y:S05]  /*1c2d0*/  @P4 BRA `(.L_x_6) ;  /* 0x0000000400704947 */ /* 0x000fea0003800000 */
[----:B------:R-:W-:Y:S02]  /*1c2e0*/  USHF.R.U32.HI UR72, URZ, 0x4, UR7 ;  /* 0x00000004ff487899 */ /* 0x000fe40008011607 */
[----:B------:R-:W-:Y:S02]  /*1c2f0*/  UIADD3 UR12, UPT, UPT, UR7, 0x60000, URZ ;  /* 0x00060000070c7890 */ /* 0x000fe4000fffe0ff */
[----:B------:R-:W-:Y:S02]  /*1c300*/  USGXT.U32 UR72, UR72, 0xe ;  /* 0x0000000e4848789a */ /* 0x000fe40008000000 */
[----:B------:R-:W-:Y:S02]  /*1c310*/  USHF.R.U32.HI UR12, URZ, 0x4, UR12 ;  /* 0x00000004ff0c7899 */ /* 0x000fe4000801160c */
[----:B------:R-:W-:Y:S02]  /*1c320*/  UIADD3 UR76, UP1, UPT, UR72, 0x2, URZ ;  /* 0x00000002484c7890 */ /* 0x000fe4000ff3e0ff */
[----:B------:R-:W-:Y:S01]  /*1c330*/  USGXT.U32 UR74, UR12, 0xe ;  /* 0x0000000e0c4a789a */ /* 0x000fe20008000000 */
[----:B------:R-:W-:Y:S01]  /*1c340*/  UMOV UR5, URZ ;  /* 0x000000ff00057c82 */ /* 0x000fe20008000000 */
[----:B------:R-:W-:Y:S01]  /*1c350*/  UMOV UR6, URZ ;  /* 0x000000ff00067c82 */ /* 0x000fe20008000000 */
[----:B------:R-:W-:-:S02]  /*1c360*/  UIADD3.X UR77, UPT, UPT, UR5, 0x40004040, URZ, UP1, !UPT ;  /* 0x40004040054d7890 */ /* 0x000fc40008ffe4ff */
[----:B------:R-:W-:Y:S01]  /*1c370*/  UIADD3 UR24, UP1, UPT, UR74, 0x2, URZ ;  /* 0x000000024a187890 */ /* 0x000fe2000ff3e0ff */
[----:B------:R-:W-:Y:S01]  /*1c380*/  UMOV UR26, UR15 ;  /* 0x0000000f001a7c82 */ /* 0x000fe20008000000 */
[----:B------:R-:W-:Y:S02]  /*1c390*/  UMOV UR27, URZ ;  /* 0x000000ff001b7c82 */ /* 0x000fe40008000000 */
[----:B------:R-:W-:Y:S01]  /*1c3a0*/  UIADD3.X UR25, UPT, UPT, UR6, 0x40004040, URZ, UP1, !UPT ;  /* 0x4000404006197890 */ /* 0x000fe20008ffe4ff */
[----:B------:R-:W-:Y:S01]  /*1c3b0*/  UMOV UR5, UR26 ;  /* 0x0000001a00057c82 */ /* 0x000fe20008000000 */
[----:B------:R-:W-:Y:S02]  /*1c3c0*/  UIADD3.64 UR26, UPT, UPT, UR76, 0x2, URZ ;  /* 0x000000024c1a7897 */ /* 0x000fe4000fffe0ff */
[----:B------:R-:W-:Y:S01]  /*1c3d0*/  UIADD3.64 UR50, UPT, UPT, UR24, 0x2, URZ ;  /* 0x0000000218327897 */ /* 0x000fe2000fffe0ff */
[----:B------:R-:W-:Y:S01]  /*1c3e0*/  UMOV UR70, 0x0 ;  /* 0x0000000000467882 */ /* 0x000fe20000000000 */
[----:B------:R-:W-:Y:S01]  /*1c3f0*/  UMOV UR71, 0x4200910 ;  /* 0x0420091000477882 */ /* 0x000fe20000000000 */
[----:B------:R-:W-:Y:S01]  /*1c400*/  UMOV UR73, 0x40004040 ;  /* 0x4000404000497882 */ /* 0x000fe20000000000 */
[----:B------:R-:W-:Y:S01]  /*1c410*/  UMOV UR75, 0x40004040 ;  /* 0x40004040004b7882 */ /* 0x000fe20000000000 */
[----:B------:R-:W-:Y:S01]  /*1c420*/  UMOV UR32, 0x0 ;  /* 0x0000000000207882 */ /* 0x000fe20000000000 */
[----:B------:R-:W-:Y:S01]  /*1c430*/  UMOV UR33, 0x4200910 ;  /* 0x0420091000217882 */ /* 0x000fe20000000000 */
[----:B------:R-:W-:Y:S01]  /*1c440*/  UIADD3.64 UR66, UPT, UPT, UR76, 0x4, URZ ;  /* 0x000000044c427897 */ /* 0x000fe2000fffe0ff */
[----:B------:R-:W-:Y:S01]  /*1c450*/  UTCHMMA gdesc[UR74], gdesc[UR72], tmem[UR8], tmem[UR70], idesc[UR71], !UPT ;  /* 0x00ff46484a0075ea */ /* 0x000fe2000f800008 */
[----:B------:R-:W-:-:S02]  /*1c460*/  UIADD3.64 UR68, UPT, UPT, UR24, 0x4, URZ ;  /* 0x0000000418447897 */ /* 0x000fc4000fffe0ff */
[----:B------:R-:W-:Y:S01]  /*1c470*/  UTCHMMA gdesc[UR24], gdesc[UR76], tmem[UR8], tmem[UR32], idesc[UR33], UPT ;  /* 0x00ff204c180075ea */ /* 0x000fe2000b800008 */
[----:B------:R-:W-:Y:S01]  /*1c480*/  UMOV UR16, 0x0 ;  /* 0x0000000000107882 */ /* 0x000fe20000000000 */
[----:B------:R-:W-:Y:S01]  /*1c490*/  UMOV UR17, 0x4200910 ;  /* 0x0420091000117882 */ /* 0x000fe20000000000 */
[----:B------:R-:W-:Y:S01]  /*1c4a0*/  UIADD3.64 UR58, UPT, UPT, UR76, 0x3fe, URZ ;  /* 0x000003fe4c3a7897 */ /* 0x000fe2000fffe0ff */
[----:B------:R1:W-:Y:S01]  /*1c4b0*/  UTCHMMA gdesc[UR50], gdesc[UR26], tmem[UR8], tmem[UR16], idesc[UR17], UPT ;  /* 0x00ff101a320075ea */ /* 0x0003e2000b800008 */
[----:B------:R-:W-:Y:S02]  /*1c4c0*/  UIADD3.64 UR62, UPT, UPT, UR24, 0x1fe, URZ ;  /* 0x000001fe183e7897 */ /* 0x000fe4000fffe0ff */
[----:B------:R-:W-:Y:S01]  /*1c4d0*/  UIADD3.64 UR46, UPT, UPT, UR76, 0x400, URZ ;  /* 0x000004004c2e7897 */ /* 0x000fe2000fffe0ff */
[----:B------:R-:W-:Y:S01]  /*1c4e0*/  UMOV UR64, 0x0 ;  /* 0x0000000000407882 */ /* 0x000fe20000000000 */
[----:B------:R-:W-:Y:S01]  /*1c4f0*/  UMOV UR65, 0x4200910 ;  /* 0x0420091000417882 */ /* 0x000fe20000000000 */
[----:B------:R-:W-:Y:S01]  /*1c500*/  UMOV UR54, 0x0 ;  /* 0x0000000000367882 */ /* 0x000fe20000000000 */
[----:B------:R-:W-:Y:S01]  /*1c510*/  UMOV UR55, 0x4200910 ;  /* 0x0420091000377882 */ /* 0x000fe20000000000 */
[----:B------:R-:W-:Y:S01]  /*1c520*/  UIADD3.64 UR30, UPT, UPT, UR76, 0x402, URZ ;  /* 0x000004024c1e7897 */ /* 0x000fe2000fffe0ff */
[----:B------:R-:W-:Y:S01]  /*1c530*/  UTCHMMA gdesc[UR68], gdesc[UR66], tmem[UR8], tmem[UR64], idesc[UR65], UPT ;  /* 0x00ff4042440075ea */ /* 0x000fe2000b800008 */
[----:B-1----:R-:W-:Y:S01]  /*1c540*/  UIADD3.64 UR50, UPT, UPT, UR24, 0x200, URZ ;  /* 0x0000020018327897 */ /* 0x002fe2000fffe0ff */
[----:B------:R1:W-:Y:S01]  /*1c550*/  UTCHMMA gdesc[UR62], gdesc[UR58], tmem[UR8], tmem[UR54], idesc[UR55], UPT ;  /* 0x00ff363a3e0075ea */ /* 0x0003e2000b800008 */
[----:B------:R-:W-:-:S02]  /*1c560*/  UIADD3.64 UR70, UPT, UPT, UR24, 0x202, URZ ;  /* 0x0000020218467897 */ /* 0x000fc4000fffe0ff */
[----:B------:R-:W-:Y:S02]  /*1c570*/  UIADD3.64 UR60, UPT, UPT, UR76, 0x404, URZ ;  /* 0x000004044c3c7897 */ /* 0x000fe4000fffe0ff */
[----:B------:R-:W-:Y:S02]  /*1c580*/  UIADD3.64 UR74, UPT, UPT, UR24, 0x204, URZ ;  /* 0x00000204184a7897 */ /* 0x000fe4000fffe0ff */
[----:B------:R-:W-:Y:S02]  /*1c590*/  UIADD3.64 UR56, UPT, UPT, UR76, 0x7fe, URZ ;  /* 0x000007fe4c387897 */ /* 0x000fe4000fffe0ff */
[----:B------:R-:W-:Y:S01]  /*1c5a0*/  UIADD3.64 UR72, UPT, UPT, UR24, 0x3fe, URZ ;  /* 0x000003fe18487897 */ /* 0x000fe2000fffe0ff */
[----:B------:R-:W-:Y:S01]  /*1c5b0*/  UMOV UR40, 0x0 ;  /* 0x0000000000287882 */ /* 0x000fe20000000000 */
[----:B------:R-:W-:Y:S01]  /*1c5c0*/  UMOV UR41, 0x4200910 ;  /* 0x0420091000297882 */ /* 0x000fe20000000000 */
[----:B------:R-:W-:Y:S01]  /*1c5d0*/  UIADD3.64 UR52, UPT, UPT, UR76, 0x800, URZ ;  /* 0x000008004c347897 */ /* 0x000fe2000fffe0ff */
[----:B------:R2:W-:Y:S01]  /*1c5e0*/  UTCHMMA gdesc[UR50], gdesc[UR46], tmem[UR8], tmem[UR40], idesc[UR41], UPT ;  /* 0x00ff282e320075ea */ /* 0x0005e2000b800008 */
[----:B-1----:R-:W-:-:S02]  /*1c5f0*/  UIADD3.64 UR58, UPT, UPT, UR24, 0x400, URZ ;  /* 0x00000400183a7897 */ /* 0x002fc4000fffe0ff */
[----:B------:R-:W-:Y:S02]  /*1c600*/  UIADD3.64 UR48, UPT, UPT, UR76, 0x802, URZ ;  /* 0x000008024c307897 */ /* 0x000fe4000fffe0ff */
[----:B------:R-:W-:Y:S02]  /*1c610*/  UIADD3.64 UR42, UPT, UPT, UR76, 0x804, URZ ;  /* 0x000008044c2a7897 */ /* 0x000fe4000fffe0ff */
[----:B------:R-:W-:Y:S02]  /*1c620*/  UIADD3.64 UR36, UPT, UPT, UR76, 0xbfe, URZ ;  /* 0x00000bfe4c247897 */ /* 0x000fe4000fffe0ff */
[----:B------:R-:W-:Y:S02]  /*1c630*/  UIADD3.64 UR32, UPT, UPT, UR76, 0xc00, URZ ;  /* 0x00000c004c207897 */ /* 0x000fe4000fffe0ff */
[----:B------:R-:W-:Y:S02]  /*1c640*/  UIADD3.64 UR26, UPT, UPT, UR76, 0xc02, URZ ;  /* 0x00000c024c1a7897 */ /* 0x000fe4000fffe0ff */
[----:B------:R-:W-:-:S02]  /*1c650*/  UIADD3.64 UR16, UPT, UPT, UR76, 0xc04, URZ ;  /* 0x00000c044c107897 */ /* 0x000fc4000fffe0ff */
[----:B------:R-:W-:Y:S02]  /*1c660*/  UIADD3.64 UR54, UPT, UPT, UR24, 0x402, URZ ;  /* 0x0000040218367897 */ /* 0x000fe4000fffe0ff */
[----:B------:R-:W-:Y:S02]  /*1c670*/  UIADD3.64 UR76, UPT, UPT, UR24, 0x404, URZ ;  /* 0x00000404184c7897 */ /* 0x000fe4000fffe0ff */
[----:B--2---:R-:W-:Y:S01]  /*1c680*/  UIADD3.64 UR46, UPT, UPT, UR24, 0x5fe, URZ ;  /* 0x000005fe182e7897 */ /* 0x004fe2000fffe0ff */
[----:B------:R-:W-:Y:S01]  /*1c690*/  UMOV UR66, 0x0 ;  /* 0x0000000000427882 */ /* 0x000fe20000000000 */
[----:B------:R-:W-:Y:S01]  /*1c6a0*/  UMOV UR67, 0x4200910 ;  /* 0x0420091000437882 */ /* 0x000fe20000000000 */
[----:B------:R-:W-:Y:S01]  /*1c6b0*/  UIADD3.64 UR40, UPT, UPT, UR24, 0x600, URZ ;  /* 0x0000060018287897 */ /* 0x000fe2000fffe0ff */
[----:B------:R1:W-:Y:S01]  /*1c6c0*/  UTCHMMA gdesc[UR70], gdesc[UR30], tmem[UR8], tmem[UR66], idesc[UR67], UPT ;  /* 0x00ff421e460075ea */ /* 0x0003e2000b800008 */
[----:B------:R-:W-:Y:S01]  /*1c6d0*/  UIADD3.64 UR64, UPT, UPT, UR24, 0x602, URZ ;  /* 0x0000060218407897 */ /* 0x000fe2000fffe0ff */
[----:B------:R-:W-:Y:S01]  /*1c6e0*/  UMOV UR50, 0x0 ;  /* 0x0000000000327882 */ /* 0x000fe20000000000 */
[----:B------:R-:W-:Y:S01]  /*1c6f0*/  UMOV UR51, 0x4200910 ;  /* 0x0420091000337882 */ /* 0x000fe20000000000 */
[----:B------:R-:W-:Y:S01]  /*1c700*/  UIADD3.64 UR24, UPT, UPT, UR24, 0x604, URZ ;  /* 0x0000060418187897 */ /* 0x000fe2000fffe0ff */
[----:B------:R1:W-:Y:S01]  /*1c710*/  UTCHMMA gdesc[UR74], gdesc[UR60], tmem[UR8], tmem[UR50], idesc[UR51], UPT ;  /* 0x00ff323c4a0075ea */ /* 0x0003e2000b800008 */
[----:B------:R-:W-:Y:S01]  /*1c720*/  UMOV UR62, 0x0 ;  /* 0x00000000003e7882 */ /* 0x000fe20000000000 */
[----:B------:R-:W-:Y:S01]  /*1c730*/  UMOV UR63, 0x4200910 ;  /* 0x04200910003f7882 */ /* 0x000fe20000000000 */
[----:B------:R-:W-:Y:S01]  /*1c740*/  UMOV UR68, 0x0 ;  /* 0x0000000000447882 */ /* 0x000fe20000000000 */
[----:B------:R-:W-:Y:S01]  /*1c750*/  UMOV UR69, 0x4200910 ;  /* 0x0420091000457882 */ /* 0x000fe20000000000 */
[----:B------:R1:W-:Y:S01]  /*1c760*/  UTCHMMA gdesc[UR72], gdesc[UR56], tmem[UR8], tmem[UR62], idesc[UR63], UPT ;  /* 0x00ff3e38480075ea */ /* 0x0003e2000b800008 */
        /* <DEDUP_REMOVED lines=15> */
[----:B------:R1:W-:Y:S01]  /*1c860*/  UTCHMMA gdesc[UR64], gdesc[UR26], tmem[UR8], tmem[UR28], idesc[UR29], UPT ;  /* 0x00ff1c1a400075ea */ /* 0x0003e2000b800008 */
[----:B------:R1:W-:Y:S01]  /*1c870*/  UTCHMMA gdesc[UR24], gdesc[UR16], tmem[UR8], tmem[UR22], idesc[UR23], UPT ;  /* 0x00ff1610180075ea */ /* 0x0003e2000b800008 */
[----:B------:R1:W-:Y:S01]  /*1c880*/  UTCBAR [UR5], URZ ;  /* 0x000000ff050073e9 */ /* 0x0003e200080000ff */
[----:B------:R-:W-:Y:S01]  /*1c890*/  NOP ;  /* 0x0000000000007918 */ /* 0x000fe20000000000 */
.L_x_6:
[----:B------:R-:W-:Y:S01]  /*1c8a0*/  BAR.SYNC.DEFER_BLOCKING 0x0 ;  /* 0x0000000000007b1d */ /* 0x000fe20000010000 */
[C---:B------:R-:W-:Y:S01]  /*1c8b0*/  LOP3.LUT R137, R3.reuse, 0x20, RZ, 0xfc, !PT ;  /* 0x0000002003897812 */ /* 0x040fe200078efcff */
[----:B------:R-:W-:Y:S01]  /*1c8c0*/  VIADD R248, R248, 0x100000 ;  /* 0x00100000f8f87836 */ /* 0x000fe20000000000 */
[----:B------:R-:W-:Y:S01]  /*1c8d0*/  LOP3.LUT R230, R3, 0x40, RZ, 0xfc, !PT ;  /* 0x0000004003e67812 */ /* 0x000fe200078efcff */
[----:B------:R-:W-:Y:S02]  /*1c8e0*/  VIADD R241, R241, 0x100000 ;  /* 0x00100000f1f17836 */ /* 0x000fe40000000000 */
[----:B------:R-:W-:Y:S01]  /*1c8f0*/  VIADD R240, R240, 0x100000 ;  /* 0x00100000f0f07836 */ /* 0x000fe20000000000 */
[----:B------:R-:W-:Y:S01]  /*1c900*/  ISETP.GE.AND P5, PT, R230, UR4, PT ;  /* 0x00000004e6007c0c */ /* 0x000fe2000bfa6270 */
[----:B------:R-:W-:Y:S01]  /*1c910*/  VIADD R13, R13, 0x100000 ;  /* 0x001000000d0d7836 */ /* 0x000fe20000000000 */
[----:B------:R-:W-:Y:S01]  /*1c920*/  @!PT LDS RZ, [RZ] ;  /* 0x00000000fffff984 */ /* 0x000fe20000000800 */
[----:B------:R-:W-:Y:S01]  /*1c930*/  @!PT LDS RZ, [RZ] ;  /* 0x00000000fffff984 */ /* 0x000fe20000000800 */
[----:B------:R-:W-:Y:S01]  /*1c940*/  @!PT LDS RZ, [RZ] ;  /* 0x00000000fffff984 */ /* 0x000fe20000000800 */
[----:B------:R-:W-:Y:S01]  /*1c950*/  LDGSTS.E [R136+-0x78000], desc[UR20][R154.64], P6 ;  /* 0x880000009a887fae */ /* 0x000fe2000b1a1014 */
[----:B-----5:R-:W-:-:S03]  /*1c960*/  IADD3 R38, P6, PT, R38, UR10, RZ ;  /* 0x0000000a26267c10 */ /* 0x020fc6000ffde0ff */
[----:B------:R-:W-:Y:S01]  /*1c970*/  LDGSTS.E [R136+-0x77ff8], desc[UR20][R152.64], P3 ;  /* 0x8800800098887fae */ /* 0x000fe200099a1014 */
[----:B------:R-:W-:Y:S02]  /*1c980*/  ISETP.GE.AND P3, PT, R137, UR4, PT ;  /* 0x0000000489007c0c */ /* 0x000fe4000bf66270 */
[----:B------:R-:W-:Y:S02]  /*1c990*/  IADD3.X R39, PT, PT, R39, UR11, RZ, P6, !PT ;  /* 0x0000000b27277c10 */ /* 0x000fe4000b7fe4ff */
[----:B------:R-:W-:Y:S02]  /*1c9a0*/  SEL R137, RZ, 0x4, P3 ;  /* 0x00000004ff897807 */ /* 0x000fe40001800000 */
[----:B------:R-:W-:Y:S02]  /*1c9b0*/  IADD3 R40, P6, PT, R40, UR10, RZ ;  /* 0x0000000a28287c10 */ /* 0x000fe4000ffde0ff */
[----:B------:R-:W-:Y:S02]  /*1c9c0*/  SEL R137, R137, RZ, P2 ;  /* 0x000000ff89897207 */ /* 0x000fe40001000000 */
[----:B------:R-:W-:-:S02]  /*1c9d0*/  IADD3.X R41, PT, PT, R41, UR11, RZ, P6, !PT ;  /* 0x0000000b29297c10 */ /* 0x000fc4000b7fe4ff */
[----:B------:R-:W-:Y:S02]  /*1c9e0*/  ISETP.NE.U32.AND P3, PT, R137, RZ, PT ;  /* 0x000000ff8900720c */ /* 0x000fe40003f65070 */
[----:B------:R-:W-:Y:S02]  /*1c9f0*/  LOP3.LUT R137, R3, 0x22, RZ, 0xfc, !PT ;  /* 0x0000002203897812 */ /* 0x000fe400078efcff */
[----:B------:R-:W-:Y:S02]  /*1ca00*/  IADD3 R70, P6, PT, R70, UR10, RZ ;  /* 0x0000000a46467c10 */ /* 0x000fe4000ffde0ff */
[----:B------:R-:W-:Y:S02]  /*1ca10*/  ISETP.GE.AND P4, PT, R137, UR4, PT ;  /* 0x0000000489007c0c */ /* 0x000fe4000bf86270 */
[----:B------:R-:W-:Y:S02]  /*1ca20*/  SEL R137, RZ, 0x4, P5 ;  /* 0x00000004ff897807 */ /* 0x000fe40002800000 */
[----:B------:R-:W-:-:S02]  /*1ca30*/  SEL R230, RZ, 0x4, P4 ;  /* 0x00000004ffe67807 */ /* 0x000fc40002000000 */
[----:B------:R-:W-:Y:S01]  /*1ca40*/  SEL R137, R137, RZ, P2 ;  /* 0x000000ff89897207 */ /* 0x000fe20001000000 */
[----:B------:R-:W-:Y:S01]  /*1ca50*/  LDGSTS.E [R136+-0x76000], desc[UR20][R38.64], P3 ;  /* 0x8a00000026887fae */ /* 0x000fe200099a1014 */
[----:B------:R-:W-:Y:S02]  /*1ca60*/  SEL R230, R230, RZ, P2 ;  /* 0x000000ffe6e67207 */ /* 0x000fe40001000000 */
[----:B------:R-:W-:Y:S02]  /*1ca70*/  ISETP.NE.U32.AND P4, PT, R137, RZ, PT ;  /* 0x000000ff8900720c */ /* 0x000fe40003f85070 */
[----:B------:R-:W-:Y:S02]  /*1ca80*/  ISETP.NE.U32.AND P5, PT, R230, RZ, PT ;  /* 0x000000ffe600720c */ /* 0x000fe40003fa5070 */
[----:B------:R-:W-:Y:S02]  /*1ca90*/  LOP3.LUT R230, R3, 0x42, RZ, 0xfc, !PT ;  /* 0x0000004203e67812 */ /* 0x000fe400078efcff */
[----:B------:R-:W-:-:S02]  /*1caa0*/  IADD3.X R71, PT, PT, R71, UR11, RZ, P6, !PT ;  /* 0x0000000b47477c10 */ /* 0x000fc4000b7fe4ff */
[----:B------:R-:W-:Y:S02]  /*1cab0*/  ISETP.GE.AND P3, PT, R230, UR4, PT ;  /* 0x00000004e6007c0c */ /* 0x000fe4000bf66270 */
[----:B------:R-:W-:Y:S02]  /*1cac0*/  LOP3.LUT R230, R3, 0x62, RZ, 0xfc, !PT ;  /* 0x0000006203e67812 */ /* 0x000fe400078efcff */
[----:B------:R-:W-:Y:S02]  /*1cad0*/  SEL R137, RZ, 0x4, P3 ;  /* 0x00000004ff897807 */ /* 0x000fe40001800000 */
[----:B------:R-:W-:Y:S01]  /*1cae0*/  IADD3 R72, P6, PT, R72, UR10, RZ ;  /* 0x0000000a48487c10 */ /* 0x000fe2000ffde0ff */
[----:B------:R-:W-:Y:S01]  /*1caf0*/  LDGSTS.E [R136+-0x75ff8], desc[UR20][R40.64], P5 ;  /* 0x8a00800028887fae */ /* 0x000fe2000a9a1014 */
[----:B------:R-:W-:Y:S02]  /*1cb00*/  SEL R137, R137, RZ, P2 ;  /* 0x000000ff89897207 */ /* 0x000fe40001000000 */
[----:B------:R-:W-:Y:S01]  /*1cb10*/  ISETP.GE.AND P5, PT, R230, UR4, PT ;  /* 0x00000004e6007c0c */ /* 0x000fe2000bfa6270 */
[----:B------:R-:W-:Y:S01]  /*1cb20*/  LDGSTS.E [R136+-0x74000], desc[UR20][R70.64], P4 ;  /* 0x8c00000046887fae */ /* 0x000fe2000a1a1014 */
[----:B------:R-:W-:-:S02]  /*1cb30*/  ISETP.NE.U32.AND P3, PT, R137, RZ, PT ;  /* 0x000000ff8900720c */ /* 0x000fc40003f65070 */
[----:B------:R-:W-:Y:S02]  /*1cb40*/  LOP3.LUT R137, R3, 0x60, RZ, 0xfc, !PT ;  /* 0x0000006003897812 */ /* 0x000fe400078efcff */
[----:B------:R-:W-:Y:S02]  /*1cb50*/  IADD3.X R73, PT, PT, R73, UR11, RZ, P6, !PT ;  /* 0x0000000b49497c10 */ /* 0x000fe4000b7fe4ff */
[----:B------:R-:W-:Y:S02]  /*1cb60*/  ISETP.GE.AND P4, PT, R137, UR4, PT ;  /* 0x0000000489007c0c */ /* 0x000fe4000bf86270 */
[----:B------:R-:W-:Y:S02]  /*1cb70*/  SEL R137, RZ, 0x4, P5 ;  /* 0x00000004ff897807 */ /* 0x000fe40002800000 */
[----:B------:R-:W-:Y:S02]  /*1cb80*/  SEL R230, RZ, 0x4, P4 ;  /* 0x00000004ffe67807 */ /* 0x000fe40002000000 */
[----:B------:R-:W-:Y:S01]  /*1cb90*/  SEL R137, R137, RZ, P2 ;  /* 0x000000ff89897207 */ /* 0x000fe20001000000 */
[----:B------:R-:W-:Y:S01]  /*1cba0*/  LDGSTS.E [R136+-0x73ff8], desc[UR20][R72.64], P3 ;  /* 0x8c00800048887fae */ /* 0x000fe200099a1014 */
[----:B------:R-:W-:-:S02]  /*1cbb0*/  SEL R230, R230, RZ, P2 ;  /* 0x000000ffe6e67207 */ /* 0x000fc40001000000 */
[----:B------:R-:W-:Y:S02]  /*1cbc0*/  IADD3 R102, P6, PT, R102, UR10, RZ ;  /* 0x0000000a66667c10 */ /* 0x000fe4000ffde0ff */
[----:B------:R-:W-:Y:S02]  /*1cbd0*/  ISETP.NE.U32.AND P5, PT, R230, RZ, PT ;  /* 0x000000ffe600720c */ /* 0x000fe40003fa5070 */
[----:B------:R-:W-:Y:S02]  /*1cbe0*/  ISETP.NE.U32.AND P4, PT, R137, RZ, PT ;  /* 0x000000ff8900720c */ /* 0x000fe40003f85070 */
[----:B------:R-:W-:Y:S02]  /*1cbf0*/  IADD3.X R103, PT, PT, R103, UR11, RZ, P6, !PT ;  /* 0x0000000b67677c10 */ /* 0x000fe4000b7fe4ff */
[----:B------:R-:W-:Y:S02]  /*1cc00*/  IADD3 R104, P6, PT, R104, UR10, RZ ;  /* 0x0000000a68687c10 */ /* 0x000fe4000ffde0ff */
[----:B------:R-:W-:-:S02]  /*1cc10*/  LOP3.LUT R137, R3, 0x4, RZ, 0xfc, !PT ;  /* 0x0000000403897812 */ /* 0x000fc400078efcff */
[----:B------:R-:W-:Y:S02]  /*1cc20*/  IADD3.X R105, PT, PT, R105, UR11, RZ, P6, !PT ;  /* 0x0000000b69697c10 */ /* 0x000fe4000b7fe4ff */
[----:B------:R-:W-:Y:S01]  /*1cc30*/  LOP3.LUT R230, R3, 0x6, RZ, 0xfc, !PT ;  /* 0x0000000603e67812 */ /* 0x000fe200078efcff */
[----:B------:R-:W-:Y:S01]  /*1cc40*/  LDGSTS.E [R136+-0x72000], desc[UR20][R102.64], P5 ;  /* 0x8e00000066887fae */ /* 0x000fe2000a9a1014 */
[----:B------:R-:W-:Y:S02]  /*1cc50*/  ISETP.GE.AND P3, PT, R137, UR4, PT ;  /* 0x0000000489007c0c */ /* 0x000fe4000bf66270 */
[----:B------:R-:W-:Y:S01]  /*1cc60*/  IADD3 R42, P6, PT, R42, UR10, RZ ;  /* 0x0000000a2a2a7c10 */ /* 0x000fe2000ffde0ff */
[----:B------:R2:W-:Y:S01]  /*1cc70*/  LDGSTS.E [R136+-0x71ff8], desc[UR20][R104.64], P4 ;  /* 0x8e00800068887fae */ /* 0x0005e2000a1a1014 */
[----:B------:R-:W-:Y:S02]  /*1cc80*/  ISETP.GE.AND P4, PT, R230, UR4, PT ;  /* 0x00000004e6007c0c */ /* 0x000fe4000bf86270 */
[----:B------:R-:W-:-:S02]  /*1cc90*/  SEL R137, RZ, 0x4, P3 ;  /* 0x00000004ff897807 */ /* 0x000fc40001800000 */
[----:B------:R-:W-:Y:S02]  /*1cca0*/  LOP3.LUT R230, R3, 0x24, RZ, 0xfc, !PT ;  /* 0x0000002403e67812 */ /* 0x000fe400078efcff */
[----:B------:R-:W-:Y:S02]  /*1ccb0*/  SEL R137, R137, RZ, P2 ;  /* 0x000000ff89897207 */ /* 0x000fe40001000000 */
[----:B------:R-:W-:Y:S02]  /*1ccc0*/  IADD3.X R43, PT, PT, R43, UR11, RZ, P6, !PT ;  /* 0x0000000b2b2b7c10 */ /* 0x000fe4000b7fe4ff */
[----:B------:R-:W-:Y:S02]  /*1ccd0*/  ISETP.NE.U32.AND P3, PT, R137, RZ, PT ;  /* 0x000000ff8900720c */ /* 0x000fe40003f65070 */
[----:B--2---:R-:W-:Y:S02]  /*1cce0*/  SEL R136, RZ, 0x4, P4 ;  /* 0x00000004ff887807 */ /* 0x004fe40002000000 */
[----:B------:R-:W-:-:S02]  /*1ccf0*/  IADD3 R44, P6, PT, R44, UR10, RZ ;  /* 0x0000000a2c2c7c10 */ /* 0x000fc4000ffde0ff */
[----:B------:R-:W-:Y:S02]  /*1cd00*/  SEL R136, R136, RZ, P2 ;  /* 0x000000ff88887207 */ /* 0x000fe40001000000 */
[----:B------:R-:W-:Y:S02]  /*1cd10*/  IADD3.X R45, PT, PT, R45, UR11, RZ, P6, !PT ;  /* 0x0000000b2d2d7c10 */ /* 0x000fe4000b7fe4ff */
[----:B------:R-:W-:Y:S02]  /*1cd20*/  ISETP.NE.U32.AND P4, PT, R136, RZ, PT ;  /* 0x000000ff8800720c */ /* 0x000fe40003f85070 */
[----:B------:R-:W-:Y:S02]  /*1cd30*/  IADD3 R136, P5, PT, R128, UR10, RZ ;  /* 0x0000000a80887c10 */ /* 0x000fe4000ffbe0ff */
[----:B------:R-:W-:Y:S02]  /*1cd40*/  IADD3 R74, P6, PT, R74, UR10, RZ ;  /* 0x0000000a4a4a7c10 */ /* 0x000fe4000ffde0ff */
[----:B------:R-:W-:-:S02]  /*1cd50*/  IADD3.X R137, PT, PT, R129, UR11, RZ, P5, !PT ;  /* 0x0000000b81897c10 */ /* 0x000fc4000affe4ff */
[----:B------:R-:W-:Y:S02]  /*1cd60*/  IADD3 R128, P5, PT, R112, UR10, RZ ;  /* 0x0000000a70807c10 */ /* 0x000fe4000ffbe0ff */
[----:B------:R-:W-:Y:S01]  /*1cd70*/  IADD3.X R75, PT, PT, R75, UR11, RZ, P6, !PT ;  /* 0x0000000b4b4b7c10 */ /* 0x000fe2000b7fe4ff */
[----:B------:R-:W-:Y:S01]  /*1cd80*/  LDGSTS.E [R248+-0x78000], desc[UR20][R136.64], P3 ;  /* 0x8800000088f87fae */ /* 0x000fe200099a1014 */
[----:B------:R-:W-:Y:S02]  /*1cd90*/  ISETP.GE.AND P3, PT, R230, UR4, PT ;  /* 0x00000004e6007c0c */ /* 0x000fe4000bf66270 */
[----:B------:R-:W-:Y:S02]  /*1cda0*/  IADD3.X R129, PT, PT, R113, UR11, RZ, P5, !PT ;  /* 0x0000000b71817c10 */ /* 0x000fe4000affe4ff */
[----:B------:R-:W-:Y:S02]  /*1cdb0*/  SEL R112, RZ, 0x4, P3 ;  /* 0x00000004ff707807 */ /* 0x000fe40001800000 */
[C---:B------:R-:W-:Y:S01]  /*1cdc0*/  LOP3.LUT R113, R3.reuse, 0x26, RZ, 0xfc, !PT ;  /* 0x0000002603717812 */ /* 0x040fe200078efcff */
[----:B------:R-:W-:Y:S01]  /*1cdd0*/  LDGSTS.E [R248+-0x77ff8], desc[UR20][R128.64], P4 ;  /* 0x8800800080f87fae */ /* 0x000fe2000a1a1014 */
[----:B------:R-:W-:-:S02]  /*1cde0*/  LOP3.LUT R230, R3, 0x44, RZ, 0xfc, !PT ;  /* 0x0000004403e67812 */ /* 0x000fc400078efcff */
[----:B------:R-:W-:Y:S02]  /*1cdf0*/  SEL R112, R112, RZ, P2 ;  /* 0x000000ff70707207 */ /* 0x000fe40001000000 */
[----:B------:R-:W-:Y:S02]  /*1ce00*/  ISETP.GE.AND P4, PT, R113, UR4, PT ;  /* 0x0000000471007c0c */ /* 0x000fe4000bf86270 */
[----:B------:R-:W-:Y:S02]  /*1ce10*/  ISETP.GE.AND P5, PT, R230, UR4, PT ;  /* 0x00000004e6007c0c */ /* 0x000fe4000bfa6270 */
[----:B------:R-:W-:Y:S02]  /*1ce20*/  ISETP.NE.U32.AND P3, PT, R112, RZ, PT ;  /* 0x000000ff7000720c */ /* 0x000fe40003f65070 */
[----:B------:R-:W-:Y:S02]  /*1ce30*/  SEL R113, RZ, 0x4, P4 ;  /* 0x00000004ff717807 */ /* 0x000fe40002000000 */
[----:B------:R-:W-:-:S02]  /*1ce40*/  SEL R112, RZ, 0x4, P5 ;  /* 0x00000004ff707807 */ /* 0x000fc40002800000 */
[----:B------:R-:W-:Y:S02]  /*1ce50*/  SEL R113, R113, RZ, P2 ;  /* 0x000000ff71717207 */ /* 0x000fe40001000000 */
[----:B------:R-:W-:Y:S02]  /*1ce60*/  SEL R112, R112, RZ, P2 ;  /* 0x000000ff70707207 */ /* 0x000fe40001000000 */
[----:B------:R-:W-:Y:S02]  /*1ce70*/  ISETP.NE.U32.AND P5, PT, R113, RZ, PT ;  /* 0x000000ff7100720c */ /* 0x000fe40003fa5070 */
[----:B------:R-:W-:Y:S01]  /*1ce80*/  ISETP.NE.U32.AND P4, PT, R112, RZ, PT ;  /* 0x000000ff7000720c */ /* 0x000fe20003f85070 */
[----:B------:R-:W-:Y:S01]  /*1ce90*/  LDGSTS.E [R248+-0x76000], desc[UR20][R42.64], P3 ;  /* 0x8a0000002af87fae */ /* 0x000fe200099a1014 */
[C---:B------:R-:W-:Y:S02]  /*1cea0*/  LOP3.LUT R230, R3.reuse, 0x46, RZ, 0xfc, !PT ;  /* 0x0000004603e67812 */ /* 0x040fe400078efcff */
[----:B------:R-:W-:-:S02]  /*1ceb0*/  LOP3.LUT R113, R3, 0x64, RZ, 0xfc, !PT ;  /* 0x0000006403717812 */ /* 0x000fc400078efcff */
[----:B------:R-:W-:Y:S02]  /*1cec0*/  ISETP.GE.AND P3, PT, R230, UR4, PT ;  /* 0x00000004e6007c0c */ /* 0x000fe4000bf66270 */
[----:B------:R-:W-:Y:S02]  /*1ced0*/  LOP3.LUT R230, R3, 0x66, RZ, 0xfc, !PT ;  /* 0x0000006603e67812 */ /* 0x000fe400078efcff */
[----:B------:R-:W-:Y:S01]  /*1cee0*/  SEL R112, RZ, 0x4, P3 ;  /* 0x00000004ff707807 */ /* 0x000fe20001800000 */
[----:B------:R-:W-:Y:S01]  /*1cef0*/  LDGSTS.E [R248+-0x75ff8], desc[UR20][R44.64], P5 ;  /* 0x8a0080002cf87fae */ /* 0x000fe2000a9a1014 */
[----:B------:R-:W-:Y:S02]  /*1cf00*/  ISETP.GE.AND P5, PT, R230, UR4, PT ;  /* 0x00000004e6007c0c */ /* 0x000fe4000bfa6270 */
[----:B------:R-:W-:Y:S01]  /*1cf10*/  SEL R112, R112, RZ, P2 ;  /* 0x000000ff70707207 */ /* 0x000fe20001000000 */
[----:B------:R-:W-:Y:S01]  /*1cf20*/  LDGSTS.E [R248+-0x74000], desc[UR20][R74.64], P4 ;  /* 0x8c0000004af87fae */ /* 0x000fe2000a1a1014 */
[----:B------:R-:W-:-:S02]  /*1cf30*/  ISETP.GE.AND P4, PT, R113, UR4, PT ;  /* 0x0000000471007c0c */ /* 0x000fc4000bf86270 */
[----:B------:R-:W-:Y:S02]  /*1cf40*/  ISETP.NE.U32.AND P3, PT, R112, RZ, PT ;  /* 0x000000ff7000720c */ /* 0x000fe40003f65070 */
[----:B------:R-:W-:Y:S02]  /*1cf50*/  SEL R113, RZ, 0x4, P4 ;  /* 0x00000004ff717807 */ /* 0x000fe40002000000 */
[----:B------:R-:W-:Y:S02]  /*1cf60*/  SEL R112, RZ, 0x4, P5 ;  /* 0x00000004ff707807 */ /* 0x000fe40002800000 */
[----:B------:R-:W-:Y:S02]  /*1cf70*/  IADD3 R76, P6, PT, R76, UR10, RZ ;  /* 0x0000000a4c4c7c10 */ /* 0x000fe4000ffde0ff */
[----:B------:R-:W-:Y:S02]  /*1cf80*/  SEL R113, R113, RZ, P2 ;  /* 0x000000ff71717207 */ /* 0x000fe40001000000 */
[----:B------:R-:W-:-:S02]  /*1cf90*/  SEL R112, R112, RZ, P2 ;  /* 0x000000ff70707207 */ /* 0x000fc40001000000 */
[----:B------:R-:W-:Y:S02]  /*1cfa0*/  IADD3.X R77, PT, PT, R77, UR11, RZ, P6, !PT ;  /* 0x0000000b4d4d7c10 */ /* 0x000fe4000b7fe4ff */
[----:B------:R-:W-:Y:S02]  /*1cfb0*/  ISETP.NE.U32.AND P5, PT, R113, RZ, PT ;  /* 0x000000ff7100720c */ /* 0x000fe40003fa5070 */
[----:B------:R-:W-:Y:S01]  /*1cfc0*/  IADD3 R106, P6, PT, R106, UR10, RZ ;  /* 0x0000000a6a6a7c10 */ /* 0x000fe2000ffde0ff */
[----:B------:R-:W-:Y:S01]  /*1cfd0*/  LDGSTS.E [R248+-0x73ff8], desc[UR20][R76.64], P3 ;  /* 0x8c0080004cf87fae */ /* 0x000fe200099a1014 */
[----:B------:R-:W-:Y:S02]  /*1cfe0*/  ISETP.NE.U32.AND P4, PT, R112, RZ, PT ;  /* 0x000000ff7000720c */ /* 0x000fe40003f85070 */
[----:B------:R-:W-:Y:S02]  /*1cff0*/  LOP3.LUT R113, R3, 0x8, RZ, 0xfc, !PT ;  /* 0x0000000803717812 */ /* 0x000fe400078efcff */
[----:B------:R-:W-:-:S02]  /*1d000*/  IADD3.X R107, PT, PT, R107, UR11, RZ, P6, !PT ;  /* 0x0000000b6b6b7c10 */ /* 0x000fc4000b7fe4ff */
[----:B------:R-:W-:Y:S02]  /*1d010*/  IADD3 R108, P6, PT, R108, UR10, RZ ;  /* 0x0000000a6c6c7c10 */ /* 0x000fe4000ffde0ff */
[----:B------:R-:W-:Y:S01]  /*1d020*/  ISETP.GE.AND P3, PT, R113, UR4, PT ;  /* 0x0000000471007c0c */ /* 0x000fe2000bf66270 */
[----:B------:R-:W-:Y:S01]  /*1d030*/  LDGSTS.E [R248+-0x72000], desc[UR20][R106.64], P5 ;  /* 0x8e0000006af87fae */ /* 0x000fe2000a9a1014 */
[----:B------:R-:W-:Y:S02]  /*1d040*/  IADD3.X R109, PT, PT, R109, UR11, RZ, P6, !PT ;  /* 0x0000000b6d6d7c10 */ /* 0x000fe4000b7fe4ff */
[----:B------:R-:W-:Y:S02]  /*1d050*/  SEL R112, RZ, 0x4, P3 ;  /* 0x00000004ff707807 */ /* 0x000fe40001800000 */
[----:B------:R-:W-:Y:S01]  /*1d060*/  LOP3.LUT R230, R3, 0xa, RZ, 0xfc, !PT ;  /* 0x0000000a03e67812 */ /* 0x000fe200078efcff */
[----:B------:R2:W-:Y:S01]  /*1d070*/  LDGSTS.E [R248+-0x71ff8], desc[UR20][R108.64], P4 ;  /* 0x8e0080006cf87fae */ /* 0x0005e2000a1a1014 */
[----:B------:R-:W-:-:S02]  /*1d080*/  SEL R112, R112, RZ, P2 ;  /* 0x000000ff70707207 */ /* 0x000fc40001000000 */
[----:B------:R-:W-:Y:S02]  /*1d090*/  ISETP.GE.AND P4, PT, R230, UR4, PT ;  /* 0x00000004e6007c0c */ /* 0x000fe4000bf86270 */
[----:B------:R-:W-:Y:S02]  /*1d0a0*/  ISETP.NE.U32.AND P3, PT, R112, RZ, PT ;  /* 0x000000ff7000720c */ /* 0x000fe40003f65070 */
[----:B------:R-:W-:Y:S02]  /*1d0b0*/  SEL R113, RZ, 0x4, P4 ;  /* 0x00000004ff717807 */ /* 0x000fe40002000000 */
[----:B------:R-:W-:Y:S02]  /*1d0c0*/  IADD3 R14, P5, PT, R14, UR10, RZ ;  /* 0x0000000a0e0e7c10 */ /* 0x000fe4000ffbe0ff */
[----:B------:R-:W-:Y:S02]  /*1d0d0*/  SEL R113, R113, RZ, P2 ;  /* 0x000000ff71717207 */ /* 0x000fe40001000000 */
[----:B------:R-:W-:-:S02]  /*1d0e0*/  IADD3.X R15, PT, PT, R15, UR11, RZ, P5, !PT ;  /* 0x0000000b0f0f7c10 */ /* 0x000fc4000affe4ff */
[----:B------:R-:W-:Y:S02]  /*1d0f0*/  ISETP.NE.U32.AND P4, PT, R113, RZ, PT ;  /* 0x000000ff7100720c */ /* 0x000fe40003f85070 */
[----:B------:R-:W-:Y:S01]  /*1d100*/  LOP3.LUT R230, R3, 0x28, RZ, 0xfc, !PT ;  /* 0x0000002803e67812 */ /* 0x000fe200078efcff */
[----:B------:R-:W-:Y:S01]  /*1d110*/  LDGSTS.E [R241+-0x78000], desc[UR20][R14.64], P3 ;  /* 0x880000000ef17fae */ /* 0x000fe200099a1014 */
[----:B------:R-:W-:Y:S02]  /*1d120*/  IADD3 R16, P5, PT, R16, UR10, RZ ;  /* 0x0000000a10107c10 */ /* 0x000fe4000ffbe0ff */
[----:B------:R-:W-:Y:S02]  /*1d130*/  ISETP.GE.AND P3, PT, R230, UR4, PT ;  /* 0x00000004e6007c0c */ /* 0x000fe4000bf66270 */
[----:B------:R-:W-:Y:S02]  /*1d140*/  IADD3.X R17, PT, PT, R17, UR11, RZ, P5, !PT ;  /* 0x0000000b11117c10 */ /* 0x000fe4000affe4ff */
[----:B------:R-:W-:-:S02]  /*1d150*/  SEL R112, RZ, 0x4, P3 ;  /* 0x00000004ff707807 */ /* 0x000fc40001800000 */
[C---:B--2---:R-:W-:Y:S01]  /*1d160*/  LOP3.LUT R248, R3.reuse, 0x2a, RZ, 0xfc, !PT ;  /* 0x0000002a03f87812 */ /* 0x044fe200078efcff */
[----:B------:R-:W-:Y:S01]  /*1d170*/  LDGSTS.E [R241+-0x77ff8], desc[UR20][R16.64], P4 ;  /* 0x8800800010f17fae */ /* 0x000fe2000a1a1014 */
[----:B------:R-:W-:Y:S02]  /*1d180*/  LOP3.LUT R230, R3, 0x48, RZ, 0xfc, !PT ;  /* 0x0000004803e67812 */ /* 0x000fe400078efcff */
[----:B------:R-:W-:Y:S02]  /*1d190*/  SEL R112, R112, RZ, P2 ;  /* 0x000000ff70707207 */ /* 0x000fe40001000000 */
[----:B------:R-:W-:Y:S02]  /*1d1a0*/  ISETP.GE.AND P4, PT, R248, UR4, PT ;  /* 0x00000004f8007c0c */ /* 0x000fe4000bf86270 */
[----:B------:R-:W-:Y:S02]  /*1d1b0*/  ISETP.GE.AND P5, PT, R230, UR4, PT ;  /* 0x00000004e6007c0c */ /* 0x000fe4000bfa6270 */
[----:B------:R-:W-:-:S02]  /*1d1c0*/  ISETP.NE.U32.AND P3, PT, R112, RZ, PT ;  /* 0x000000ff7000720c */ /* 0x000fc40003f65070 */
[----:B------:R-:W-:Y:S02]  /*1d1d0*/  SEL R112, RZ, 0x4, P4 ;  /* 0x00000004ff707807 */ /* 0x000fe40002000000 */
[----:B------:R-:W-:Y:S02]  /*1d1e0*/  SEL R113, RZ, 0x4, P5 ;  /* 0x00000004ff717807 */ /* 0x000fe40002800000 */
[----:B------:R-:W-:Y:S02]  /*1d1f0*/  IADD3 R46, P6, PT, R46, UR10, RZ ;  /* 0x0000000a2e2e7c10 */ /* 0x000fe4000ffde0ff */
[----:B------:R-:W-:Y:S02]  /*1d200*/  SEL R112, R112, RZ, P2 ;  /* 0x000000ff70707207 */ /* 0x000fe40001000000 */
[----:B------:R-:W-:Y:S02]  /*1d210*/  SEL R113, R113, RZ, P2 ;  /* 0x000000ff71717207 */ /* 0x000fe40001000000 */
[----:B------:R-:W-:-:S02]  /*1d220*/  IADD3.X R47, PT, PT, R47, UR11, RZ, P6, !PT ;  /* 0x0000000b2f2f7c10 */ /* 0x000fc4000b7fe4ff */
[----:B------:R-:W-:Y:S02]  /*1d230*/  ISETP.NE.U32.AND P5, PT, R112, RZ, PT ;  /* 0x000000ff7000720c */ /* 0x000fe40003fa5070 */
[----:B------:R-:W-:Y:S01]  /*1d240*/  IADD3 R48, P6, PT, R48, UR10, RZ ;  /* 0x0000000a30307c10 */ /* 0x000fe2000ffde0ff */
[----:B------:R-:W-:Y:S01]  /*1d250*/  LDGSTS.E [R241+-0x76000], desc[UR20][R46.64], P3 ;  /* 0x8a0000002ef17fae */ /* 0x000fe200099a1014 */
[----:B------:R-:W-:Y:S02]  /*1d260*/  ISETP.NE.U32.AND P4, PT, R113, RZ, PT ;  /* 0x000000ff7100720c */ /* 0x000fe40003f85070 */
[----:B------:R-:W-:Y:S02]  /*1d270*/  LOP3.LUT R230, R3, 0x4a, RZ, 0xfc, !PT ;  /* 0x0000004a03e67812 */ /* 0x000fe400078efcff */
[----:B------:R-:W-:Y:S02]  /*1d280*/  IADD3.X R49, PT, PT, R49, UR11, RZ, P6, !PT ;  /* 0x0000000b31317c10 */ /* 0x000fe4000b7fe4ff */
[----:B------:R-:W-:-:S02]  /*1d290*/  IADD3 R78, P6, PT, R78, UR10, RZ ;  /* 0x0000000a4e4e7c10 */ /* 0x000fc4000ffde0ff */
[----:B------:R-:W-:Y:S01]  /*1d2a0*/  ISETP.GE.AND P3, PT, R230, UR4, PT ;  /* 0x00000004e6007c0c */ /* 0x000fe2000bf66270 */
[----:B------:R-:W-:Y:S01]  /*1d2b0*/  LDGSTS.E [R241+-0x75ff8], desc[UR20][R48.64], P5 ;  /* 0x8a00800030f17fae */ /* 0x000fe2000a9a1014 */
[----:B------:R-:W-:Y:S02]  /*1d2c0*/  IADD3.X R79, PT, PT, R79, UR11, RZ, P6, !PT ;  /* 0x0000000b4f4f7c10 */ /* 0x000fe4000b7fe4ff */
[----:B------:R-:W-:Y:S02]  /*1d2d0*/  SEL R112, RZ, 0x4, P3 ;  /* 0x00000004ff707807 */ /* 0x000fe40001800000 */
[C---:B------:R-:W-:Y:S01]  /*1d2e0*/  LOP3.LUT R248, R3.reuse, 0x68, RZ, 0xfc, !PT ;  /* 0x0000006803f87812 */ /* 0x040fe200078efcff */
[----:B------:R-:W-:Y:S01]  /*1d2f0*/  LDGSTS.E [R241+-0x74000], desc[UR20][R78.64], P4 ;  /* 0x8c0000004ef17fae */ /* 0x000fe2000a1a1014 */
[----:B------:R-:W-:Y:S02]  /*1d300*/  LOP3.LUT R230, R3, 0x6a, RZ, 0xfc, !PT ;  /* 0x0000006a03e67812 */ /* 0x000fe400078efcff */
[----:B------:R-:W-:-:S02]  /*1d310*/  SEL R112, R112, RZ, P2 ;  /* 0x000000ff70707207 */ /* 0x000fc40001000000 */
[----:B------:R-:W-:Y:S02]  /*1d320*/  ISETP.GE.AND P4, PT, R248, UR4, PT ;  /* 0x00000004f8007c0c */ /* 0x000fe4000bf86270 */
[----:B------:R-:W-:Y:S02]  /*1d330*/  ISETP.GE.AND P5, PT, R230, UR4, PT ;  /* 0x00000004e6007c0c */ /* 0x000fe4000bfa6270 */
[----:B------:R-:W-:Y:S02]  /*1d340*/  ISETP.NE.U32.AND P3, PT, R112, RZ, PT ;  /* 0x000000ff7000720c */ /* 0x000fe40003f65070 */
[----:B------:R-:W-:Y:S02]  /*1d350*/  SEL R112, RZ, 0x4, P4 ;  /* 0x00000004ff707807 */ /* 0x000fe40002000000 */
[----:B------:R-:W-:Y:S02]  /*1d360*/  SEL R113, RZ, 0x4, P5 ;  /* 0x00000004ff717807 */ /* 0x000fe40002800000 */
[----:B------:R-:W-:-:S02]  /*1d370*/  IADD3 R80, P6, PT, R80, UR10, RZ ;  /* 0x0000000a50507c10 */ /* 0x000fc4000ffde0ff */
[----:B------:R-:W-:Y:S02]  /*1d380*/  SEL R112, R112, RZ, P2 ;  /* 0x000000ff70707207 */ /* 0x000fe40001000000 */
[----:B------:R-:W-:Y:S02]  /*1d390*/  SEL R113, R113, RZ, P2 ;  /* 0x000000ff71717207 */ /* 0x000fe40001000000 */
[----:B------:R-:W-:Y:S02]  /*1d3a0*/  IADD3.X R81, PT, PT, R81, UR11, RZ, P6, !PT ;  /* 0x0000000b51517c10 */ /* 0x000fe4000b7fe4ff */
[----:B------:R-:W-:Y:S02]  /*1d3b0*/  IADD3 R110, P6, PT, R110, UR10, RZ ;  /* 0x0000000a6e6e7c10 */ /* 0x000fe4000ffde0ff */
[----:B------:R-:W-:Y:S01]  /*1d3c0*/  ISETP.NE.U32.AND P5, PT, R112, RZ, PT ;  /* 0x000000ff7000720c */ /* 0x000fe20003fa5070 */
[----:B------:R-:W-:Y:S01]  /*1d3d0*/  LDGSTS.E [R241+-0x73ff8], desc[UR20][R80.64], P3 ;  /* 0x8c00800050f17fae */ /* 0x000fe200099a1014 */
[----:B------:R-:W-:-:S02]  /*1d3e0*/  ISETP.NE.U32.AND P4, PT, R113, RZ, PT ;  /* 0x000000ff7100720c */ /* 0x000fc40003f85070 */
[----:B------:R-:W-:Y:S02]  /*1d3f0*/  LOP3.LUT R248, R3, 0xc, RZ, 0xfc, !PT ;  /* 0x0000000c03f87812 */ /* 0x000fe400078efcff */
[----:B------:R-:W-:Y:S02]  /*1d400*/  IADD3.X R111, PT, PT, R111, UR11, RZ, P6, !PT ;  /* 0x0000000b6f6f7c10 */ /* 0x000fe4000b7fe4ff */
[----:B------:R-:W-:Y:S02]  /*1d410*/  IADD3 R112, P6, PT, R52, UR10, RZ ;  /* 0x0000000a34707c10 */ /* 0x000fe4000ffde0ff */
[----:B------:R-:W-:Y:S02]  /*1d420*/  ISETP.GE.AND P3, PT, R248, UR4, PT ;  /* 0x00000004f8007c0c */ /* 0x000fe4000bf66270 */
[----:B------:R-:W-:Y:S01]  /*1d430*/  IADD3.X R113, PT, PT, R53, UR11, RZ, P6, !PT ;  /* 0x0000000b35717c10 */ /* 0x000fe2000b7fe4ff */
[----:B------:R-:W-:Y:S01]  /*1d440*/  LDGSTS.E [R241+-0x72000], desc[UR20][R110.64], P5 ;  /* 0x8e0000006ef17fae */ /* 0x000fe2000a9a1014 */
[----:B------:R-:W-:-:S02]  /*1d450*/  SEL R53, RZ, 0x4, P3 ;  /* 0x00000004ff357807 */ /* 0x000fc40001800000 */
[----:B------:R-:W-:Y:S01]  /*1d460*/  LOP3.LUT R230, R3, 0xe, RZ, 0xfc, !PT ;  /* 0x0000000e03e67812 */ /* 0x000fe200078efcff */
[----:B------:R-:W-:Y:S01]  /*1d470*/  LDGSTS.E [R241+-0x71ff8], desc[UR20][R112.64], P4 ;  /* 0x8e00800070f17fae */ /* 0x000fe2000a1a1014 */
[----:B------:R-:W-:Y:S02]  /*1d480*/  SEL R53, R53, RZ, P2 ;  /* 0x000000ff35357207 */ /* 0x000fe40001000000 */
[----:B------:R-:W-:Y:S02]  /*1d490*/  ISETP.GE.AND P4, PT, R230, UR4, PT ;  /* 0x00000004e6007c0c */ /* 0x000fe4000bf86270 */
[----:B------:R-:W-:Y:S02]  /*1d4a0*/  ISETP.NE.U32.AND P3, PT, R53, RZ, PT ;  /* 0x000000ff3500720c */ /* 0x000fe40003f65070 */
[----:B------:R-:W-:Y:S02]  /*1d4b0*/  SEL R52, RZ, 0x4, P4 ;  /* 0x00000004ff347807 */ /* 0x000fe40002000000 */
[----:B------:R-:W-:-:S02]  /*1d4c0*/  IADD3 R18, P5, PT, R18, UR10, RZ ;  /* 0x0000000a12127c10 */ /* 0x000fc4000ffbe0ff */
[----:B------:R-:W-:Y:S02]  /*1d4d0*/  SEL R52, R52, RZ, P2 ;  /* 0x000000ff34347207 */ /* 0x000fe40001000000 */
[----:B------:R-:W-:Y:S02]  /*1d4e0*/  IADD3.X R19, PT, PT, R19, UR11, RZ, P5, !PT ;  /* 0x0000000b13137c10 */ /* 0x000fe4000affe4ff */
[----:B------:R-:W-:Y:S02]  /*1d4f0*/  ISETP.NE.U32.AND P4, PT, R52, RZ, PT ;  /* 0x000000ff3400720c */ /* 0x000fe40003f85070 */
[----:B------:R-:W-:Y:S01]  /*1d500*/  LOP3.LUT R230, R3, 0x2c, RZ, 0xfc, !PT ;  /* 0x0000002c03e67812 */ /* 0x000fe200078efcff */
[----:B------:R-:W-:Y:S01]  /*1d510*/  LDGSTS.E [R240+-0x78000], desc[UR20][R18.64], P3 ;  /* 0x8800000012f07fae */ /* 0x000fe200099a1014 */
[----:B------:R-:W-:Y:S02]  /*1d520*/  IADD3 R20, P5, PT, R20, UR10, RZ ;  /* 0x0000000a14147c10 */ /* 0x000fe4000ffbe0ff */
[----:B------:R-:W-:-:S02]  /*1d530*/  ISETP.GE.AND P3, PT, R230, UR4, PT ;  /* 0x00000004e6007c0c */ /* 0x000fc4000bf66270 */
[----:B------:R-:W-:Y:S02]  /*1d540*/  IADD3.X R21, PT, PT, R21, UR11, RZ, P5, !PT ;  /* 0x0000000b15157c10 */ /* 0x000fe4000affe4ff */
[----:B------:R-:W-:Y:S02]  /*1d550*/  SEL R52, RZ, 0x4, P3 ;  /* 0x00000004ff347807 */ /* 0x000fe40001800000 */
[C---:B------:R-:W-:Y:S01]  /*1d560*/  LOP3.LUT R230, R3.reuse, 0x4c, RZ, 0xfc, !PT ;  /* 0x0000004c03e67812 */ /* 0x040fe200078efcff */
[----:B------:R-:W-:Y:S01]  /*1d570*/  LDGSTS.E [R240+-0x77ff8], desc[UR20][R20.64], P4 ;  /* 0x8800800014f07fae */ /* 0x000fe2000a1a1014 */
[----:B------:R-:W-:Y:S02]  /*1d580*/  LOP3.LUT R248, R3, 0x2e, RZ, 0xfc, !PT ;  /* 0x0000002e03f87812 */ /* 0x000fe400078efcff */
[----:B------:R-:W-:Y:S02]  /*1d590*/  SEL R52, R52, RZ, P2 ;  /* 0x000000ff34347207 */ /* 0x000fe40001000000 */
[----:B------:R-:W-:-:S02]  /*1d5a0*/  ISETP.GE.AND P5, PT, R230, UR4, PT ;  /* 0x00000004e6007c0c */ /* 0x000fc4000bfa6270 */
[----:B------:R-:W-:Y:S02]  /*1d5b0*/  ISETP.GE.AND P4, PT, R248, UR4, PT ;  /* 0x00000004f8007c0c */ /* 0x000fe4000bf86270 */
[----:B------:R-:W-:Y:S02]  /*1d5c0*/  ISETP.NE.U32.AND P3, PT, R52, RZ, PT ;  /* 0x000000ff3400720c */ /* 0x000fe40003f65070 */
[----:B------:R-:W-:Y:S02]  /*1d5d0*/  SEL R52, RZ, 0x4, P5 ;  /* 0x00000004ff347807 */ /* 0x000fe40002800000 */
[----:B------:R-:W-:Y:S02]  /*1d5e0*/  SEL R53, RZ, 0x4, P4 ;  /* 0x00000004ff357807 */ /* 0x000fe40002000000 */
[----:B------:R-:W-:Y:S02]  /*1d5f0*/  SEL R52, R52, RZ, P2 ;  /* 0x000000ff34347207 */ /* 0x000fe40001000000 */
[----:B------:R-:W-:-:S02]  /*1d600*/  IADD3 R50, P6, PT, R50, UR10, RZ ;  /* 0x0000000a32327c10 */ /* 0x000fc4000ffde0ff */
[----:B------:R-:W-:Y:S02]  /*1d610*/  SEL R53, R53, RZ, P2 ;  /* 0x000000ff35357207 */ /* 0x000fe40001000000 */
[----:B------:R-:W-:Y:S02]  /*1d620*/  ISETP.NE.U32.AND P4, PT, R52, RZ, PT ;  /* 0x000000ff3400720c */ /* 0x000fe40003f85070 */
[----:B------:R-:W-:Y:S02]  /*1d630*/  IADD3.X R51, PT, PT, R51, UR11, RZ, P6, !PT ;  /* 0x0000000b33337c10 */ /* 0x000fe4000b7fe4ff */
[----:B------:R-:W-:Y:S02]  /*1d640*/  ISETP.NE.U32.AND P5, PT, R53, RZ, PT ;  /* 0x000000ff3500720c */ /* 0x000fe40003fa5070 */
[----:B------:R-:W-:Y:S01]  /*1d650*/  IADD3 R52, P6, PT, R82, UR10, RZ ;  /* 0x0000000a52347c10 */ /* 0x000fe2000ffde0ff */
[----:B------:R-:W-:Y:S01]  /*1d660*/  LDGSTS.E [R240+-0x76000], desc[UR20][R50.64], P3 ;  /* 0x8a00000032f07fae */ /* 0x000fe200099a1014 */
[----:B------:R-:W-:-:S02]  /*1d670*/  LOP3.LUT R230, R3, 0x4e, RZ, 0xfc, !PT ;  /* 0x0000004e03e67812 */ /* 0x000fc400078efcff */
[----:B------:R-:W-:Y:S02]  /*1d680*/  IADD3.X R53, PT, PT, R83, UR11, RZ, P6, !PT ;  /* 0x0000000b53357c10 */ /* 0x000fe4000b7fe4ff */
[----:B------:R-:W-:Y:S02]  /*1d690*/  IADD3 R82, P6, PT, R144, UR10, RZ ;  /* 0x0000000a90527c10 */ /* 0x000fe4000ffde0ff */
[----:B------:R-:W-:Y:S02]  /*1d6a0*/  ISETP.GE.AND P3, PT, R230, UR4, PT ;  /* 0x00000004e6007c0c */ /* 0x000fe4000bf66270 */
[----:B------:R-:W-:Y:S01]  /*1d6b0*/  IADD3.X R83, PT, PT, R145, UR11, RZ, P6, !PT ;  /* 0x0000000b91537c10 */ /* 0x000fe2000b7fe4ff */
[----:B------:R-:W-:Y:S01]  /*1d6c0*/  LDGSTS.E [R240+-0x75ff8], desc[UR20][R52.64], P5 ;  /* 0x8a00800034f07fae */ /* 0x000fe2000a9a1014 */
        /* <DEDUP_REMOVED lines=10> */
[----:B------:R-:W-:Y:S02]  /*1d770*/  IADD3 R84, P6, PT, R84, UR10, RZ ;  /* 0x0000000a54547c10 */ /* 0x000fe4000ffde0ff */
[----:B------:R-:W-:Y:S02]  /*1d780*/  SEL R145, R145, RZ, P2 ;  /* 0x000000ff91917207 */ /* 0x000fe40001000000 */
[----:B------:R-:W-:Y:S02]  /*1d790*/  SEL R144, R144, RZ, P2 ;  /* 0x000000ff90907207 */ /* 0x000fe40001000000 */
[----:B------:R-:W-:Y:S02]  /*1d7a0*/  IADD3.X R85, PT, PT, R85, UR11, RZ, P6, !PT ;  /* 0x0000000b55557c10 */ /* 0x000fe4000b7fe4ff */
[----:B------:R-:W-:Y:S02]  /*1d7b0*/  ISETP.NE.U32.AND P5, PT, R145, RZ, PT ;  /* 0x000000ff9100720c */ /* 0x000fe40003fa5070 */
[----:B------:R-:W-:Y:S01]  /*1d7c0*/  IADD3 R114, P6, PT, R114, UR10, RZ ;  /* 0x0000000a72727c10 */ /* 0x000fe2000ffde0ff */
[----:B------:R-:W-:Y:S01]  /*1d7d0*/  LDGSTS.E [R240+-0x73ff8], desc[UR20][R84.64], P3 ;  /* 0x8c00800054f07fae */ /* 0x000fe200099a1014 */
[----:B------:R-:W-:-:S02]  /*1d7e0*/  ISETP.NE.U32.AND P4, PT, R144, RZ, PT ;  /* 0x000000ff9000720c */ /* 0x000fc40003f85070 */
[----:B------:R-:W-:Y:S02]  /*1d7f0*/  LOP3.LUT R248, R3, 0x10, RZ, 0xfc, !PT ;  /* 0x0000001003f87812 */ /* 0x000fe400078efcff */
[----:B------:R-:W-:Y:S02]  /*1d800*/  IADD3.X R115, PT, PT, R115, UR11, RZ, P6, !PT ;  /* 0x0000000b73737c10 */ /* 0x000fe4000b7fe4ff */
[----:B------:R-:W-:Y:S02]  /*1d810*/  IADD3 R116, P6, PT, R116, UR10, RZ ;  /* 0x0000000a74747c10 */ /* 0x000fe4000ffde0ff */
[----:B------:R-:W-:Y:S01]  /*1d820*/  ISETP.GE.AND P3, PT, R248, UR4, PT ;  /* 0x00000004f8007c0c */ /* 0x000fe2000bf66270 */
[----:B------:R-:W-:Y:S01]  /*1d830*/  LDGSTS.E [R240+-0x72000], desc[UR20][R114.64], P5 ;  /* 0x8e00000072f07fae */ /* 0x000fe2000a9a1014 */
[----:B------:R-:W-:Y:S02]  /*1d840*/  IADD3.X R117, PT, PT, R117, UR11, RZ, P6, !PT ;  /* 0x0000000b75757c10 */ /* 0x000fe4000b7fe4ff */
        /* <DEDUP_REMOVED lines=8> */
[----:B------:R-:W-:Y:S01]  /*1d8d0*/  SEL R145, R145, RZ, P2 ;  /* 0x000000ff91917207 */ /* 0x000fe20001000000 */
[----:B------:R-:W2:Y:S01]  /*1d8e0*/  LDL.LU.64 R240, [R1+0x48] ;  /* 0x0000480001f07983 */ /* 0x000ea20000300a00 */
        /* <DEDUP_REMOVED lines=17> */
[----:B------:R-:W-:Y:S02]  /*1da00*/  IADD3 R54, P6, PT, R54, UR10, RZ ;  /* 0x0000000a36367c10 */ /* 0x000fe4000ffde0ff */
[----:B------:R-:W-:-:S02]  /*1da10*/  SEL R144, R144, RZ, P2 ;  /* 0x000000ff90907207 */ /* 0x000fc40001000000 */
[----:B------:R-:W-:Y:S02]  /*1da20*/  SEL R145, R145, RZ, P2 ;  /* 0x000000ff91917207 */ /* 0x000fe40001000000 */
[----:B------:R-:W-:Y:S02]  /*1da30*/  IADD3.X R55, PT, PT, R55, UR11, RZ, P6, !PT ;  /* 0x0000000b37377c10 */ /* 0x000fe4000b7fe4ff */
[----:B------:R-:W-:Y:S02]  /*1da40*/  ISETP.NE.U32.AND P5, PT, R144, RZ, PT ;  /* 0x000000ff9000720c */ /* 0x000fe40003fa5070 */
[----:B------:R-:W-:Y:S01]  /*1da50*/  IADD3 R56, P6, PT, R56, UR10, RZ ;  /* 0x0000000a38387c10 */ /* 0x000fe2000ffde0ff */
[----:B------:R-:W-:Y:S01]  /*1da60*/  LDGSTS.E [R13+-0x76000], desc[UR20][R54.64], P3 ;  /* 0x8a000000360d7fae */ /* 0x000fe200099a1014 */
[----:B------:R-:W-:Y:S02]  /*1da70*/  ISETP.NE.U32.AND P4, PT, R145, RZ, PT ;  /* 0x000000ff9100720c */ /* 0x000fe40003f85070 */
[----:B------:R-:W-:-:S02]  /*1da80*/  LOP3.LUT R230, R3, 0x52, RZ, 0xfc, !PT ;  /* 0x0000005203e67812 */ /* 0x000fc400078efcff */
[----:B------:R-:W-:Y:S02]  /*1da90*/  IADD3.X R57, PT, PT, R57, UR11, RZ, P6, !PT ;  /* 0x0000000b39397c10 */ /* 0x000fe4000b7fe4ff */
[----:B------:R-:W-:Y:S02]  /*1daa0*/  IADD3 R86, P6, PT, R86, UR10, RZ ;  /* 0x0000000a56567c10 */ /* 0x000fe4000ffde0ff */
[----:B------:R-:W-:Y:S01]  /*1dab0*/  ISETP.GE.AND P3, PT, R230, UR4, PT ;  /* 0x00000004e6007c0c */ /* 0x000fe2000bf66270 */
[----:B------:R-:W-:Y:S01]  /*1dac0*/  LDGSTS.E [R13+-0x75ff8], desc[UR20][R56.64], P5 ;  /* 0x8a008000380d7fae */ /* 0x000fe2000a9a1014 */
        /* <DEDUP_REMOVED lines=19> */
[----:B------:R-:W-:Y:S02]  /*1dc00*/  IADD3.X R119, PT, PT, R119, UR11, RZ, P6, !PT ;  /* 0x0000000b77777c10 */ /* 0x000fe4000b7fe4ff */
[----:B------:R-:W-:Y:S02]  /*1dc10*/  LOP3.LUT R248, R3, 0x14, RZ, 0xfc, !PT ;  /* 0x0000001403f87812 */ /* 0x000fe400078efcff */
[----:B------:R-:W-:Y:S02]  /*1dc20*/  IADD3 R120, P6, PT, R120, UR10, RZ ;  /* 0x0000000a78787c10 */ /* 0x000fe4000ffde0ff */
[----:B------:R-:W-:Y:S01]  /*1dc30*/  ISETP.GE.AND P3, PT, R248, UR4, PT ;  /* 0x00000004f8007c0c */ /* 0x000fe2000bf66270 */
[----:B------:R-:W-:Y:S01]  /*1dc40*/  LDGSTS.E [R13+-0x72000], desc[UR20][R118.64], P5 ;  /* 0x8e000000760d7fae */ /* 0x000fe2000a9a1014 */
[----:B------:R-:W-:Y:S02]  /*1dc50*/  IADD3.X R121, PT, PT, R121, UR11, RZ, P6, !PT ;  /* 0x0000000b79797c10 */ /* 0x000fe4000b7fe4ff */
[----:B------:R-:W-:-:S02]  /*1dc60*/  LOP3.LUT R230, R3, 0x16, RZ, 0xfc, !PT ;  /* 0x0000001603e67812 */ /* 0x000fc400078efcff */
[----:B------:R-:W-:Y:S01]  /*1dc70*/  SEL R144, RZ, 0x4, P3 ;  /* 0x00000004ff907807 */ /* 0x000fe20001800000 */
[----:B------:R3:W-:Y:S01]  /*1dc80*/  LDGSTS.E [R13+-0x71ff8], desc[UR20][R120.64], P4 ;  /* 0x8e008000780d7fae */ /* 0x0007e2000a1a1014 */
[----:B------:R-:W-:Y:S02]  /*1dc90*/  ISETP.GE.AND P4, PT, R230, UR4, PT ;  /* 0x00000004e6007c0c */ /* 0x000fe4000bf86270 */
[----:B------:R-:W-:Y:S02]  /*1dca0*/  SEL R144, R144, RZ, P2 ;  /* 0x000000ff90907207 */ /* 0x000fe40001000000 */
[----:B------:R-:W-:Y:S02]  /*1dcb0*/  LOP3.LUT R248, R2, 0x50, RZ, 0x3c, !PT ;  /* 0x0000005002f87812 */ /* 0x000fe400078e3cff */
[----:B------:R-:W-:Y:S02]  /*1dcc0*/  ISETP.NE.U32.AND P3, PT, R144, RZ, PT ;  /* 0x000000ff9000720c */ /* 0x000fe40003f65070 */
[----:B------:R-:W-:Y:S01]  /*1dcd0*/  IADD3 R26, P5, PT, R26, UR10, RZ ;  /* 0x0000000a1a1a7c10 */ /* 0x000fe2000ffbe0ff */
[----:B------:R-:W-:Y:S01]  /*1dce0*/  VIADD R248, R248, UR7 ;  /* 0x00000007f8f87c36 */ /* 0x000fe20008000000 */
[----:B------:R-:W-:-:S02]  /*1dcf0*/  LOP3.LUT R230, R3, 0x34, RZ, 0xfc, !PT ;  /* 0x0000003403e67812 */ /* 0x000fc400078efcff */
[----:B---3--:R-:W-:Y:S02]  /*1dd00*/  SEL R13, RZ, 0x4, P4 ;  /* 0x00000004ff0d7807 */ /* 0x008fe40002000000 */
[----:B------:R-:W-:Y:S02]  /*1dd10*/  IADD3.X R27, PT, PT, R27, UR11, RZ, P5, !PT ;  /* 0x0000000b1b1b7c10 */ /* 0x000fe4000affe4ff */
[----:B------:R-:W-:Y:S02]  /*1dd20*/  SEL R13, R13, RZ, P2 ;  /* 0x000000ff0d0d7207 */ /* 0x000fe40001000000 */
[----:B------:R-:W-:Y:S02]  /*1dd30*/  IADD3 R28, P5, PT, R28, UR10, RZ ;  /* 0x0000000a1c1c7c10 */ /* 0x000fe4000ffbe0ff */
[----:B------:R-:W-:Y:S01]  /*1dd40*/  ISETP.NE.U32.AND P4, PT, R13, RZ, PT ;  /* 0x000000ff0d00720c */ /* 0x000fe20003f85070 */
[----:B------:R-:W-:Y:S01]  /*1dd50*/  VIADD R13, R248, 0x100000 ;  /* 0x00100000f80d7836 */ /* 0x000fe20000000000 */
[----:B------:R-:W-:-:S02]  /*1dd60*/  IADD3.X R29, PT, PT, R29, UR11, RZ, P5, !PT ;  /* 0x0000000b1d1d7c10 */ /* 0x000fc4000affe4ff */
[C---:B------:R-:W-:Y:S02]  /*1dd70*/  LOP3.LUT R248, R3.reuse, 0x36, RZ, 0xfc, !PT ;  /* 0x0000003603f87812 */ /* 0x040fe400078efcff */
[----:B------:R-:W-:Y:S01]  /*1dd80*/  LDGSTS.E [R13+-0x78000], desc[UR20][R26.64], P3 ;  /* 0x880000001a0d7fae */ /* 0x000fe200099a1014 */
[----:B------:R-:W-:Y:S02]  /*1dd90*/  ISETP.GE.AND P3, PT, R230, UR4, PT ;  /* 0x00000004e6007c0c */ /* 0x000fe4000bf66270 */
[----:B------:R-:W-:Y:S02]  /*1dda0*/  LOP3.LUT R230, R3, 0x54, RZ, 0xfc, !PT ;  /* 0x0000005403e67812 */ /* 0x000fe400078efcff */
[----:B------:R-:W-:Y:S02]  /*1ddb0*/  SEL R144, RZ, 0x4, P3 ;  /* 0x00000004ff907807 */ /* 0x000fe40001800000 */
[----:B------:R-:W-:Y:S01]  /*1ddc0*/  LDGSTS.E [R13+-0x77ff8], desc[UR20][R28.64], P4 ;  /* 0x880080001c0d7fae */ /* 0x000fe2000a1a1014 */
[----:B------:R-:W-:-:S02]  /*1ddd0*/  ISETP.GE.AND P4, PT, R248, UR4, PT ;  /* 0x00000004f8007c0c */ /* 0x000fc4000bf86270 */
[----:B------:R-:W-:Y:S02]  /*1dde0*/  SEL R144, R144, RZ, P2 ;  /* 0x000000ff90907207 */ /* 0x000fe40001000000 */
        /* <DEDUP_REMOVED lines=19> */
[C---:B------:R-:W-:Y:S01]  /*1df20*/  LOP3.LUT R248, R3.reuse, 0x74, RZ, 0xfc, !PT ;  /* 0x0000007403f87812 */ /* 0x040fe200078efcff */
        /* <DEDUP_REMOVED lines=16> */
[----:B------:R-:W-:Y:S02]  /*1e030*/  IADD3.X R123, PT, PT, R123, UR11, RZ, P6, !PT ;  /* 0x0000000b7b7b7c10 */ /* 0x000fe4000b7fe4ff */
[----:B------:R-:W-:Y:S02]  /*1e040*/  IADD3 R124, P6, PT, R124, UR10, RZ ;  /* 0x0000000a7c7c7c10 */ /* 0x000fe4000ffde0ff */
[----:B------:R-:W-:-:S02]  /*1e050*/  LOP3.LUT R248, R3, 0x18, RZ, 0xfc, !PT ;  /* 0x0000001803f87812 */ /* 0x000fc400078efcff */
[----:B------:R-:W-:Y:S01]  /*1e060*/  IADD3.X R125, PT, PT, R125, UR11, RZ, P6, !PT ;  /* 0x0000000b7d7d7c10 */ /* 0x000fe2000b7fe4ff */
[----:B------:R-:W-:Y:S01]  /*1e070*/  LDGSTS.E [R13+-0x72000], desc[UR20][R122.64], P5 ;  /* 0x8e0000007a0d7fae */ /* 0x000fe2000a9a1014 */
[----:B------:R-:W-:Y:S02]  /*1e080*/  ISETP.GE.AND P3, PT, R248, UR4, PT ;  /* 0x00000004f8007c0c */ /* 0x000fe4000bf66270 */
[----:B------:R-:W-:Y:S01]  /*1e090*/  LOP3.LUT R230, R3, 0x1a, RZ, 0xfc, !PT ;  /* 0x0000001a03e67812 */ /* 0x000fe200078efcff */
[----:B------:R3:W-:Y:S01]  /*1e0a0*/  LDGSTS.E [R13+-0x71ff8], desc[UR20][R124.64], P4 ;  /* 0x8e0080007c0d7fae */ /* 0x0007e2000a1a1014 */
[----:B------:R-:W-:Y:S02]  /*1e0b0*/  LOP3.LUT R248, R2, 0x60, RZ, 0x3c, !PT ;  /* 0x0000006002f87812 */ /* 0x000fe400078e3cff */
[----:B------:R-:W-:Y:S02]  /*1e0c0*/  ISETP.GE.AND P4, PT, R230, UR4, PT ;  /* 0x00000004e6007c0c */ /* 0x000fe4000bf86270 */
[----:B------:R-:W-:Y:S01]  /*1e0d0*/  IADD3 R30, P5, PT, R30, UR10, RZ ;  /* 0x0000000a1e1e7c10 */ /* 0x000fe2000ffbe0ff */
[----:B------:R-:W-:Y:S01]  /*1e0e0*/  VIADD R248, R248, UR7 ;  /* 0x00000007f8f87c36 */ /* 0x000fe20008000000 */
[----:B------:R-:W-:-:S02]  /*1e0f0*/  SEL R144, RZ, 0x4, P4 ;  /* 0x00000004ff907807 */ /* 0x000fc40002000000 */
[----:B------:R-:W-:Y:S02]  /*1e100*/  IADD3.X R31, PT, PT, R31, UR11, RZ, P5, !PT ;  /* 0x0000000b1f1f7c10 */ /* 0x000fe4000affe4ff */
[----:B------:R-:W-:Y:S02]  /*1e110*/  SEL R144, R144, RZ, P2 ;  /* 0x000000ff90907207 */ /* 0x000fe40001000000 */
[----:B---3--:R-:W-:Y:S02]  /*1e120*/  SEL R13, RZ, 0x4, P3 ;  /* 0x00000004ff0d7807 */ /* 0x008fe40001800000 */
[----:B------:R-:W-:Y:S02]  /*1e130*/  ISETP.NE.U32.AND P4, PT, R144, RZ, PT ;  /* 0x000000ff9000720c */ /* 0x000fe40003f85070 */
[----:B------:R-:W-:Y:S02]  /*1e140*/  SEL R13, R13, RZ, P2 ;  /* 0x000000ff0d0d7207 */ /* 0x000fe40001000000 */
[----:B------:R-:W-:-:S02]  /*1e150*/  LOP3.LUT R230, R3, 0x38, RZ, 0xfc, !PT ;  /* 0x0000003803e67812 */ /* 0x000fc400078efcff */
[----:B------:R-:W-:Y:S01]  /*1e160*/  ISETP.NE.U32.AND P3, PT, R13, RZ, PT ;  /* 0x000000ff0d00720c */ /* 0x000fe20003f65070 */
[----:B------:R-:W-:Y:S01]  /*1e170*/  VIADD R13, R248, 0x100000 ;  /* 0x00100000f80d7836 */ /* 0x000fe20000000000 */
[----:B------:R-:W-:Y:S02]  /*1e180*/  IADD3 R32, P5, PT, R32, UR10, RZ ;  /* 0x0000000a20207c10 */ /* 0x000fe4000ffbe0ff */
[----:B------:R-:W-:Y:S02]  /*1e190*/  LOP3.LUT R248, R3, 0x3a, RZ, 0xfc, !PT ;  /* 0x0000003a03f87812 */ /* 0x000fe400078efcff */
[----:B------:R-:W-:Y:S02]  /*1e1a0*/  IADD3.X R33, PT, PT, R33, UR11, RZ, P5, !PT ;  /* 0x0000000b21217c10 */ /* 0x000fe4000affe4ff */
[----:B------:R-:W-:-:S04]  /*1e1b0*/  IADD3 R62, P6, PT, R62, UR10, RZ ;  /* 0x0000000a3e3e7c10 */ /* 0x000fc8000ffde0ff */
[----:B------:R-:W-:Y:S01]  /*1e1c0*/  IADD3.X R63, PT, PT, R63, UR11, RZ, P6, !PT ;  /* 0x0000000b3f3f7c10 */ /* 0x000fe2000b7fe4ff */
[----:B------:R-:W-:Y:S01]  /*1e1d0*/  LDGSTS.E [R13+-0x78000], desc[UR20][R30.64], P3 ;  /* 0x880000001e0d7fae */ /* 0x000fe200099a1014 */
[----:B------:R-:W-:Y:S02]  /*1e1e0*/  ISETP.GE.AND P3, PT, R230, UR4, PT ;  /* 0x00000004e6007c0c */ /* 0x000fe4000bf66270 */
[----:B------:R-:W-:Y:S01]  /*1e1f0*/  LOP3.LUT R230, R3, 0x58, RZ, 0xfc, !PT ;  /* 0x0000005803e67812 */ /* 0x000fe200078efcff */
[----:B------:R-:W-:Y:S01]  /*1e200*/  LDGSTS.E [R13+-0x77ff8], desc[UR20][R32.64], P4 ;  /* 0x88008000200d7fae */ /* 0x000fe2000a1a1014 */
[----:B------:R-:W-:Y:S02]  /*1e210*/  SEL R144, RZ, 0x4, P3 ;  /* 0x00000004ff907807 */ /* 0x000fe40001800000 */
[----:B------:R-:W-:Y:S02]  /*1e220*/  ISETP.GE.AND P4, PT, R248, UR4, PT ;  /* 0x00000004f8007c0c */ /* 0x000fe4000bf86270 */
[----:B------:R-:W-:-:S02]  /*1e230*/  SEL R144, R144, RZ, P2 ;  /* 0x000000ff90907207 */ /* 0x000fc40001000000 */
[----:B------:R-:W-:Y:S02]  /*1e240*/  ISETP.GE.AND P5, PT, R230, UR4, PT ;  /* 0x00000004e6007c0c */ /* 0x000fe4000bfa6270 */
[----:B------:R-:W-:Y:S02]  /*1e250*/  ISETP.NE.U32.AND P3, PT, R144, RZ, PT ;  /* 0x000000ff9000720c */ /* 0x000fe40003f65070 */
[----:B------:R-:W-:Y:S02]  /*1e260*/  SEL R144, RZ, 0x4, P4 ;  /* 0x00000004ff907807 */ /* 0x000fe40002000000 */
[----:B------:R-:W-:Y:S02]  /*1e270*/  SEL R145, RZ, 0x4, P5 ;  /* 0x00000004ff917807 */ /* 0x000fe40002800000 */
[----:B------:R-:W-:Y:S02]  /*1e280*/  SEL R144, R144, RZ, P2 ;  /* 0x000000ff90907207 */ /* 0x000fe40001000000 */
[----:B------:R-:W-:-:S02]  /*1e290*/  SEL R145, R145, RZ, P2 ;  /* 0x000000ff91917207 */ /* 0x000fc40001000000 */
        /* <DEDUP_REMOVED lines=29> */
[----:B------:R-:W-:Y:S02]  /*1e470*/  IADD3 R130, P6, PT, R130, UR10, RZ ;  /* 0x0000000a82827c10 */ /* 0x000fe4000ffde0ff */
[----:B------:R-:W-:Y:S02]  /*1e480*/  LOP3.LUT R248, R3, 0x1c, RZ, 0xfc, !PT ;  /* 0x0000001c03f87812 */ /* 0x000fe400078efcff */
[----:B------:R-:W-:Y:S01]  /*1e490*/  IADD3.X R131, PT, PT, R131, UR11, RZ, P6, !PT ;  /* 0x0000000b83837c10 */ /* 0x000fe2000b7fe4ff */
[----:B------:R-:W-:Y:S01]  /*1e4a0*/  LDGSTS.E [R13+-0x72000], desc[UR20][R126.64], P5 ;  /* 0x8e0000007e0d7fae */ /* 0x000fe2000a9a1014 */
[----:B------:R-:W-:Y:S02]  /*1e4b0*/  LOP3.LUT R230, R3, 0x1e, RZ, 0xfc, !PT ;  /* 0x0000001e03e67812 */ /* 0x000fe400078efcff */
[----:B------:R-:W-:Y:S01]  /*1e4c0*/  ISETP.GE.AND P3, PT, R248, UR4, PT ;  /* 0x00000004f8007c0c */ /* 0x000fe2000bf66270 */
[----:B------:R3:W-:Y:S01]  /*1e4d0*/  LDGSTS.E [R13+-0x71ff8], desc[UR20][R130.64], P4 ;  /* 0x8e008000820d7fae */ /* 0x0007e2000a1a1014 */
[----:B------:R-:W-:-:S02]  /*1e4e0*/  ISETP.GE.AND P4, PT, R230, UR4, PT ;  /* 0x00000004e6007c0c */ /* 0x000fc4000bf86270 */
[----:B------:R-:W-:Y:S02]  /*1e4f0*/  SEL R144, RZ, 0x4, P3 ;  /* 0x00000004ff907807 */ /* 0x000fe40001800000 */
[----:B------:R-:W-:Y:S02]  /*1e500*/  LOP3.LUT R248, R2, 0x70, RZ, 0x3c, !PT ;  /* 0x0000007002f87812 */ /* 0x000fe400078e3cff */
[----:B------:R-:W-:Y:S02]  /*1e510*/  SEL R144, R144, RZ, P2 ;  /* 0x000000ff90907207 */ /* 0x000fe40001000000 */
[----:B------:R-:W-:Y:S01]  /*1e520*/  IADD3 R34, P5, PT, R34, UR10, RZ ;  /* 0x0000000a22227c10 */ /* 0x000fe2000ffbe0ff */
[----:B------:R-:W-:Y:S01]  /*1e530*/  VIADD R248, R248, UR7 ;  /* 0x00000007f8f87c36 */ /* 0x000fe20008000000 */
[----:B------:R-:W-:Y:S02]  /*1e540*/  ISETP.NE.U32.AND P3, PT, R144, RZ, PT ;  /* 0x000000ff9000720c */ /* 0x000fe40003f65070 */
[----:B---3--:R-:W-:-:S02]  /*1e550*/  SEL R13, RZ, 0x4, P4 ;  /* 0x00000004ff0d7807 */ /* 0x008fc40002000000 */
[----:B------:R-:W-:Y:S02]  /*1e560*/  IADD3.X R35, PT, PT, R35, UR11, RZ, P5, !PT ;  /* 0x0000000b23237c10 */ /* 0x000fe4000affe4ff */
[----:B------:R-:W-:Y:S02]  /*1e570*/  SEL R13, R13, RZ, P2 ;  /* 0x000000ff0d0d7207 */ /* 0x000fe40001000000 */
[----:B------:R-:W-:Y:S02]  /*1e580*/  IADD3 R36, P5, PT, R36, UR10, RZ ;  /* 0x0000000a24247c10 */ /* 0x000fe4000ffbe0ff */
[----:B------:R-:W-:Y:S01]  /*1e590*/  ISETP.NE.U32.AND P4, PT, R13, RZ, PT ;  /* 0x000000ff0d00720c */ /* 0x000fe20003f85070 */
[----:B------:R-:W-:Y:S01]  /*1e5a0*/  VIADD R13, R248, 0x100000 ;  /* 0x00100000f80d7836 */ /* 0x000fe20000000000 */
[----:B------:R-:W-:Y:S02]  /*1e5b0*/  IADD3.X R37, PT, PT, R37, UR11, RZ, P5, !PT ;  /* 0x0000000b25257c10 */ /* 0x000fe4000affe4ff */
[----:B------:R-:W-:-:S02]  /*1e5c0*/  LOP3.LUT R230, R3, 0x3c, RZ, 0xfc, !PT ;  /* 0x0000003c03e67812 */ /* 0x000fc400078efcff */
[C---:B------:R-:W-:Y:S01]  /*1e5d0*/  LOP3.LUT R248, R3.reuse, 0x3e, RZ, 0xfc, !PT ;  /* 0x0000003e03f87812 */ /* 0x040fe200078efcff */
[----:B------:R-:W-:Y:S01]  /*1e5e0*/  LDGSTS.E [R13+-0x78000], desc[UR20][R34.64], P3 ;  /* 0x88000000220d7fae */ /* 0x000fe200099a1014 */
[----:B------:R-:W-:Y:S02]  /*1e5f0*/  ISETP.GE.AND P3, PT, R230, UR4, PT ;  /* 0x00000004e6007c0c */ /* 0x000fe4000bf66270 */
[----:B------:R-:W-:Y:S02]  /*1e600*/  LOP3.LUT R230, R3, 0x5c, RZ, 0xfc, !PT ;  /* 0x0000005c03e67812 */ /* 0x000fe400078efcff */
[----:B------:R-:W-:Y:S01]  /*1e610*/  SEL R144, RZ, 0x4, P3 ;  /* 0x00000004ff907807 */ /* 0x000fe20001800000 */
[----:B------:R-:W-:Y:S01]  /*1e620*/  LDGSTS.E [R13+-0x77ff8], desc[UR20][R36.64], P4 ;  /* 0x88008000240d7fae */ /* 0x000fe2000a1a1014 */
[----:B------:R-:W-:Y:S02]  /*1e630*/  ISETP.GE.AND P4, PT, R248, UR4, PT ;  /* 0x00000004f8007c0c */ /* 0x000fe4000bf86270 */
[----:B------:R-:W-:-:S02]  /*1e640*/  SEL R144, R144, RZ, P2 ;  /* 0x000000ff90907207 */ /* 0x000fc40001000000 */
[----:B------:R-:W-:Y:S02]  /*1e650*/  SEL R145, RZ, 0x4, P4 ;  /* 0x00000004ff917807 */ /* 0x000fe40002000000 */
[----:B------:R-:W-:Y:S02]  /*1e660*/  ISETP.GE.AND P5, PT, R230, UR4, PT ;  /* 0x00000004e6007c0c */ /* 0x000fe4000bfa6270 */
[----:B------:R-:W-:Y:S02]  /*1e670*/  SEL R145, R145, RZ, P2 ;  /* 0x000000ff91917207 */ /* 0x000fe40001000000 */
[----:B------:R-:W-:Y:S02]  /*1e680*/  ISETP.NE.U32.AND P3, PT, R144, RZ, PT ;  /* 0x000000ff9000720c */ /* 0x000fe40003f65070 */
[----:B------:R-:W-:Y:S02]  /*1e690*/  SEL R144, RZ, 0x4, P5 ;  /* 0x00000004ff907807 */ /* 0x000fe40002800000 */
[----:B------:R-:W-:-:S02]  /*1e6a0*/  IADD3 R66, P6, PT, R66, UR10, RZ ;  /* 0x0000000a42427c10 */ /* 0x000fc4000ffde0ff */
[----:B------:R-:W-:Y:S02]  /*1e6b0*/  ISETP.NE.U32.AND P5, PT, R145, RZ, PT ;  /* 0x000000ff9100720c */ /* 0x000fe40003fa5070 */
[----:B------:R-:W-:Y:S02]  /*1e6c0*/  IADD3.X R67, PT, PT, R67, UR11, RZ, P6, !PT ;  /* 0x0000000b43437c10 */ /* 0x000fe4000b7fe4ff */
[----:B------:R-:W-:Y:S02]  /*1e6d0*/  IADD3 R68, P6, PT, R68, UR10, RZ ;  /* 0x0000000a44447c10 */ /* 0x000fe4000ffde0ff */
[----:B------:R-:W-:Y:S01]  /*1e6e0*/  SEL R144, R144, RZ, P2 ;  /* 0x000000ff90907207 */ /* 0x000fe20001000000 */
[----:B------:R-:W-:Y:S01]  /*1e6f0*/  LDGSTS.E [R13+-0x76000], desc[UR20][R66.64], P3 ;  /* 0x8a000000420d7fae */ /* 0x000fe200099a1014 */
[----:B------:R-:W-:Y:S02]  /*1e700*/  IADD3.X R69, PT, PT, R69, UR11, RZ, P6, !PT ;  /* 0x0000000b45457c10 */ /* 0x000fe4000b7fe4ff */
[----:B------:R-:W-:-:S02]  /*1e710*/  ISETP.NE.U32.AND P4, PT, R144, RZ, PT ;  /* 0x000000ff9000720c */ /* 0x000fc40003f85070 */
[----:B------:R-:W-:Y:S01]  /*1e720*/  LOP3.LUT R230, R3, 0x5e, RZ, 0xfc, !PT ;  /* 0x0000005e03e67812 */ /* 0x000fe200078efcff */
[----:B------:R-:W-:Y:S01]  /*1e730*/  LDGSTS.E [R13+-0x75ff8], desc[UR20][R68.64], P5 ;  /* 0x8a008000440d7fae */ /* 0x000fe2000a9a1014 */
[----:B------:R-:W-:Y:S02]  /*1e740*/  ISETP.GE.AND P5, PT, R249, UR4, PT ;  /* 0x00000004f9007c0c */ /* 0x000fe4000bfa6270 */
[----:B------:R-:W-:Y:S01]  /*1e750*/  IADD3 R98, P6, PT, R98, UR10, RZ ;  /* 0x0000000a62627c10 */ /* 0x000fe2000ffde0ff */
[----:B------:R-:W3:Y:S01]  /*1e760*/  LDL.LU.64 R248, [R1] ;  /* 0x0000000001f87983 */ /* 0x000ee20000300a00 */
[----:B------:R-:W-:Y:S02]  /*1e770*/  ISETP.GE.AND P3, PT, R230, UR4, PT ;  /* 0x00000004e6007c0c */ /* 0x000fe4000bf66270 */
[----:B------:R-:W-:Y:S02]  /*1e780*/  IADD3.X R99, PT, PT, R99, UR11, RZ, P6, !PT ;  /* 0x0000000b63637c10 */ /* 0x000fe4000b7fe4ff */
[----:B------:R-:W-:-:S02]  /*1e790*/  LOP3.LUT R230, R3, 0x7c, RZ, 0xfc, !PT ;  /* 0x0000007c03e67812 */ /* 0x000fc400078efcff */
[----:B------:R-:W-:Y:S01]  /*1e7a0*/  SEL R144, RZ, 0x4, P3 ;  /* 0x00000004ff907807 */ /* 0x000fe20001800000 */
[----:B------:R-:W-:Y:S01]  /*1e7b0*/  LDGSTS.E [R13+-0x74000], desc[UR20][R98.64], P4 ;  /* 0x8c000000620d7fae */ /* 0x000fe2000a1a1014 */
[----:B------:R-:W-:Y:S02]  /*1e7c0*/  ISETP.GE.AND P4, PT, R230, UR4, PT ;  /* 0x00000004e6007c0c */ /* 0x000fe4000bf86270 */
[----:B------:R-:W-:Y:S02]  /*1e7d0*/  SEL R144, R144, RZ, P2 ;  /* 0x000000ff90907207 */ /* 0x000fe40001000000 */
[----:B------:R-:W-:Y:S02]  /*1e7e0*/  SEL R145, RZ, 0x4, P4 ;  /* 0x00000004ff917807 */ /* 0x000fe40002000000 */
[----:B------:R-:W-:Y:S02]  /*1e7f0*/  ISETP.NE.U32.AND P3, PT, R144, RZ, PT ;  /* 0x000000ff9000720c */ /* 0x000fe40003f65070 */
        /* <DEDUP_REMOVED lines=10> */
[----:B------:R-:W-:Y:S01]  /*1e8a0*/  IADD3 R134, P6, PT, R134, UR10, RZ ;  /* 0x0000000a86867c10 */ /* 0x000fe2000ffde0ff */
[----:B------:R-:W-:Y:S01]  /*1e8b0*/  USHF.L.U32 UR12, UR13, 0x2, URZ ;  /* 0x000000020d0c7899 */ /* 0x000fe200080006ff */
[----:B------:R-:W-:Y:S01]  /*1e8c0*/  ISETP.GE.AND P3, PT, R231, UR4, PT ;  /* 0x00000004e7007c0c */ /* 0x000fe2000bf66270 */
[----:B------:R-:W-:Y:S01]  /*1e8d0*/  USHF.R.S32.HI UR4, URZ, 0x1f, UR13 ;  /* 0x0000001fff047899 */ /* 0x000fe2000801140d */
[----:B------:R-:W-:Y:S01]  /*1e8e0*/  IADD3.X R135, PT, PT, R135, UR11, RZ, P6, !PT ;  /* 0x0000000b87877c10 */ /* 0x000fe2000b7fe4ff */
[----:B------:R-:W-:Y:S02]  /*1e8f0*/  LDGSTS.E [R13+-0x72000], desc[UR20][R132.64], P5 ;  /* 0x8e000000840d7fae */ /* 0x000fe4000a9a1014 */
[----:B------:R-:W-:Y:S02]  /*1e900*/  USHF.L.U64.HI UR13, UR13, 0x2, UR4 ;  /* 0x000000020d0d7899 */ /* 0x000fe40008010204 */
[----:B------:R4:W-:Y:S04]  /*1e910*/  LDGSTS.E [R13+-0x71ff8], desc[UR20][R134.64], P4 ;  /* 0x8e008000860d7fae */ /* 0x0009e8000a1a1014 */
[----:B------:R-:W0:Y:S01]  /*1e920*/  LDGDEPBAR ;  /* 0x00000000000079af */ /* 0x000e220000000000 */
[----:B----4-:R-:W-:-:S02]  /*1e930*/  SEL R13, RZ, 0x4, P3 ;  /* 0x00000004ff0d7807 */ /* 0x010fc40001800000 */
[----:B------:R-:W-:-:S04]  /*1e940*/  IADD3 R230, P3, PT, R232, UR12, RZ ;  /* 0x0000000ce8e67c10 */ /* 0x000fc8000ff7e0ff */
[----:B------:R-:W-:Y:S02]  /*1e950*/  IADD3.X R231, PT, PT, R233, UR13, RZ, P3, !PT ;  /* 0x0000000de9e77c10 */ /* 0x000fe40009ffe4ff */
[----:B------:R-:W-:-:S04]  /*1e960*/  IADD3 R232, P3, PT, R234, UR12, RZ ;  /* 0x0000000ceae87c10 */ /* 0x000fc8000ff7e0ff */
[----:B------:R-:W-:Y:S02]  /*1e970*/  IADD3.X R233, PT, PT, R235, UR13, RZ, P3, !PT ;  /* 0x0000000debe97c10 */ /* 0x000fe40009ffe4ff */
[----:B--2---:R-:W-:-:S04]  /*1e980*/  IADD3 R234, P3, PT, R240, UR12, RZ ;  /* 0x0000000cf0ea7c10 */ /* 0x004fc8000ff7e0ff */
[----:B------:R-:W-:Y:S02]  /*1e990*/  IADD3.X R235, PT, PT, R241, UR13, RZ, P3, !PT ;  /* 0x0000000df1eb7c10 */ /* 0x000fe40009ffe4ff */
[----:B------:R-:W-:-:S04]  /*1e9a0*/  SEL R13, R13, RZ, P2 ;  /* 0x000000ff0d0d7207 */ /* 0x000fc80001000000 */
[----:B------:R-:W-:-:S13]  /*1e9b0*/  ISETP.NE.U32.AND P2, PT, R13, RZ, PT ;  /* 0x000000ff0d00720c */ /* 0x000fda0003f45070 */
[----:B------:R-:W-:Y:S04]  /*1e9c0*/  LDGSTS.E [R5+0x50000], desc[UR20][R230.64], P2 ;  /* 0x50000000e6057fae */ /* 0x000fe800091a1014 */
[----:B------:R-:W-:Y:S04]  /*1e9d0*/  LDGSTS.E [R5+0x50400], desc[UR20][R232.64], P2 ;  /* 0x50400000e8057fae */ /* 0x000fe800091a1014 */
[----:B------:R-:W-:Y:S01]  /*1e9e0*/  LDGSTS.E [R5+0x50800], desc[UR20][R234.64], P2 ;  /* 0x50800000ea057fae */ /* 0x000fe200091a1014 */
[----:B---3--:R-:W-:-:S04]  /*1e9f0*/  IADD3 R240, P3, PT, R248, UR12, RZ ;  /* 0x0000000cf8f07c10 */ /* 0x008fc8000ff7e0ff */
[----:B------:R-:W-:Y:S02]  /*1ea00*/  IADD3.X R241, PT, PT, R249, UR13, RZ, P3, !PT ;  /* 0x0000000df9f17c10 */ /* 0x000fe40009ffe4ff */
[----:B------:R-:W-:-:S03]  /*1ea10*/  IADD3 R144, P3, PT, R242, UR12, RZ ;  /* 0x0000000cf2907c10 */ /* 0x000fc6000ff7e0ff */
[----:B------:R-:W-:Y:S01]  /*1ea20*/  LDGSTS.E [R5+0x50c00], desc[UR20][R240.64], P2 ;  /* 0x50c00000f0057fae */ /* 0x000fe200091a1014 */
[----:B------:R-:W-:Y:S02]  /*1ea30*/  IADD3.X R145, PT, PT, R243, UR13, RZ, P3, !PT ;  /* 0x0000000df3917c10 */ /* 0x000fe40009ffe4ff */
[----:B------:R-:W-:Y:S01]  /*1ea40*/  IADD3 R248, P3, PT, R238, UR12, RZ ;  /* 0x0000000ceef87c10 */ /* 0x000fe2000ff7e0ff */
[----:B------:R-:W-:Y:S02]  /*1ea50*/  IMAD.MOV.U32 R242, RZ, RZ, R144 ;  /* 0x000000fffff27224 */ /* 0x000fe400078e0090 */
[----:B------:R2:W-:Y:S01]  /*1ea60*/  STL.64 [R1+0x8], R144 ;  /* 0x0000089001007387 */ /* 0x0005e20000100a00 */
[----:B------:R-:W-:Y:S01]  /*1ea70*/  IADD3.X R249, PT, PT, R239, UR13, RZ, P3, !PT ;  /* 0x0000000deff97c10 */ /* 0x000fe20009ffe4ff */
[----:B------:R-:W-:Y:S01]  /*1ea80*/  IMAD.MOV.U32 R243, RZ, RZ, R145 ;  /* 0x000000fffff37224 */ /* 0x000fe200078e0091 */
[----:B--2---:R-:W-:-:S03]  /*1ea90*/  IADD3 R144, P3, PT, R138, UR12, RZ ;  /* 0x0000000c8a907c10 */ /* 0x004fc6000ff7e0ff */
[----:B------:R2:W-:Y:S01]  /*1eaa0*/  STL.64 [R1+0x48], R248 ;  /* 0x000048f801007387 */ /* 0x0005e20000100a00 */
[----:B------:R-:W-:-:S03]  /*1eab0*/  IADD3.X R145, PT, PT, R139, UR13, RZ, P3, !PT ;  /* 0x0000000d8b917c10 */ /* 0x000fc60009ffe4ff */
[----:B------:R-:W-:Y:S01]  /*1eac0*/  LDGSTS.E [R5+0x51000], desc[UR20][R242.64], P2 ;  /* 0x51000000f2057fae */ /* 0x000fe200091a1014 */
[----:B------:R-:W-:-:S03]  /*1ead0*/  IADD3 R138, P3, PT, R212, UR12, RZ ;  /* 0x0000000cd48a7c10 */ /* 0x000fc6000ff7e0ff */
[----:B------:R3:W-:Y:S01]  /*1eae0*/  STL.64 [R1+0x88], R144 ;  /* 0x0000889001007387 */ /* 0x0007e20000100a00 */
[----:B------:R-:W-:-:S03]  /*1eaf0*/  IADD3.X R139, PT, PT, R213, UR13, RZ, P3, !PT ;  /* 0x0000000dd58b7c10 */ /* 0x000fc60009ffe4ff */
[----:B------:R2:W-:Y:S04]  /*1eb00*/  LDGSTS.E [R5+0x51400], desc[UR20][R248.64], P2 ;  /* 0x51400000f8057fae */ /* 0x0005e800091a1014 */
[----:B------:R-:W4:Y:S04]  /*1eb10*/  LDL.LU.64 R238, [R1+0xb8] ;  /* 0x0000b80001ee7983 */ /* 0x000f280000300a00 */
[----:B------:R-:W-:Y:S04]  /*1eb20*/  LDGSTS.E [R5+0x51800], desc[UR20][R144.64], P2 ;  /* 0x5180000090057fae */ /* 0x000fe800091a1014 */
[----:B------:R-:W4:Y:S01]  /*1eb30*/  LDL.LU.64 R242, [R1+0x58] ;  /* 0x0000580001f27983 */ /* 0x000f220000300a00 */
[----:B--2---:R-:W-:-:S03]  /*1eb40*/  IADD3 R248, P3, PT, R214, UR12, RZ ;  /* 0x0000000cd6f87c10 */ /* 0x004fc6000ff7e0ff */
[----:B---3--:R-:W2:Y:S04]  /*1eb50*/  LDL.LU.64 R144, [R1+0x38] ;  /* 0x0000380001907983 */ /* 0x008ea80000300a00 */
[----:B------:R-:W3:Y:S01]  /*1eb60*/  LDL.LU.64 R212, [R1+0x270] ;  /* 0x0002700001d47983 */ /* 0x000ee20000300a00 */
[----:B------:R-:W-:Y:S01]  /*1eb70*/  IADD3.X R249, PT, PT, R215, UR13, RZ, P3, !PT ;  /* 0x0000000dd7f97c10 */ /* 0x000fe20009ffe4ff */
[----:B------:R-:W-:Y:S02]  /*1eb80*/  IMAD.MOV.U32 R214, RZ, RZ, R138 ;  /* 0x000000ffffd67224 */ /* 0x000fe400078e008a */
[----:B------:R1:W-:Y:S01]  /*1eb90*/  STL.64 [R1+0xc0], R138 ;  /* 0x0000c08a01007387 */ /* 0x0003e20000100a00 */
[----:B------:R-:W-:-:S03]  /*1eba0*/  IMAD.MOV.U32 R215, RZ, RZ, R139 ;  /* 0x000000ffffd77224 */ /* 0x000fc600078e008b */
[----:B------:R1:W-:Y:S04]  /*1ebb0*/  STL.64 [R1+0x100], R248 ;  /* 0x000100f801007387 */ /* 0x0003e80000100a00 */
[----:B------:R1:W-:Y:S02]  /*1ebc0*/  LDGSTS.E [R5+0x51c00], desc[UR20][R214.64], P2 ;  /* 0x51c00000d6057fae */ /* 0x0003e400091a1014 */
[----:B-1----:R-:W-:Y:S02]  /*1ebd0*/  IADD3 R138, P3, PT, R228, UR12, RZ ;  /* 0x0000000ce48a7c10 */ /* 0x002fe4000ff7e0ff */
[----:B------:R-:W-:Y:S02]  /*1ebe0*/  LDGSTS.E [R5+0x52000], desc[UR20][R248.64], P2 ;  /* 0x52000000f8057fae */ /* 0x000fe400091a1014 */
[----:B------:R-:W-:-:S05]  /*1ebf0*/  IADD3.X R139, PT, PT, R229, UR13, RZ, P3, !PT ;  /* 0x0000000de58b7c10 */ /* 0x000fca0009ffe4ff */
[----:B------:R1:W-:Y:S04]  /*1ec00*/  STL.64 [R1+0x140], R138 ;  /* 0x0001408a01007387 */ /* 0x0003e80000100a00 */
[----:B------:R-:W2:Y:S01]  /*1ec10*/  LDL.LU.64 R248, [R1+0x10] ;  /* 0x0000100001f87983 */ /* 0x000ea20000300a00 */
[----:B------:R-:W-:-:S03]  /*1ec20*/  IADD3 R228, P3, PT, R226, UR12, RZ ;  /* 0x0000000ce2e47c10 */ /* 0x000fc6000ff7e0ff */
[----:B------:R1:W-:Y:S01]  /*1ec30*/  LDGSTS.E [R5+0x52400], desc[UR20][R138.64], P2 ;  /* 0x524000008a057fae */ /* 0x0003e200091a1014 */
[----:B------:R-:W-:Y:S02]  /*1ec40*/  IADD3.X R229, PT, PT, R227, UR13, RZ, P3, !PT ;  /* 0x0000000de3e57c10 */ /* 0x000fe40009ffe4ff */
[----:B------:R-:W-:-:S03]  /*1ec50*/  IADD3 R214, P3, PT, R224, UR12, RZ ;  /* 0x0000000ce0d67c10 */ /* 0x000fc6000ff7e0ff */
[----:B------:R-:W-:Y:S01]  /*1ec60*/  LDGSTS.E [R5+0x52800], desc[UR20][R228.64], P2 ;  /* 0x52800000e4057fae */ /* 0x000fe200091a1014 */
[----:B------:R-:W-:Y:S02]  /*1ec70*/  IADD3.X R215, PT, PT, R225, UR13, RZ, P3, !PT ;  /* 0x0000000de1d77c10 */ /* 0x000fe40009ffe4ff */
[----:B-1----:R-:W-:Y:S01]  /*1ec80*/  IADD3 R138, P3, PT, R222, UR12, RZ ;  /* 0x0000000cde8a7c10 */ /* 0x002fe2000ff7e0ff */
[----:B------:R-:W-:Y:S03]  /*1ec90*/  STL.64 [R1+0x180], R228 ;  /* 0x000180e401007387 */ /* 0x000fe60000100a00 */
[----:B------:R-:W-:Y:S01]  /*1eca0*/  IADD3.X R139, PT, PT, R223, UR13, RZ, P3, !PT ;  /* 0x0000000ddf8b7c10 */ /* 0x000fe20009ffe4ff */
[----:B------:R1:W-:Y:S01]  /*1ecb0*/  LDGSTS.E [R5+0x52c00], desc[UR20][R214.64], P2 ;  /* 0x52c00000d6057fae */ /* 0x0003e200091a1014 */
[----:B------:R-:W-:-:S03]  /*1ecc0*/  IADD3 R222, P3, PT, R220, UR12, RZ ;  /* 0x0000000cdcde7c10 */ /* 0x000fc6000ff7e0ff */
[----:B------:R1:W-:Y:S01]  /*1ecd0*/  STL.64 [R1+0x1c0], R214 ;  /* 0x0001c0d601007387 */ /* 0x0003e20000100a00 */
[----:B------:R-:W-:-:S03]  /*1ece0*/  IADD3.X R223, PT, PT, R221, UR13, RZ, P3, !PT ;  /* 0x0000000ddddf7c10 */ /* 0x000fc60009ffe4ff */
[----:B------:R1:W-:Y:S04]  /*1ecf0*/  STL.64 [R1+0x1f8], R138 ;  /* 0x0001f88a01007387 */ /* 0x0003e80000100a00 */
[----:B------:R1:W-:Y:S02]  /*1ed00*/  LDGSTS.E [R5+0x53000], desc[UR20][R138.64], P2 ;  /* 0x530000008a057fae */ /* 0x0003e400091a1014 */
[----:B-1----:R-:W-:Y:S02]  /*1ed10*/  IADD3 R214, P3, PT, R218, UR12, RZ ;  /* 0x0000000cdad67c10 */ /* 0x002fe4000ff7e0ff */
[----:B------:R-:W-:Y:S02]  /*1ed20*/  STL.64 [R1+0x230], R222 ;  /* 0x000230de01007387 */ /* 0x000fe40000100a00 */
[----:B------:R-:W-:-:S02]  /*1ed30*/  IADD3.X R215, PT, PT, R219, UR13, RZ, P3, !PT ;  /* 0x0000000ddbd77c10 */ /* 0x000fc40009ffe4ff */
[----:B------:R-:W-:Y:S01]  /*1ed40*/  LDGSTS.E [R5+0x53400], desc[UR20][R222.64], P2 ;  /* 0x53400000de057fae */ /* 0x000fe200091a1014 */
[----:B------:R-:W-:-:S03]  /*1ed50*/  IADD3 R138, P3, PT, R216, UR12, RZ ;  /* 0x0000000cd88a7c10 */ /* 0x000fc6000ff7e0ff */
[----:B------:R-:W-:Y:S01]  /*1ed60*/  STL.64 [R1+0x268], R214 ;  /* 0x000268d601007387 */ /* 0x000fe20000100a00 */
[----:B------:R-:W-:-:S03]  /*1ed70*/  IADD3.X R139, PT, PT, R217, UR13, RZ, P3, !PT ;  /* 0x0000000dd98b7c10 */ /* 0x000fc60009ffe4ff */
[----:B------:R-:W-:Y:S04]  /*1ed80*/  LDGSTS.E [R5+0x53800], desc[UR20][R214.64], P2 ;  /* 0x53800000d6057fae */ /* 0x000fe800091a1014 */
[----:B------:R3:W-:Y:S04]  /*1ed90*/  STL.64 [R1+0x278], R138 ;  /* 0x0002788a01007387 */ /* 0x0007e80000100a00 */
[----:B------:R3:W-:Y:S02]  /*1eda0*/  LDGSTS.E [R5+0x53c00], desc[UR20][R138.64], P2 ;  /* 0x53c000008a057fae */ /* 0x0007e400091a1014 */
[----:B---3--:R-:W-:-:S04]  /*1edb0*/  IADD3 R138, P3, PT, R212, UR12, RZ ;  /* 0x0000000cd48a7c10 */ /* 0x008fc8000ff7e0ff */
[----:B------:R-:W-:Y:S02]  /*1edc0*/  IADD3.X R139, PT, PT, R213, UR13, RZ, P3, !PT ;  /* 0x0000000dd58b7c10 */ /* 0x000fe40009ffe4ff */
[----:B----4-:R-:W-:-:S03]  /*1edd0*/  IADD3 R212, P3, PT, R238, UR12, RZ ;  /* 0x0000000ceed47c10 */ /* 0x010fc6000ff7e0ff */
[----:B------:R-:W-:Y:S01]  /*1ede0*/  LDGSTS.E [R6+0x50080], desc[UR20][R138.64], P2 ;  /* 0x500800008a067fae */ /* 0x000fe200091a1014 */
[----:B------:R-:W-:Y:S02]  /*1edf0*/  IADD3.X R213, PT, PT, R239, UR13, RZ, P3, !PT ;  /* 0x0000000defd57c10 */ /* 0x000fe40009ffe4ff */
[----:B------:R-:W-:-:S03]  /*1ee00*/  IADD3 R214, P3, PT, R242, UR12, RZ ;  /* 0x0000000cf2d67c10 */ /* 0x000fc6000ff7e0ff */
[----:B------:R-:W-:Y:S01]  /*1ee10*/  LDGSTS.E [R6+0x50480], desc[UR20][R212.64], P2 ;  /* 0x50480000d4067fae */ /* 0x000fe200091a1014 */
[----:B------:R-:W-:Y:S02]  /*1ee20*/  IADD3.X R215, PT, PT, R243, UR13, RZ, P3, !PT ;  /* 0x0000000df3d77c10 */ /* 0x000fe40009ffe4ff */
[----:B--2---:R-:W-:-:S03]  /*1ee30*/  IADD3 R220, P3, PT, R144, UR12, RZ ;  /* 0x0000000c90dc7c10 */ /* 0x004fc6000ff7e0ff */
[----:B------:R-:W-:Y:S01]  /*1ee40*/  LDGSTS.E [R6+0x50880], desc[UR20][R214.64], P2 ;  /* 0x50880000d6067fae */ /* 0x000fe200091a1014 */
[----:B------:R-:W-:-:S05]  /*1ee50*/  IADD3.X R221, PT, PT, R145, UR13, RZ, P3, !PT ;  /* 0x0000000d91dd7c10 */ /* 0x000fca0009ffe4ff */
[----:B------:R-:W-:Y:S01]  /*1ee60*/  LDGSTS.E [R6+0x50c80], desc[UR20][R220.64], P2 ;  /* 0x50c80000dc067fae */ /* 0x000fe200091a1014 */
[----:B------:R-:W-:-:S04]  /*1ee70*/  IADD3 R242, P3, PT, R248, UR12, RZ ;  /* 0x0000000cf8f27c10 */ /* 0x000fc8000ff7e0ff */
[----:B------:R-:W-:Y:S02]  /*1ee80*/  IADD3.X R243, PT, PT, R249, UR13, RZ, P3, !PT ;  /* 0x0000000df9f37c10 */ /* 0x000fe40009ffe4ff */
[----:B------:R-:W-:-:S03]  /*1ee90*/  IADD3 R216, P3, PT, R246, UR12, RZ ;  /* 0x0000000cf6d87c10 */ /* 0x000fc6000ff7e0ff */
[----:B------:R-:W-:Y:S01]  /*1eea0*/  LDGSTS.E [R6+0x51080], desc[UR20][R242.64], P2 ;  /* 0x51080000f2067fae */ /* 0x000fe200091a1014 */
[----:B------:R-:W-:Y:S02]  /*1eeb0*/  IADD3.X R217, PT, PT, R247, UR13, RZ, P3, !PT ;  /* 0x0000000df7d97c10 */ /* 0x000fe40009ffe4ff */
[----:B------:R-:W-:-:S03]  /*1eec0*/  IADD3 R144, P3, PT, R236, UR12, RZ ;  /* 0x0000000cec907c10 */ /* 0x000fc6000ff7e0ff */
[----:B------:R1:W-:Y:S01]  /*1eed0*/  LDGSTS.E [R6+0x51480], desc[UR20][R216.64], P2 ;  /* 0x51480000d8067fae */ /* 0x0003e200091a1014 */
[----:B------:R-:W-:-:S03]  /*1eee0*/  IADD3.X R145, PT, PT, R237, UR13, RZ, P3, !PT ;  /* 0x0000000ded917c10 */ /* 0x000fc60009ffe4ff */
[----:B------:R1:W-:Y:S04]  /*1eef0*/  STL.64 [R1+0x18], R216 ;  /* 0x000018d801007387 */ /* 0x0003e80000100a00 */
[----:B------:R2:W-:Y:S04]  /*1ef00*/  STL.64 [R1+0x58], R144 ;  /* 0x0000589001007387 */ /* 0x0005e80000100a00 */
[----:B------:R-:W3:Y:S01]  /*1ef10*/  LDL.LU.64 R224, [R1+0x328] ;  /* 0x0003280001e07983 */ /* 0x000ee20000300a00 */
[----:B------:R-:W-:-:S03]  /*1ef20*/  IADD3 R218, P3, PT, R196, UR12, RZ ;  /* 0x0000000cc4da7c10 */ /* 0x000fc6000ff7e0ff */
[----:B------:R-:W4:Y:S01]  /*1ef30*/  LDL.LU.64 R226, [R1+0x2f0] ;  /* 0x0002f00001e27983 */ /* 0x000f220000300a00 */
[----:B------:R-:W-:Y:S02]  /*1ef40*/  IADD3.X R219, PT, PT, R197, UR13, RZ, P3, !PT ;  /* 0x0000000dc5db7c10 */ /* 0x000fe40009ffe4ff */
[----:B-1----:R-:W-:Y:S01]  /*1ef50*/  IADD3 R216, P3, PT, R140, UR12, RZ ;  /* 0x0000000c8cd87c10 */ /* 0x002fe2000ff7e0ff */
[----:B------:R-:W4:Y:S03]  /*1ef60*/  LDL.LU.64 R228, [R1+0xf0] ;  /* 0x0000f00001e47983 */ /* 0x000f260000300a00 */
[----:B------:R-:W-:Y:S01]  /*1ef70*/  IADD3.X R217, PT, PT, R141, UR13, RZ, P3, !PT ;  /* 0x0000000d8dd97c10 */ /* 0x000fe20009ffe4ff */
[----:B------:R2:W-:Y:S04]  /*1ef80*/  LDGSTS.E [R6+0x51880], desc[UR20][R144.64], P2 ;  /* 0x5188000090067fae */ /* 0x0005e800091a1014 */
[----:B------:R-:W4:Y:S01]  /*1ef90*/  LDL.LU.64 R238, [R1+0xd8] ;  /* 0x0000d80001ee7983 */ /* 0x000f220000300a00 */
[----:B--2---:R-:W-:-:S03]  /*1efa0*/  IADD3 R144, P3, PT, R198, UR12, RZ ;  /* 0x0000000cc6907c10 */ /* 0x004fc6000ff7e0ff */
[----:B------:R-:W-:Y:S01]  /*1efb0*/  STL.64 [R1+0x90], R218 ;  /* 0x000090da01007387 */ /* 0x000fe20000100a00 */
[----:B------:R-:W-:-:S03]  /*1efc0*/  IADD3.X R145, PT, PT, R199, UR13, RZ, P3, !PT ;  /* 0x0000000dc7917c10 */ /* 0x000fc60009ffe4ff */
[----:B------:R-:W-:Y:S04]  /*1efd0*/  LDGSTS.E [R6+0x51c80], desc[UR20][R218.64], P2 ;  /* 0x51c80000da067fae */ /* 0x000fe800091a1014 */
[----:B------:R-:W-:Y:S04]  /*1efe0*/  STL.64 [R1+0xd0], R216 ;  /* 0x0000d0d801007387 */ /* 0x000fe80000100a00 */
[----:B------:R-:W-:Y:S04]  /*1eff0*/  LDGSTS.E [R6+0x52080], desc[UR20][R216.64], P2 ;  /* 0x52080000d8067fae */ /* 0x000fe800091a1014 */
[----:B------:R1:W-:Y:S04]  /*1f000*/  STL.64 [R1+0x110], R144 ;  /* 0x0001109001007387 */ /* 0x0003e80000100a00 */
[----:B------:R-:W-:Y:S04]  /*1f010*/  LDGSTS.E [R6+0x52480], desc[UR20][R144.64], P2 ;  /* 0x5248000090067fae */ /* 0x000fe800091a1014 */
[----:B-1----:R-:W2:Y:S04]  /*1f020*/  LDL.LU.64 R144, [R1+0x50] ;  /* 0x0000500001907983 */ /* 0x002ea80000300a00 */
[----:B------:R-:W2:Y:S01]  /*1f030*/  LDL.LU.64 R248, [R1+0x20] ;  /* 0x0000200001f87983 */ /* 0x000ea20000300a00 */
[----:B------:R-:W-:-:S04]  /*1f040*/  IADD3 R198, P3, PT, R200, UR12, RZ ;  /* 0x0000000cc8c67c10 */ /* 0x000fc8000ff7e0ff */
[----:B------:R-:W-:Y:S02]  /*1f050*/  IADD3.X R199, PT, PT, R201, UR13, RZ, P3, !PT ;  /* 0x0000000dc9c77c10 */ /* 0x000fe40009ffe4ff */
[----:B------:R-:W-:-:S03]  /*1f060*/  IADD3 R196, P3, PT, R202, UR12, RZ ;  /* 0x0000000ccac47c10 */ /* 0x000fc6000ff7e0ff */
[----:B------:R1:W-:Y:S01]  /*1f070*/  LDGSTS.E [R6+0x52880], desc[UR20][R198.64], P2 ;  /* 0x52880000c6067fae */ /* 0x0003e200091a1014 */
[----:B------:R-:W-:Y:S02]  /*1f080*/  IADD3.X R197, PT, PT, R203, UR13, RZ, P3, !PT ;  /* 0x0000000dcbc57c10 */ /* 0x000fe40009ffe4ff */
[----:B------:R-:W-:Y:S01]  /*1f090*/  IADD3 R140, P3, PT, R204, UR12, RZ ;  /* 0x0000000ccc8c7c10 */ /* 0x000fe2000ff7e0ff */
[----:B------:R1:W-:Y:S03]  /*1f0a0*/  STL.64 [R1+0x150], R198 ;  /* 0x000150c601007387 */ /* 0x0003e60000100a00 */
[----:B------:R-:W-:Y:S01]  /*1f0b0*/  IADD3.X R141, PT, PT, R205, UR13, RZ, P3, !PT ;  /* 0x0000000dcd8d7c10 */ /* 0x000fe20009ffe4ff */
[----:B------:R1:W-:Y:S04]  /*1f0c0*/  STL.64 [R1+0x190], R196 ;  /* 0x000190c401007387 */ /* 0x0003e80000100a00 */
[----:B------:R1:W-:Y:S02]  /*1f0d0*/  LDGSTS.E [R6+0x52c80], desc[UR20][R196.64], P2 ;  /* 0x52c80000c4067fae */ /* 0x0003e400091a1014 */
[----:B-1----:R-:W-:-:S02]  /*1f0e0*/  IADD3 R198, P3, PT, R206, UR12, RZ ;  /* 0x0000000ccec67c10 */ /* 0x002fc4000ff7e0ff */
[----:B------:R1:W-:Y:S02]  /*1f0f0*/  STL.64 [R1+0x1d0], R140 ;  /* 0x0001d08c01007387 */ /* 0x0003e40000100a00 */
[----:B------:R-:W-:Y:S02]  /*1f100*/  IADD3.X R199, PT, PT, R207, UR13, RZ, P3, !PT ;  /* 0x0000000dcfc77c10 */ /* 0x000fe40009ffe4ff */
[----:B------:R1:W-:Y:S01]  /*1f110*/  LDGSTS.E [R6+0x53080], desc[UR20][R140.64], P2 ;  /* 0x530800008c067fae */ /* 0x0003e200091a1014 */
[----:B------:R-:W-:-:S03]  /*1f120*/  IADD3 R196, P3, PT, R208, UR12, RZ ;  /* 0x0000000cd0c47c10 */ /* 0x000fc6000ff7e0ff */
[----:B------:R-:W-:Y:S01]  /*1f130*/  STL.64 [R1+0x210], R198 ;  /* 0x000210c601007387 */ /* 0x000fe20000100a00 */
[----:B------:R-:W-:-:S03]  /*1f140*/  IADD3.X R197, PT, PT, R209, UR13, RZ, P3, !PT ;  /* 0x0000000dd1c57c10 */ /* 0x000fc60009ffe4ff */
[----:B------:R-:W-:Y:S01]  /*1f150*/  LDGSTS.E [R6+0x53480], desc[UR20][R198.64], P2 ;  /* 0x53480000c6067fae */ /* 0x000fe200091a1014 */
[----:B-1----:R-:W-:-:S03]  /*1f160*/  IADD3 R140, P3, PT, R210, UR12, RZ ;  /* 0x0000000cd28c7c10 */ /* 0x002fc6000ff7e0ff */
        /* <DEDUP_REMOVED lines=13> */
[----:B------:R-:W-:-:S03]  /*1f240*/  IADD3 R204, P3, PT, R238, UR12, RZ ;  /* 0x0000000ceecc7c10 */ /* 0x000fc6000ff7e0ff */
[----:B------:R-:W-:Y:S01]  /*1f250*/  LDGSTS.E [R7+0x50900], desc[UR20][R202.64], P2 ;  /* 0x50900000ca077fae */ /* 0x000fe200091a1014 */
[----:B------:R-:W-:Y:S02]  /*1f260*/  IADD3.X R205, PT, PT, R239, UR13, RZ, P3, !PT ;  /* 0x0000000defcd7c10 */ /* 0x000fe40009ffe4ff */
[----:B------:R-:W-:-:S03]  /*1f270*/  IADD3 R222, P3, PT, R250, UR12, RZ ;  /* 0x0000000cfade7c10 */ /* 0x000fc6000ff7e0ff */
[----:B------:R-:W-:Y:S01]  /*1f280*/  LDGSTS.E [R7+0x50d00], desc[UR20][R204.64], P2 ;  /* 0x50d00000cc077fae */ /* 0x000fe200091a1014 */
[----:B------:R-:W-:-:S05]  /*1f290*/  IADD3.X R223, PT, PT, R251, UR13, RZ, P3, !PT ;  /* 0x0000000dfbdf7c10 */ /* 0x000fca0009ffe4ff */
[----:B------:R-:W-:Y:S01]  /*1f2a0*/  LDGSTS.E [R7+0x51100], desc[UR20][R222.64], P2 ;  /* 0x51100000de077fae */ /* 0x000fe200091a1014 */
[----:B--2---:R-:W-:-:S04]  /*1f2b0*/  IADD3 R250, P3, PT, R144, UR12, RZ ;  /* 0x0000000c90fa7c10 */ /* 0x004fc8000ff7e0ff */
[----:B------:R-:W-:Y:S02]  /*1f2c0*/  IADD3.X R251, PT, PT, R145, UR13, RZ, P3, !PT ;  /* 0x0000000d91fb7c10 */ /* 0x000fe40009ffe4ff */
[----:B------:R-:W-:-:S03]  /*1f2d0*/  IADD3 R144, P3, PT, R248, UR12, RZ ;  /* 0x0000000cf8907c10 */ /* 0x000fc6000ff7e0ff */
[----:B------:R-:W-:Y:S01]  /*1f2e0*/  LDGSTS.E [R7+0x51500], desc[UR20][R250.64], P2 ;  /* 0x51500000fa077fae */ /* 0x000fe200091a1014 */
[----:B------:R-:W-:Y:S02]  /*1f2f0*/  IADD3.X R145, PT, PT, R249, UR13, RZ, P3, !PT ;  /* 0x0000000df9917c10 */ /* 0x000fe40009ffe4ff */
[----:B------:R-:W-:-:S03]  /*1f300*/  IADD3 R200, P3, PT, R182, UR12, RZ ;  /* 0x0000000cb6c87c10 */ /* 0x000fc6000ff7e0ff */
[----:B------:R1:W-:Y:S01]  /*1f310*/  LDGSTS.E [R7+0x51900], desc[UR20][R144.64], P2 ;  /* 0x5190000090077fae */ /* 0x0003e200091a1014 */
[----:B------:R-:W-:Y:S02]  /*1f320*/  IADD3.X R201, PT, PT, R183, UR13, RZ, P3, !PT ;  /* 0x0000000db7c97c10 */ /* 0x000fe40009ffe4ff */
[----:B------:R-:W-:Y:S01]  /*1f330*/  IADD3 R198, P3, PT, R158, UR12, RZ ;  /* 0x0000000c9ec67c10 */ /* 0x000fe2000ff7e0ff */
[----:B------:R1:W-:Y:S03]  /*1f340*/  STL.64 [R1+0x38], R144 ;  /* 0x0000389001007387 */ /* 0x0003e60000100a00 */
[----:B------:R-:W-:Y:S01]  /*1f350*/  IADD3.X R199, PT, PT, R159, UR13, RZ, P3, !PT ;  /* 0x0000000d9fc77c10 */ /* 0x000fe20009ffe4ff */
[----:B------:R-:W2:Y:S04]  /*1f360*/  LDL.LU.64 R246, [R1+0x398] ;  /* 0x0003980001f67983 */ /* 0x000ea80000300a00 */
[----:B------:R-:W-:Y:S01]  /*1f370*/  STL.64 [R1+0x78], R200 ;  /* 0x000078c801007387 */ /* 0x000fe20000100a00 */
[----:B-1----:R-:W-:-:S03]  /*1f380*/  IADD3 R144, P3, PT, R142, UR12, RZ ;  /* 0x0000000c8e907c10 */ /* 0x002fc6000ff7e0ff */
[----:B------:R-:W-:Y:S01]  /*1f390*/  STL.64 [R1+0xb8], R198 ;  /* 0x0000b8c601007387 */ /* 0x000fe20000100a00 */
[----:B------:R-:W-:-:S03]  /*1f3a0*/  IADD3.X R145, PT, PT, R143, UR13, RZ, P3, !PT ;  /* 0x0000000d8f917c10 */ /* 0x000fc60009ffe4ff */
[----:B------:R-:W3:Y:S04]  /*1f3b0*/  LDL.LU.64 R216, [R1+0x360] ;  /* 0x0003600001d87983 */ /* 0x000ee80000300a00 */
[----:B------:R1:W-:Y:S04]  /*1f3c0*/  STL.64 [R1+0xf0], R144 ;  /* 0x0000f09001007387 */ /* 0x0003e80000100a00 */
[----:B------:R-:W4:Y:S01]  /*1f3d0*/  LDL.LU.64 R218, [R1+0x330] ;  /* 0x0003300001da7983 */ /* 0x000f220000300a00 */
[----:B------:R-:W-:-:S03]  /*1f3e0*/  IADD3 R158, P3, PT, R184, UR12, RZ ;  /* 0x0000000cb89e7c10 */ /* 0x000fc6000ff7e0ff */
[----:B------:R-:W4:Y:S01]  /*1f3f0*/  LDL.LU.64 R224, [R1+0x2f8] ;  /* 0x0002f80001e07983 */ /* 0x000f220000300a00 */
[----:B------:R-:W-:-:S03]  /*1f400*/  IADD3.X R159, PT, PT, R185, UR13, RZ, P3, !PT ;  /* 0x0000000db99f7c10 */ /* 0x000fc60009ffe4ff */
[----:B------:R-:W-:Y:S04]  /*1f410*/  LDGSTS.E [R7+0x51d00], desc[UR20][R200.64], P2 ;  /* 0x51d00000c8077fae */ /* 0x000fe800091a1014 */
[----:B------:R-:W-:Y:S04]  /*1f420*/  LDGSTS.E [R7+0x52100], desc[UR20][R198.64], P2 ;  /* 0x52100000c6077fae */ /* 0x000fe800091a1014 */
[----:B------:R1:W-:Y:S04]  /*1f430*/  LDGSTS.E [R7+0x52500], desc[UR20][R144.64], P2 ;  /* 0x5250000090077fae */ /* 0x0003e800091a1014 */
[----:B------:R-:W4:Y:S04]  /*1f440*/  LDL.LU.64 R226, [R1+0x2c0] ;  /* 0x0002c00001e27983 */ /* 0x000f280000300a00 */
[----:B------:R-:W4:Y:S01]  /*1f450*/  LDL.LU.64 R228, [R1+0x108] ;  /* 0x0001080001e47983 */ /* 0x000f220000300a00 */
[----:B-1----:R-:W-:-:S03]  /*1f460*/  IADD3 R144, P3, PT, R186, UR12, RZ ;  /* 0x0000000cba907c10 */ /* 0x002fc6000ff7e0ff */
[----:B------:R-:W4:Y:S01]  /*1f470*/  LDL.LU.64 R238, [R1+0xb0] ;  /* 0x0000b00001ee7983 */ /* 0x000f220000300a00 */
[----:B------:R-:W-:-:S03]  /*1f480*/  IADD3.X R145, PT, PT, R187, UR13, RZ, P3, !PT ;  /* 0x0000000dbb917c10 */ /* 0x000fc60009ffe4ff */
[----:B------:R1:W-:Y:S01]  /*1f490*/  LDGSTS.E [R7+0x52900], desc[UR20][R158.64], P2 ;  /* 0x529000009e077fae */ /* 0x0003e200091a1014 */
[----:B------:R-:W-:-:S03]  /*1f4a0*/  IADD3 R142, P3, PT, R188, UR12, RZ ;  /* 0x0000000cbc8e7c10 */ /* 0x000fc6000ff7e0ff */
[----:B------:R-:W-:Y:S01]  /*1f4b0*/  STL.64 [R1+0x128], R158 ;  /* 0x0001289e01007387 */ /* 0x000fe20000100a00 */
[----:B------:R-:W-:-:S03]  /*1f4c0*/  IADD3.X R143, PT, PT, R189, UR13, RZ, P3, !PT ;  /* 0x0000000dbd8f7c10 */ /* 0x000fc60009ffe4ff */
[----:B------:R1:W-:Y:S04]  /*1f4d0*/  STL.64 [R1+0x160], R144 ;  /* 0x0001609001007387 */ /* 0x0003e80000100a00 */
[----:B------:R-:W-:Y:S04]  /*1f4e0*/  LDGSTS.E [R7+0x52d00], desc[UR20][R144.64], P2 ;  /* 0x52d0000090077fae */ /* 0x000fe800091a1014 */
[----:B------:R1:W-:Y:S01]  /*1f4f0*/  STL.64 [R1+0x1a0], R142 ;  /* 0x0001a08e01007387 */ /* 0x0003e20000100a00 */
[----:B------:R-:W-:-:S03]  /*1f500*/  IADD3 R182, P3, PT, R190, UR12, RZ ;  /* 0x0000000cbeb67c10 */ /* 0x000fc6000ff7e0ff */
[----:B------:R1:W-:Y:S04]  /*1f510*/  LDGSTS.E [R7+0x53100], desc[UR20][R142.64], P2 ;  /* 0x531000008e077fae */ /* 0x0003e800091a1014 */
[----:B-1----:R-:W4:Y:S04]  /*1f520*/  LDL.LU.64 R144, [R1+0x70] ;  /* 0x0000700001907983 */ /* 0x002f280000300a00 */
[----:B------:R-:W4:Y:S01]  /*1f530*/  LDL.LU.64 R248, [R1+0x40] ;  /* 0x0000400001f87983 */ /* 0x000f220000300a00 */
[----:B------:R-:W-:Y:S02]  /*1f540*/  IADD3.X R183, PT, PT, R191, UR13, RZ, P3, !PT ;  /* 0x0000000dbfb77c10 */ /* 0x000fe40009ffe4ff */
[----:B------:R-:W-:-:S03]  /*1f550*/  IADD3 R158, P3, PT, R192, UR12, RZ ;  /* 0x0000000cc09e7c10 */ /* 0x000fc6000ff7e0ff */
[----:B------:R-:W-:Y:S01]  /*1f560*/  LDGSTS.E [R7+0x53500], desc[UR20][R182.64], P2 ;  /* 0x53500000b6077fae */ /* 0x000fe200091a1014 */
[----:B------:R-:W-:Y:S02]  /*1f570*/  IADD3.X R159, PT, PT, R193, UR13, RZ, P3, !PT ;  /* 0x0000000dc19f7c10 */ /* 0x000fe40009ffe4ff */
[----:B------:R-:W-:Y:S01]  /*1f580*/  IADD3 R142, P3, PT, R194, UR12, RZ ;  /* 0x0000000cc28e7c10 */ /* 0x000fe2000ff7e0ff */
[----:B------:R-:W-:Y:S03]  /*1f590*/  STL.64 [R1+0x1e0], R182 ;  /* 0x0001e0b601007387 */ /* 0x000fe60000100a00 */
[----:B------:R-:W-:Y:S01]  /*1f5a0*/  IADD3.X R143, PT, PT, R195, UR13, RZ, P3, !PT ;  /* 0x0000000dc38f7c10 */ /* 0x000fe20009ffe4ff */
[----:B------:R-:W-:Y:S04]  /*1f5b0*/  STL.64 [R1+0x220], R158 ;  /* 0x0002209e01007387 */ /* 0x000fe80000100a00 */
[----:B------:R-:W-:Y:S04]  /*1f5c0*/  LDGSTS.E [R7+0x53900], desc[UR20][R158.64], P2 ;  /* 0x539000009e077fae */ /* 0x000fe800091a1014 */
[----:B------:R2:W-:Y:S04]  /*1f5d0*/  STL.64 [R1+0x260], R142 ;  /* 0x0002608e01007387 */ /* 0x0005e80000100a00 */
[----:B------:R2:W-:Y:S02]  /*1f5e0*/  LDGSTS.E [R7+0x53d00], desc[UR20][R142.64], P2 ;  /* 0x53d000008e077fae */ /* 0x0005e400091a1014 */
[----:B--2---:R-:W-:-:S04]  /*1f5f0*/  IADD3 R142, P3, PT, R246, UR12, RZ ;  /* 0x0000000cf68e7c10 */ /* 0x004fc8000ff7e0ff */
[----:B------:R-:W-:-:S05]  /*1f600*/  IADD3.X R143, PT, PT, R247, UR13, RZ, P3, !PT ;  /* 0x0000000df78f7c10 */ /* 0x000fca0009ffe4ff */
[----:B------:R-:W-:Y:S01]  /*1f610*/  LDGSTS.E [R8+0x50180], desc[UR20][R142.64], P2 ;  /* 0x501800008e087fae */ /* 0x000fe200091a1014 */
[----:B---3--:R-:W-:-:S04]  /*1f620*/  IADD3 R158, P3, PT, R216, UR12, RZ ;  /* 0x0000000cd89e7c10 */ /* 0x008fc8000ff7e0ff */
[----:B------:R-:W-:Y:S02]  /*1f630*/  IADD3.X R159, PT, PT, R217, UR13, RZ, P3, !PT ;  /* 0x0000000dd99f7c10 */ /* 0x000fe40009ffe4ff */
[----:B----4-:R-:W-:-:S03]  /*1f640*/  IADD3 R184, P3, PT, R218, UR12, RZ ;  /* 0x0000000cdab87c10 */ /* 0x010fc6000ff7e0ff */
[----:B------:R-:W-:Y:S01]  /*1f650*/  LDGSTS.E [R8+0x50580], desc[UR20][R158.64], P2 ;  /* 0x505800009e087fae */ /* 0x000fe200091a1014 */
[----:B------:R-:W-:Y:S02]  /*1f660*/  IADD3.X R185, PT, PT, R219, UR13, RZ, P3, !PT ;  /* 0x0000000ddbb97c10 */ /* 0x000fe40009ffe4ff */
[----:B------:R-:W-:-:S03]  /*1f670*/  IADD3 R190, P3, PT, R224, UR12, RZ ;  /* 0x0000000ce0be7c10 */ /* 0x000fc6000ff7e0ff */
        /* <DEDUP_REMOVED lines=9> */
[----:B------:R-:W-:Y:S01]  /*1f710*/  LDGSTS.E [R8+0x51580], desc[UR20][R224.64], P2 ;  /* 0x51580000e0087fae */ /* 0x000fe200091a1014 */
[----:B------:R-:W-:-:S05]  /*1f720*/  IADD3.X R7, PT, PT, R239, UR13, RZ, P3, !PT ;  /* 0x0000000def077c10 */ /* 0x000fca0009ffe4ff */
[----:B------:R1:W-:Y:S04]  /*1f730*/  STL.64 [R1+0x10], R6 ;  /* 0x0000100601007387 */ /* 0x0003e80000100a00 */
[----:B------:R1:W-:Y:S01]  /*1f740*/  LDGSTS.E [R8+0x51980], desc[UR20][R6.64], P2 ;  /* 0x5198000006087fae */ /* 0x0003e200091a1014 */
[----:B------:R-:W-:-:S04]  /*1f750*/  IADD3 R182, P3, PT, R144, UR12, RZ ;  /* 0x0000000c90b67c10 */ /* 0x000fc8000ff7e0ff */
[----:B------:R-:W-:Y:S02]  /*1f760*/  IADD3.X R183, PT, PT, R145, UR13, RZ, P3, !PT ;  /* 0x0000000d91b77c10 */ /* 0x000fe40009ffe4ff */
[----:B------:R-:W-:-:S03]  /*1f770*/  IADD3 R144, P3, PT, R248, UR12, RZ ;  /* 0x0000000cf8907c10 */ /* 0x000fc6000ff7e0ff */
[----:B------:R-:W-:Y:S01]  /*1f780*/  LDGSTS.E [R8+0x51d80], desc[UR20][R182.64], P2 ;  /* 0x51d80000b6087fae */ /* 0x000fe200091a1014 */
[----:B------:R-:W-:-:S03]  /*1f790*/  IADD3.X R145, PT, PT, R249, UR13, RZ, P3, !PT ;  /* 0x0000000df9917c10 */ /* 0x000fc60009ffe4ff */
[----:B------:R-:W2:Y:S01]  /*1f7a0*/  LDL.LU.64 R248, [R1+0x3f8] ;  /* 0x0003f80001f87983 */ /* 0x000ea20000300a00 */
[----:B-1----:R-:W-:-:S03]  /*1f7b0*/  IADD3 R6, P3, PT, R172, UR12, RZ ;  /* 0x0000000cac067c10 */ /* 0x002fc6000ff7e0ff */
[----:B------:R1:W-:Y:S01]  /*1f7c0*/  LDGSTS.E [R8+0x52180], desc[UR20][R144.64], P2 ;  /* 0x5218000090087fae */ /* 0x0003e200091a1014 */
[----:B------:R-:W-:-:S03]  /*1f7d0*/  IADD3.X R7, PT, PT, R173, UR13, RZ, P3, !PT ;  /* 0x0000000dad077c10 */ /* 0x000fc60009ffe4ff */
[----:B------:R-:W-:Y:S04]  /*1f7e0*/  STL.64 [R1+0x50], R182 ;  /* 0x000050b601007387 */ /* 0x000fe80000100a00 */
[----:B------:R1:W-:Y:S04]  /*1f7f0*/  STL.64 [R1+0x98], R144 ;  /* 0x0000989001007387 */ /* 0x0003e80000100a00 */
[----:B------:R3:W-:Y:S04]  /*1f800*/  STL.64 [R1+0xd8], R6 ;  /* 0x0000d80601007387 */ /* 0x0007e80000100a00 */
[----:B------:R-:W4:Y:S01]  /*1f810*/  LDL.LU.64 R200, [R1+0x3c8] ;  /* 0x0003c80001c87983 */ /* 0x000f220000300a00 */
[----:B------:R-:W-:-:S03]  /*1f820*/  IADD3 R172, P3, PT, R170, UR12, RZ ;  /* 0x0000000caaac7c10 */ /* 0x000fc6000ff7e0ff */
[----:B------:R-:W4:Y:S01]  /*1f830*/  LDL.LU.64 R198, [R1+0x3a0] ;  /* 0x0003a00001c67983 */ /* 0x000f220000300a00 */
[----:B------:R-:W-:Y:S02]  /*1f840*/  IADD3.X R173, PT, PT, R171, UR13, RZ, P3, !PT ;  /* 0x0000000dabad7c10 */ /* 0x000fe40009ffe4ff */
[----:B-1----:R-:W-:Y:S01]  /*1f850*/  IADD3 R144, P3, PT, R160, UR12, RZ ;  /* 0x0000000ca0907c10 */ /* 0x002fe2000ff7e0ff */
[----:B------:R-:W4:Y:S03]  /*1f860*/  LDL.LU.64 R236, [R1+0x368] ;  /* 0x0003680001ec7983 */ /* 0x000f260000300a00 */
[----:B------:R-:W-:Y:S01]  /*1f870*/  IADD3.X R145, PT, PT, R161, UR13, RZ, P3, !PT ;  /* 0x0000000da1917c10 */ /* 0x000fe20009ffe4ff */
[----:B------:R3:W-:Y:S04]  /*1f880*/  LDGSTS.E [R8+0x52580], desc[UR20][R6.64], P2 ;  /* 0x5258000006087fae */ /* 0x0007e800091a1014 */
[----:B------:R-:W4:Y:S04]  /*1f890*/  LDL.LU.64 R226, [R1+0x338] ;  /* 0x0003380001e27983 */ /* 0x000f280000300a00 */
[----:B------:R-:W-:Y:S01]  /*1f8a0*/  STL.64 [R1+0x118], R172 ;  /* 0x000118ac01007387 */ /* 0x000fe20000100a00 */
[----:B---3--:R-:W-:-:S03]  /*1f8b0*/  IADD3 R6, P3, PT, R174, UR12, RZ ;  /* 0x0000000cae067c10 */ /* 0x008fc6000ff7e0ff */
[----:B------:R1:W-:Y:S01]  /*1f8c0*/  STL.64 [R1+0x158], R144 ;  /* 0x0001589001007387 */ /* 0x0003e20000100a00 */
[----:B------:R-:W-:-:S03]  /*1f8d0*/  IADD3.X R7, PT, PT, R175, UR13, RZ, P3, !PT ;  /* 0x0000000daf077c10 */ /* 0x000fc60009ffe4ff */
[----:B------:R-:W3:Y:S01]  /*1f8e0*/  LDL.LU.64 R246, [R1+0x300] ;  /* 0x0003000001f67983 */ /* 0x000ee20000300a00 */
[----:B------:R-:W-:-:S03]  /*1f8f0*/  IADD3 R160, P3, PT, R176, UR12, RZ ;  /* 0x0000000cb0a07c10 */ /* 0x000fc6000ff7e0ff */
[----:B------:R1:W-:Y:S04]  /*1f900*/  STL.64 [R1+0x198], R6 ;  /* 0x0001980601007387 */ /* 0x0003e80000100a00 */
[----:B------:R-:W3:Y:S01]  /*1f910*/  LDL.LU.64 R216, [R1+0x2c8] ;  /* 0x0002c80001d87983 */ /* 0x000ee20000300a00 */
[----:B------:R-:W-:-:S03]  /*1f920*/  IADD3.X R161, PT, PT, R177, UR13, RZ, P3, !PT ;  /* 0x0000000db1a17c10 */ /* 0x000fc60009ffe4ff */
[----:B------:R-:W-:Y:S04]  /*1f930*/  LDGSTS.E [R8+0x52980], desc[UR20][R172.64], P2 ;  /* 0x52980000ac087fae */ /* 0x000fe800091a1014 */
[----:B------:R1:W-:Y:S04]  /*1f940*/  LDGSTS.E [R8+0x52d80], desc[UR20][R144.64], P2 ;  /* 0x52d8000090087fae */ /* 0x0003e800091a1014 */
[----:B------:R-:W3:Y:S04]  /*1f950*/  LDL.LU.64 R218, [R1+0x1f0] ;  /* 0x0001f00001da7983 */ /* 0x000ee80000300a00 */
[----:B------:R-:W3:Y:S01]  /*1f960*/  LDL.LU.64 R228, [R1+0xc8] ;  /* 0x0000c80001e47983 */ /* 0x000ee20000300a00 */
[----:B-1----:R-:W-:-:S03]  /*1f970*/  IADD3 R144, P3, PT, R178, UR12, RZ ;  /* 0x0000000cb2907c10 */ /* 0x002fc6000ff7e0ff */
[----:B------:R1:W-:Y:S01]  /*1f980*/  LDGSTS.E [R8+0x53180], desc[UR20][R6.64], P2 ;  /* 0x5318000006087fae */ /* 0x0003e200091a1014 */
[----:B------:R-:W-:-:S03]  /*1f990*/  IADD3.X R145, PT, PT, R179, UR13, RZ, P3, !PT ;  /* 0x0000000db3917c10 */ /* 0x000fc60009ffe4ff */
[----:B------:R-:W-:Y:S04]  /*1f9a0*/  STL.64 [R1+0x1d8], R160 ;  /* 0x0001d8a001007387 */ /* 0x000fe80000100a00 */
[----:B------:R2:W-:Y:S01]  /*1f9b0*/  STL.64 [R1+0x218], R144 ;  /* 0x0002189001007387 */ /* 0x0005e20000100a00 */
[----:B-1----:R-:W-:-:S03]  /*1f9c0*/  IADD3 R6, P3, PT, R180, UR12, RZ ;  /* 0x0000000cb4067c10 */ /* 0x002fc6000ff7e0ff */
[----:B------:R-:W3:Y:S01]  /*1f9d0*/  LDL.LU.64 R238, [R1+0xa0] ;  /* 0x0000a00001ee7983 */ /* 0x000ee20000300a00 */
[----:B------:R-:W-:-:S03]  /*1f9e0*/  IADD3.X R7, PT, PT, R181, UR13, RZ, P3, !PT ;  /* 0x0000000db5077c10 */ /* 0x000fc60009ffe4ff */
[----:B------:R-:W-:Y:S04]  /*1f9f0*/  LDGSTS.E [R8+0x53580], desc[UR20][R160.64], P2 ;  /* 0x53580000a0087fae */ /* 0x000fe800091a1014 */
[----:B------:R2:W-:Y:S04]  /*1fa00*/  LDGSTS.E [R8+0x53980], desc[UR20][R144.64], P2 ;  /* 0x5398000090087fae */ /* 0x0005e800091a1014 */
[----:B------:R1:W-:Y:S04]  /*1fa10*/  STL.64 [R1+0x258], R6 ;  /* 0x0002580601007387 */ /* 0x0003e80000100a00 */
[----:B------:R1:W-:Y:S01]  /*1fa20*/  LDGSTS.E [R8+0x53d80], desc[UR20][R6.64], P2 ;  /* 0x53d8000006087fae */ /* 0x0003e200091a1014 */
[----:B--2---:R-:W-:-:S04]  /*1fa30*/  IADD3 R144, P3, PT, R248, UR12, RZ ;  /* 0x0000000cf8907c10 */ /* 0x004fc8000ff7e0ff */
[----:B------:R-:W-:Y:S02]  /*1fa40*/  IADD3.X R145, PT, PT, R249, UR13, RZ, P3, !PT ;  /* 0x0000000df9917c10 */ /* 0x000fe40009ffe4ff */
[----:B------:R-:W2:Y:S04]  /*1fa50*/  LDL.LU.64 R248, [R1+0x60] ;  /* 0x0000600001f87983 */ /* 0x000ea80000300a00 */
[----:B------:R-:W-:Y:S01]  /*1fa60*/  LDGSTS.E [R9+0x50200], desc[UR20][R144.64], P2 ;  /* 0x5020000090097fae */ /* 0x000fe200091a1014 */
[----:B----4-:R-:W-:-:S04]  /*1fa70*/  IADD3 R160, P3, PT, R200, UR12, RZ ;  /* 0x0000000cc8a07c10 */ /* 0x010fc8000ff7e0ff */
        /* <DEDUP_REMOVED lines=11> */
[----:B---3--:R-:W-:-:S04]  /*1fb30*/  IADD3 R226, P3, PT, R246, UR12, RZ ;  /* 0x0000000cf6e27c10 */ /* 0x008fc8000ff7e0ff */
[----:B------:R-:W-:Y:S02]  /*1fb40*/  IADD3.X R227, PT, PT, R247, UR13, RZ, P3, !PT ;  /* 0x0000000df7e37c10 */ /* 0x000fe40009ffe4ff */
[----:B-1----:R-:W-:-:S03]  /*1fb50*/  IADD3 R6, P3, PT, R216, UR12, RZ ;  /* 0x0000000cd8067c10 */ /* 0x002fc6000ff7e0ff */
[----:B------:R-:W-:Y:S01]  /*1fb60*/  LDGSTS.E [R9+0x51600], desc[UR20][R226.64], P2 ;  /* 0x51600000e2097fae */ /* 0x000fe200091a1014 */
[----:B------:R-:W-:Y:S02]  /*1fb70*/  IADD3.X R7, PT, PT, R217, UR13, RZ, P3, !PT ;  /* 0x0000000dd9077c10 */ /* 0x000fe40009ffe4ff */
[----:B------:R-:W-:-:S03]  /*1fb80*/  IADD3 R172, P3, PT, R218, UR12, RZ ;  /* 0x0000000cdaac7c10 */ /* 0x000fc6000ff7e0ff */
[----:B------:R1:W-:Y:S01]  /*1fb90*/  LDGSTS.E [R9+0x51a00], desc[UR20][R6.64], P2 ;  /* 0x51a0000006097fae */ /* 0x0003e200091a1014 */
[----:B------:R-:W-:Y:S02]  /*1fba0*/  IADD3.X R173, PT, PT, R219, UR13, RZ, P3, !PT ;  /* 0x0000000ddbad7c10 */ /* 0x000fe40009ffe4ff */
[----:B------:R-:W-:Y:S01]  /*1fbb0*/  IADD3 R170, P3, PT, R228, UR12, RZ ;  /* 0x0000000ce4aa7c10 */ /* 0x000fe2000ff7e0ff */
[----:B------:R1:W-:Y:S03]  /*1fbc0*/  STL.64 [R1], R6 ;  /* 0x0000000601007387 */ /* 0x0003e60000100a00 */
[----:B------:R-:W-:Y:S01]  /*1fbd0*/  IADD3.X R171, PT, PT, R229, UR13, RZ, P3, !PT ;  /* 0x0000000de5ab7c10 */ /* 0x000fe20009ffe4ff */
[----:B------:R-:W3:Y:S04]  /*1fbe0*/  LDL.LU.64 R200, [R1+0x448] ;  /* 0x0004480001c87983 */ /* 0x000ee80000300a00 */
[----:B------:R2:W-:Y:S04]  /*1fbf0*/  STL.64 [R1+0x40], R172 ;  /* 0x000040ac01007387 */ /* 0x0005e80000100a00 */
[----:B------:R2:W-:Y:S01]  /*1fc00*/  LDGSTS.E [R9+0x51e00], desc[UR20][R172.64], P2 ;  /* 0x51e00000ac097fae */ /* 0x0005e200091a1014 */
[----:B-1----:R-:W-:-:S03]  /*1fc10*/  IADD3 R6, P3, PT, R238, UR12, RZ ;  /* 0x0000000cee067c10 */ /* 0x002fc6000ff7e0ff */
[----:B------:R1:W-:Y:S01]  /*1fc20*/  STL.64 [R1+0x80], R170 ;  /* 0x000080aa01007387 */ /* 0x0003e20000100a00 */
[----:B------:R-:W-:-:S03]  /*1fc30*/  IADD3.X R7, PT, PT, R239, UR13, RZ, P3, !PT ;  /* 0x0000000def077c10 */ /* 0x000fc60009ffe4ff */
[----:B------:R1:W-:Y:S04]  /*1fc40*/  LDGSTS.E [R9+0x52200], desc[UR20][R170.64], P2 ;  /* 0x52200000aa097fae */ /* 0x0003e800091a1014 */
[----:B------:R-:W4:Y:S04]  /*1fc50*/  LDL.LU.64 R238, [R1+0x428] ;  /* 0x0004280001ee7983 */ /* 0x000f280000300a00 */
[----:B------:R1:W-:Y:S04]  /*1fc60*/  STL.64 [R1+0xc8], R6 ;  /* 0x0000c80601007387 */ /* 0x0003e80000100a00 */
[----:B------:R-:W4:Y:S04]  /*1fc70*/  LDL.LU.64 R246, [R1+0x400] ;  /* 0x0004000001f67983 */ /* 0x000f280000300a00 */
[----:B------:R1:W-:Y:S01]  /*1fc80*/  LDGSTS.E [R9+0x52600], desc[UR20][R6.64], P2 ;  /* 0x5260000006097fae */ /* 0x0003e200091a1014 */
[----:B--2---:R-:W-:-:S04]  /*1fc90*/  IADD3 R172, P3, PT, R248, UR12, RZ ;  /* 0x0000000cf8ac7c10 */ /* 0x004fc8000ff7e0ff */
[----:B------:R-:W-:Y:S02]  /*1fca0*/  IADD3.X R173, PT, PT, R249, UR13, RZ, P3, !PT ;  /* 0x0000000df9ad7c10 */ /* 0x000fe40009ffe4ff */
[----:B------:R-:W2:Y:S01]  /*1fcb0*/  LDL.LU.64 R248, [R1+0x3d0] ;  /* 0x0003d00001f87983 */ /* 0x000ea20000300a00 */
[----:B-1----:R-:W-:-:S03]  /*1fcc0*/  IADD3 R170, P3, PT, R164, UR12, RZ ;  /* 0x0000000ca4aa7c10 */ /* 0x002fc6000ff7e0ff */
[----:B------:R-:W-:Y:S01]  /*1fcd0*/  LDGSTS.E [R9+0x52a00], desc[UR20][R172.64], P2 ;  /* 0x52a00000ac097fae */ /* 0x000fe200091a1014 */
[----:B------:R-:W-:-:S03]  /*1fce0*/  IADD3.X R171, PT, PT, R165, UR13, RZ, P3, !PT ;  /* 0x0000000da5ab7c10 */ /* 0x000fc60009ffe4ff */
[----:B------:R-:W-:Y:S01]  /*1fcf0*/  STL.64 [R1+0x108], R172 ;  /* 0x000108ac01007387 */ /* 0x000fe20000100a00 */
[----:B------:R-:W-:-:S03]  /*1fd00*/  IADD3 R6, P3, PT, R162, UR12, RZ ;  /* 0x0000000ca2067c10 */ /* 0x000fc6000ff7e0ff */
[----:B------:R-:W-:Y:S04]  /*1fd10*/  STL.64 [R1+0x148], R170 ;  /* 0x000148aa01007387 */ /* 0x000fe80000100a00 */
[----:B------:R-:W2:Y:S01]  /*1fd20*/  LDL.LU.64 R228, [R1+0x3a8] ;  /* 0x0003a80001e47983 */ /* 0x000ea20000300a00 */
[----:B------:R-:W-:Y:S02]  /*1fd30*/  IADD3.X R7, PT, PT, R163, UR13, RZ, P3, !PT ;  /* 0x0000000da3077c10 */ /* 0x000fe40009ffe4ff */
[----:B------:R-:W-:Y:S01]  /*1fd40*/  IADD3 R164, P3, PT, R146, UR12, RZ ;  /* 0x0000000c92a47c10 */ /* 0x000fe2000ff7e0ff */
[----:B------:R-:W-:Y:S04]  /*1fd50*/  LDGSTS.E [R9+0x52e00], desc[UR20][R170.64], P2 ;  /* 0x52e00000aa097fae */ /* 0x000fe800091a1014 */
[----:B------:R1:W-:Y:S04]  /*1fd60*/  STL.64 [R1+0x188], R6 ;  /* 0x0001880601007387 */ /* 0x0003e80000100a00 */
[----:B------:R-:W2:Y:S01]  /*1fd70*/  LDL.LU.64 R198, [R1+0x340] ;  /* 0x0003400001c67983 */ /* 0x000ea20000300a00 */
[----:B------:R-:W-:-:S02]  /*1fd80*/  IADD3.X R165, PT, PT, R147, UR13, RZ, P3, !PT ;  /* 0x0000000d93a57c10 */ /* 0x000fc40009ffe4ff */
[----:B------:R-:W-:Y:S01]  /*1fd90*/  IADD3 R162, P3, PT, R166, UR12, RZ ;  /* 0x0000000ca6a27c10 */ /* 0x000fe2000ff7e0ff */
[----:B------:R-:W2:Y:S03]  /*1fda0*/  LDL.LU.64 R236, [R1+0x308] ;  /* 0x0003080001ec7983 */ /* 0x000ea60000300a00 */
[----:B------:R-:W-:Y:S01]  /*1fdb0*/  IADD3.X R163, PT, PT, R167, UR13, RZ, P3, !PT ;  /* 0x0000000da7a37c10 */ /* 0x000fe20009ffe4ff */
[----:B------:R1:W-:Y:S04]  /*1fdc0*/  LDGSTS.E [R9+0x53200], desc[UR20][R6.64], P2 ;  /* 0x5320000006097fae */ /* 0x0003e800091a1014 */
[----:B------:R-:W2:Y:S04]  /*1fdd0*/  LDL.LU.64 R216, [R1+0x2d8] ;  /* 0x0002d80001d87983 */ /* 0x000ea80000300a00 */
[----:B------:R-:W-:Y:S01]  /*1fde0*/  STL.64 [R1+0x1c8], R164 ;  /* 0x0001c8a401007387 */ /* 0x000fe20000100a00 */
[----:B-1----:R-:W-:-:S03]  /*1fdf0*/  IADD3 R6, P3, PT, R168, UR12, RZ ;  /* 0x0000000ca8067c10 */ /* 0x002fc6000ff7e0ff */
[----:B------:R4:W-:Y:S01]  /*1fe00*/  STL.64 [R1+0x208], R162 ;  /* 0x000208a201007387 */ /* 0x0009e20000100a00 */
[----:B------:R-:W-:-:S03]  /*1fe10*/  IADD3.X R7, PT, PT, R169, UR13, RZ, P3, !PT ;  /* 0x0000000da9077c10 */ /* 0x000fc60009ffe4ff */
[----:B------:R-:W2:Y:S04]  /*1fe20*/  LDL.LU.64 R218, [R1+0x298] ;  /* 0x0002980001da7983 */ /* 0x000ea80000300a00 */
[----:B------:R-:W-:Y:S04]  /*1fe30*/  LDGSTS.E [R9+0x53600], desc[UR20][R164.64], P2 ;  /* 0x53600000a4097fae */ /* 0x000fe800091a1014 */
[----:B------:R4:W-:Y:S01]  /*1fe40*/  LDGSTS.E [R9+0x53a00], desc[UR20][R162.64], P2 ;  /* 0x53a00000a2097fae */ /* 0x0009e200091a1014 */
[----:B---3--:R-:W-:-:S03]  /*1fe50*/  IADD3 R146, P3, PT, R200, UR12, RZ ;  /* 0x0000000cc8927c10 */ /* 0x008fc6000ff7e0ff */
[----:B------:R1:W-:Y:S01]  /*1fe60*/  STL.64 [R1+0x248], R6 ;  /* 0x0002480601007387 */ /* 0x0003e20000100a00 */
[----:B------:R-:W-:-:S03]  /*1fe70*/  IADD3.X R147, PT, PT, R201, UR13, RZ, P3, !PT ;  /* 0x0000000dc9937c10 */ /* 0x000fc60009ffe4ff */
[----:B------:R3:W-:Y:S04]  /*1fe80*/  LDGSTS.E [R9+0x53e00], desc[UR20][R6.64], P2 ;  /* 0x53e0000006097fae */ /* 0x0007e800091a1014 */
[----:B------:R-:W-:Y:S01]  /*1fe90*/  LDGSTS.E [R10+0x50280], desc[UR20][R146.64], P2 ;  /* 0x50280000920a7fae */ /* 0x000fe200091a1014 */
[----:B----4-:R-:W-:-:S04]  /*1fea0*/  IADD3 R162, P3, PT, R238, UR12, RZ ;  /* 0x0000000ceea27c10 */ /* 0x010fc8000ff7e0ff */
[----:B------:R-:W-:Y:S02]  /*1feb0*/  IADD3.X R163, PT, PT, R239, UR13, RZ, P3, !PT ;  /* 0x0000000defa37c10 */ /* 0x000fe40009ffe4ff */
[----:B------:R-:W4:Y:S01]  /*1fec0*/  LDL.LU.64 R238, [R1+0xf8] ;  /* 0x0000f80001ee7983 */ /* 0x000f220000300a00 */
[----:B------:R-:W-:-:S03]  /*1fed0*/  IADD3 R178, P3, PT, R246, UR12, RZ ;  /* 0x0000000cf6b27c10 */ /* 0x000fc6000ff7e0ff */
[----:B------:R-:W-:Y:S01]  /*1fee0*/  LDGSTS.E [R10+0x50680], desc[UR20][R162.64], P2 ;  /* 0x50680000a20a7fae */ /* 0x000fe200091a1014 */
[----:B------:R-:W-:-:S03]  /*1fef0*/  IADD3.X R179, PT, PT, R247, UR13, RZ, P3, !PT ;  /* 0x0000000df7b37c10 */ /* 0x000fc60009ffe4ff */
[----:B------:R-:W4:Y:S04]  /*1ff00*/  LDL.LU.64 R246, [R1+0xe0] ;  /* 0x0000e00001f67983 */ /* 0x000f280000300a00 */
[----:B------:R-:W-:Y:S01]  /*1ff10*/  LDGSTS.E [R10+0x50a80], desc[UR20][R178.64], P2 ;  /* 0x50a80000b20a7fae */ /* 0x000fe200091a1014 */
[----:B--2---:R-:W-:-:S04]  /*1ff20*/  IADD3 R194, P3, PT, R248, UR12, RZ ;  /* 0x0000000cf8c27c10 */ /* 0x004fc8000ff7e0ff */
[----:B------:R-:W-:Y:S02]  /*1ff30*/  IADD3.X R195, PT, PT, R249, UR13, RZ, P3, !PT ;  /* 0x0000000df9c37c10 */ /* 0x000fe40009ffe4ff */
[----:B------:R-:W2:Y:S04]  /*1ff40*/  LDL.LU.64 R248, [R1+0x68] ;  /* 0x0000680001f87983 */ /* 0x000ea80000300a00 */
        /* <DEDUP_REMOVED lines=13> */
[----:B------:R4:W-:Y:S01]  /*20020*/  LDGSTS.E [R10+0x51e80], desc[UR20][R164.64], P2 ;  /* 0x51e80000a40a7fae */ /* 0x0009e200091a1014 */
[----:B---3--:R-:W-:-:S03]  /*20030*/  IADD3.X R9, PT, PT, R217, UR13, RZ, P3, !PT ;  /* 0x0000000dd9097c10 */ /* 0x008fc60009ffe4ff */
[----:B------:R4:W-:Y:S04]  /*20040*/  STL.64 [R1+0x30], R164 ;  /* 0x000030a401007387 */ /* 0x0009e80000100a00 */
[----:B------:R-:W3:Y:S01]  /*20050*/  LDL.LU.64 R236, [R1+0x490] ;  /* 0x0004900001ec7983 */ /* 0x000ee20000300a00 */
[----:B-1----:R-:W-:-:S03]  /*20060*/  IADD3 R6, P3, PT, R218, UR12, RZ ;  /* 0x0000000cda067c10 */ /* 0x002fc6000ff7e0ff */
[----:B------:R1:W-:Y:S01]  /*20070*/  LDGSTS.E [R10+0x52280], desc[UR20][R8.64], P2 ;  /* 0x52280000080a7fae */ /* 0x0003e200091a1014 */
[----:B------:R-:W-:-:S03]  /*20080*/  IADD3.X R7, PT, PT, R219, UR13, RZ, P3, !PT ;  /* 0x0000000ddb077c10 */ /* 0x000fc60009ffe4ff */
[----:B------:R1:W-:Y:S04]  /*20090*/  STL.64 [R1+0x70], R8 ;  /* 0x0000700801007387 */ /* 0x0003e80000100a00 */
[----:B------:R2:W-:Y:S04]  /*200a0*/  STL.64 [R1+0xb0], R6 ;  /* 0x0000b00601007387 */ /* 0x0005e80000100a00 */
[----:B------:R-:W3:Y:S04]  /*200b0*/  LDL.LU.64 R216, [R1+0x470] ;  /* 0x0004700001d87983 */ /* 0x000ee80000300a00 */
[----:B------:R-:W3:Y:S04]  /*200c0*/  LDL.LU.64 R218, [R1+0x450] ;  /* 0x0004500001da7983 */ /* 0x000ee80000300a00 */
[----:B------:R2:W-:Y:S01]  /*200d0*/  LDGSTS.E [R10+0x52680], desc[UR20][R6.64], P2 ;  /* 0x52680000060a7fae */ /* 0x0005e200091a1014 */
[----:B----4-:R-:W-:-:S04]  /*200e0*/  IADD3 R164, P3, PT, R238, UR12, RZ ;  /* 0x0000000ceea47c10 */ /* 0x010fc8000ff7e0ff */
[----:B------:R-:W-:Y:S02]  /*200f0*/  IADD3.X R165, PT, PT, R239, UR13, RZ, P3, !PT ;  /* 0x0000000defa57c10 */ /* 0x000fe40009ffe4ff */
[----:B------:R-:W4:Y:S01]  /*20100*/  LDL.LU.64 R238, [R1+0x430] ;  /* 0x0004300001ee7983 */ /* 0x000f220000300a00 */
[----:B-1----:R-:W-:-:S03]  /*20110*/  IADD3 R8, P3, PT, R246, UR12, RZ ;  /* 0x0000000cf6087c10 */ /* 0x002fc6000ff7e0ff */
[----:B------:R1:W-:Y:S01]  /*20120*/  LDGSTS.E [R10+0x52a80], desc[UR20][R164.64], P2 ;  /* 0x52a80000a40a7fae */ /* 0x0003e200091a1014 */
[----:B------:R-:W-:-:S03]  /*20130*/  IADD3.X R9, PT, PT, R247, UR13, RZ, P3, !PT ;  /* 0x0000000df7097c10 */ /* 0x000fc60009ffe4ff */
[----:B------:R1:W-:Y:S04]  /*20140*/  STL.64 [R1+0xf8], R164 ;  /* 0x0000f8a401007387 */ /* 0x0003e80000100a00 */
[----:B------:R1:W-:Y:S04]  /*20150*/  STL.64 [R1+0x138], R8 ;  /* 0x0001380801007387 */ /* 0x0003e80000100a00 */
[----:B------:R-:W4:Y:S04]  /*20160*/  LDL.LU.64 R246, [R1+0x408] ;  /* 0x0004080001f67983 */ /* 0x000f280000300a00 */
[----:B------:R1:W-:Y:S01]  /*20170*/  LDGSTS.E [R10+0x52e80], desc[UR20][R8.64], P2 ;  /* 0x52e80000080a7fae */ /* 0x0003e200091a1014 */
[----:B--2---:R-:W-:-:S04]  /*20180*/  IADD3 R6, P3, PT, R248, UR12, RZ ;  /* 0x0000000cf8067c10 */ /* 0x004fc8000ff7e0ff */
[----:B------:R-:W-:-:S05]  /*20190*/  IADD3.X R7, PT, PT, R249, UR13, RZ, P3, !PT ;  /* 0x0000000df9077c10 */ /* 0x000fca0009ffe4ff */
[----:B------:R2:W-:Y:S04]  /*201a0*/  STL.64 [R1+0x178], R6 ;  /* 0x0001780601007387 */ /* 0x0005e80000100a00 */
[----:B------:R-:W4:Y:S04]  /*201b0*/  LDL.LU.64 R248, [R1+0x3d8] ;  /* 0x0003d80001f87983 */ /* 0x000f280000300a00 */
[----:B------:R-:W4:Y:S01]  /*201c0*/  LDL.LU.64 R188, [R1+0x3b0] ;  /* 0x0003b00001bc7983 */ /* 0x000f220000300a00 */
[----:B-1----:R-:W-:-:S03]  /*201d0*/  IADD3 R164, P3, PT, R148, UR12, RZ ;  /* 0x0000000c94a47c10 */ /* 0x002fc6000ff7e0ff */
[----:B------:R2:W-:Y:S01]  /*201e0*/  LDGSTS.E [R10+0x53280], desc[UR20][R6.64], P2 ;  /* 0x53280000060a7fae */ /* 0x0005e200091a1014 */
[----:B------:R-:W-:Y:S02]  /*201f0*/  IADD3.X R165, PT, PT, R149, UR13, RZ, P3, !PT ;  /* 0x0000000d95a57c10 */ /* 0x000fe40009ffe4ff */
[----:B------:R-:W-:-:S03]  /*20200*/  IADD3 R8, P3, PT, R150, UR12, RZ ;  /* 0x0000000c96087c10 */ /* 0x000fc6000ff7e0ff */
[----:B------:R1:W-:Y:S01]  /*20210*/  LDGSTS.E [R10+0x53680], desc[UR20][R164.64], P2 ;  /* 0x53680000a40a7fae */ /* 0x0003e200091a1014 */
[----:B------:R-:W-:-:S03]  /*20220*/  IADD3.X R9, PT, PT, R151, UR13, RZ, P3, !PT ;  /* 0x0000000d97097c10 */ /* 0x000fc60009ffe4ff */
[----:B------:R1:W-:Y:S04]  /*20230*/  STL.64 [R1+0x1b8], R164 ;  /* 0x0001b8a401007387 */ /* 0x0003e80000100a00 */
[----:B------:R-:W-:Y:S04]  /*20240*/  STL.64 [R1+0x1f0], R8 ;  /* 0x0001f00801007387 */ /* 0x000fe80000100a00 */
[----:B------:R-:W4:Y:S01]  /*20250*/  LDL.LU.64 R186, [R1+0x378] ;  /* 0x0003780001ba7983 */ /* 0x000f220000300a00 */
[----:B--2---:R-:W-:-:S03]  /*20260*/  IADD3 R6, P3, PT, R156, UR12, RZ ;  /* 0x0000000c9c067c10 */ /* 0x004fc6000ff7e0ff */
[----:B------:R2:W-:Y:S01]  /*20270*/  LDGSTS.E [R10+0x53a80], desc[UR20][R8.64], P2 ;  /* 0x53a80000080a7fae */ /* 0x0005e200091a1014 */
[----:B------:R-:W-:Y:S02]  /*20280*/  IADD3.X R7, PT, PT, R157, UR13, RZ, P3, !PT ;  /* 0x0000000d9d077c10 */ /* 0x000fe40009ffe4ff */
[----:B---3--:R-:W-:-:S03]  /*20290*/  IADD3 R148, P3, PT, R236, UR12, RZ ;  /* 0x0000000cec947c10 */ /* 0x008fc6000ff7e0ff */
[----:B------:R3:W-:Y:S01]  /*202a0*/  STL.64 [R1+0x228], R6 ;  /* 0x0002280601007387 */ /* 0x0007e20000100a00 */
[----:B------:R-:W-:-:S03]  /*202b0*/  IADD3.X R149, PT, PT, R237, UR13, RZ, P3, !PT ;  /* 0x0000000ded957c10 */ /* 0x000fc60009ffe4ff */
[----:B------:R-:W2:Y:S04]  /*202c0*/  LDL.LU.64 R182, [R1+0x348] ;  /* 0x0003480001b67983 */ /* 0x000ea80000300a00 */
[----:B------:R-:W2:Y:S01]  /*202d0*/  LDL.LU.64 R200, [R1+0x318] ;  /* 0x0003180001c87983 */ /* 0x000ea20000300a00 */
[----:B-1----:R-:W-:-:S03]  /*202e0*/  IADD3 R164, P3, PT, R216, UR12, RZ ;  /* 0x0000000cd8a47c10 */ /* 0x002fc6000ff7e0ff */
[----:B------:R-:W2:Y:S01]  /*202f0*/  LDL.LU.64 R172, [R1+0x2e0] ;  /* 0x0002e00001ac7983 */ /* 0x000ea20000300a00 */
[----:B------:R-:W-:-:S03]  /*20300*/  IADD3.X R165, PT, PT, R217, UR13, RZ, P3, !PT ;  /* 0x0000000dd9a57c10 */ /* 0x000fc60009ffe4ff */
[----:B------:R-:W-:Y:S01]  /*20310*/  LDGSTS.E [R10+0x53e80], desc[UR20][R6.64], P2 ;  /* 0x53e80000060a7fae */ /* 0x000fe200091a1014 */
[----:B------:R-:W-:-:S03]  /*20320*/  IADD3 R180, P3, PT, R218, UR12, RZ ;  /* 0x0000000cdab47c10 */ /* 0x000fc6000ff7e0ff */
[----:B------:R-:W-:Y:S01]  /*20330*/  LDGSTS.E [R11+0x50300], desc[UR20][R148.64], P2 ;  /* 0x50300000940b7fae */ /* 0x000fe200091a1014 */
[----:B------:R-:W-:-:S03]  /*20340*/  IADD3.X R181, PT, PT, R219, UR13, RZ, P3, !PT ;  /* 0x0000000ddbb57c10 */ /* 0x000fc60009ffe4ff */
[----:B------:R-:W2:Y:S04]  /*20350*/  LDL.LU.64 R218, [R1+0x2a0] ;  /* 0x0002a00001da7983 */ /* 0x000ea80000300a00 */
[----:B------:R-:W-:Y:S04]  /*20360*/  LDGSTS.E [R11+0x50700], desc[UR20][R164.64], P2 ;  /* 0x50700000a40b7fae */ /* 0x000fe800091a1014 */
[----:B------:R-:W-:Y:S01]  /*20370*/  LDGSTS.E [R11+0x50b00], desc[UR20][R180.64], P2 ;  /* 0x50b00000b40b7fae */ /* 0x000fe200091a1014 */
[----:B----4-:R-:W-:-:S04]  /*20380*/  IADD3 R198, P3, PT, R238, UR12, RZ ;  /* 0x0000000ceec67c10 */ /* 0x010fc8000ff7e0ff */
[----:B------:R-:W-:Y:S02]  /*20390*/  IADD3.X R199, PT, PT, R239, UR13, RZ, P3, !PT ;  /* 0x0000000defc77c10 */ /* 0x000fe40009ffe4ff */
[----:B------:R-:W4:Y:S04]  /*203a0*/  LDL.LU.64 R238, [R1+0x288] ;  /* 0x0002880001ee7983 */ /* 0x000f280000300a00 */
[----:B------:R-:W-:Y:S01]  /*203b0*/  LDGSTS.E [R11+0x50f00], desc[UR20][R198.64], P2 ;  /* 0x50f00000c60b7fae */ /* 0x000fe200091a1014 */
[----:B------:R-:W-:-:S04]  /*203c0*/  IADD3 R216, P3, PT, R246, UR12, RZ ;  /* 0x0000000cf6d87c10 */ /* 0x000fc8000ff7e0ff */
[----:B------:R-:W-:-:S05]  /*203d0*/  IADD3.X R217, PT, PT, R247, UR13, RZ, P3, !PT ;  /* 0x0000000df7d97c10 */ /* 0x000fca0009ffe4ff */
[----:B------:R-:W-:Y:S01]  /*203e0*/  LDGSTS.E [R11+0x51300], desc[UR20][R216.64], P2 ;  /* 0x51300000d80b7fae */ /* 0x000fe200091a1014 */
[----:B------:R-:W-:-:S04]  /*203f0*/  IADD3 R236, P3, PT, R248, UR12, RZ ;  /* 0x0000000cf8ec7c10 */ /* 0x000fc8000ff7e0ff */
[----:B------:R-:W-:Y:S02]  /*20400*/  IADD3.X R237, PT, PT, R249, UR13, RZ, P3, !PT ;  /* 0x0000000df9ed7c10 */ /* 0x000fe40009ffe4ff */
[----:B------:R-:W4:Y:S01]  /*20410*/  LDL.LU.64 R248, [R1+0xe8] ;  /* 0x0000e80001f87983 */ /* 0x000f220000300a00 */
[----:B------:R-:W-:-:S03]  /*20420*/  IADD3 R246, P3, PT, R188, UR12, RZ ;  /* 0x0000000cbcf67c10 */ /* 0x000fc6000ff7e0ff */
[----:B---3--:R-:W3:Y:S01]  /*20430*/  LDL.64 R6, [R1+0xa8] ;  /* 0x0000a80001067983 */ /* 0x008ee20000100a00 */
[----:B------:R-:W-:-:S03]  /*20440*/  IADD3.X R247, PT, PT, R189, UR13, RZ, P3, !PT ;  /* 0x0000000dbdf77c10 */ /* 0x000fc60009ffe4ff */
[----:B------:R-:W3:Y:S04]  /*20450*/  LDL.LU.64 R188, [R1+0x28] ;  /* 0x0000280001bc7983 */ /* 0x000ee80000300a00 */
[----:B------:R-:W-:Y:S04]  /*20460*/  LDGSTS.E [R11+0x51700], desc[UR20][R236.64], P2 ;  /* 0x51700000ec0b7fae */ /* 0x000fe800091a1014 */
[----:B------:R-:W-:Y:S01]  /*20470*/  LDGSTS.E [R11+0x51b00], desc[UR20][R246.64], P2 ;  /* 0x51b00000f60b7fae */ /* 0x000fe200091a1014 */
[----:B------:R-:W-:-:S04]  /*20480*/  IADD3 R156, P3, PT, R186, UR12, RZ ;  /* 0x0000000cba9c7c10 */ /* 0x000fc8000ff7e0ff */
[----:B------:R-:W-:-:S05]  /*20490*/  IADD3.X R157, PT, PT, R187, UR13, RZ, P3, !PT ;  /* 0x0000000dbb9d7c10 */ /* 0x000fca0009ffe4ff */
[----:B------:R1:W-:Y:S04]  /*204a0*/  STL.64 [R1+0x20], R156 ;  /* 0x0000209c01007387 */ /* 0x0003e80000100a00 */
[----:B------:R-:W3:Y:S01]  /*204b0*/  LDL.LU.64 R186, [R1+0x4b0] ;  /* 0x0004b00001ba7983 */ /* 0x000ee20000300a00 */
[----:B--2---:R-:W-:-:S03]  /*204c0*/  IADD3 R150, P3, PT, R182, UR12, RZ ;  /* 0x0000000cb6967c10 */ /* 0x004fc6000ff7e0ff */
[----:B------:R1:W-:Y:S01]  /*204d0*/  LDGSTS.E [R11+0x51f00], desc[UR20][R156.64], P2 ;  /* 0x51f000009c0b7fae */ /* 0x0003e200091a1014 */
[----:B------:R-:W-:Y:S02]  /*204e0*/  IADD3.X R151, PT, PT, R183, UR13, RZ, P3, !PT ;  /* 0x0000000db7977c10 */ /* 0x000fe40009ffe4ff */
[----:B------:R-:W-:-:S03]  /*204f0*/  IADD3 R8, P3, PT, R200, UR12, RZ ;  /* 0x0000000cc8087c10 */ /* 0x000fc6000ff7e0ff */
[----:B------:R2:W-:Y:S01]  /*20500*/  LDGSTS.E [R11+0x52300], desc[UR20][R150.64], P2 ;  /* 0x52300000960b7fae */ /* 0x0005e200091a1014 */
[----:B------:R-:W-:Y:S02]  /*20510*/  IADD3.X R9, PT, PT, R201, UR13, RZ, P3, !PT ;  /* 0x0000000dc9097c10 */ /* 0x000fe40009ffe4ff */
[----:B-1----:R-:W-:Y:S01]  /*20520*/  IADD3 R156, P3, PT, R172, UR12, RZ ;  /* 0x0000000cac9c7c10 */ /* 0x002fe2000ff7e0ff */
[----:B------:R2:W-:Y:S03]  /*20530*/  STL.64 [R1+0x60], R150 ;  /* 0x0000609601007387 */ /* 0x0005e60000100a00 */
[----:B------:R-:W-:Y:S01]  /*20540*/  IADD3.X R157, PT, PT, R173, UR13, RZ, P3, !PT ;  /* 0x0000000dad9d7c10 */ /* 0x000fe20009ffe4ff */
[----:B------:R4:W-:Y:S04]  /*20550*/  STL.64 [R1+0xa0], R8 ;  /* 0x0000a00801007387 */ /* 0x0009e80000100a00 */
[----:B------:R4:W-:Y:S01]  /*20560*/  LDGSTS.E [R11+0x52700], desc[UR20][R8.64], P2 ;  /* 0x52700000080b7fae */ /* 0x0009e200091a1014 */
[----:B--2---:R-:W-:-:S03]  /*20570*/  IADD3 R150, P3, PT, R218, UR12, RZ ;  /* 0x0000000cda967c10 */ /* 0x004fc6000ff7e0ff */
[----:B------:R-:W2:Y:S01]  /*20580*/  LDL.LU.64 R182, [R1+0x4a0] ;  /* 0x0004a00001b67983 */ /* 0x000ea20000300a00 */
[----:B------:R-:W-:-:S03]  /*20590*/  IADD3.X R151, PT, PT, R219, UR13, RZ, P3, !PT ;  /* 0x0000000ddb977c10 */ /* 0x000fc60009ffe4ff */
[----:B------:R-:W2:Y:S04]  /*205a0*/  LDL.LU.64 R200, [R1+0x498] ;  /* 0x0004980001c87983 */ /* 0x000ea80000300a00 */
[----:B------:R-:W2:Y:S04]  /*205b0*/  LDL.LU.64 R218, [R1+0x478] ;  /* 0x0004780001da7983 */ /* 0x000ea80000300a00 */
[----:B------:R-:W-:Y:S04]  /*205c0*/  STL.64 [R1+0xe0], R156 ;  /* 0x0000e09c01007387 */ /* 0x000fe80000100a00 */
[----:B------:R-:W-:Y:S01]  /*205d0*/  LDGSTS.E [R11+0x52b00], desc[UR20][R156.64], P2 ;  /* 0x52b000009c0b7fae */ /* 0x000fe200091a1014 */
[----:B----4-:R-:W-:-:S03]  /*205e0*/  IADD3 R8, P3, PT, R238, UR12, RZ ;  /* 0x0000000cee087c10 */ /* 0x010fc6000ff7e0ff */
[----:B------:R1:W-:Y:S01]  /*205f0*/  STL.64 [R1+0x120], R150 ;  /* 0x0001209601007387 */ /* 0x0003e20000100a00 */
[----:B------:R-:W-:-:S03]  /*20600*/  IADD3.X R9, PT, PT, R239, UR13, RZ, P3, !PT ;  /* 0x0000000def097c10 */ /* 0x000fc60009ffe4ff */
[----:B------:R1:W-:Y:S04]  /*20610*/  LDGSTS.E [R11+0x52f00], desc[UR20][R150.64], P2 ;  /* 0x52f00000960b7fae */ /* 0x0003e800091a1014 */
[----:B------:R3:W-:Y:S04]  /*20620*/  STL.64 [R1+0x168], R8 ;  /* 0x0001680801007387 */ /* 0x0007e80000100a00 */
[----:B------:R3:W-:Y:S04]  /*20630*/  LDGSTS.E [R11+0x53300], desc[UR20][R8.64], P2 ;  /* 0x53300000080b7fae */ /* 0x0007e800091a1014 */
[----:B------:R-:W4:Y:S01]  /*20640*/  LDL.LU.64 R238, [R1+0x460] ;  /* 0x0004600001ee7983 */ /* 0x000f220000300a00 */
[----:B-1----:R-:W-:-:S04]  /*20650*/  IADD3 R150, P3, PT, R248, UR12, RZ ;  /* 0x0000000cf8967c10 */ /* 0x002fc8000ff7e0ff */
[----:B------:R-:W-:Y:S02]  /*20660*/  IADD3.X R151, PT, PT, R249, UR13, RZ, P3, !PT ;  /* 0x0000000df9977c10 */ /* 0x000fe40009ffe4ff */
[----:B---3--:R-:W-:Y:S01]  /*20670*/  IADD3 R8, P3, PT, R6, UR12, RZ ;  /* 0x0000000c06087c10 */ /* 0x008fe2000ff7e0ff */
[----:B------:R-:W3:Y:S03]  /*20680*/  LDL.LU.64 R248, [R1+0x440] ;  /* 0x0004400001f87983 */ /* 0x000ee60000300a00 */
[----:B------:R-:W-:Y:S01]  /*20690*/  IADD3.X R9, PT, PT, R7, UR13, RZ, P3, !PT ;  /* 0x0000000d07097c10 */ /* 0x000fe20009ffe4ff */
[----:B------:R1:W-:Y:S01]  /*206a0*/  LDGSTS.E [R11+0x53700], desc[UR20][R150.64], P2 ;  /* 0x53700000960b7fae */ /* 0x0003e200091a1014 */
[----:B------:R-:W-:-:S03]  /*206b0*/  IADD3 R6, P3, PT, R188, UR12, RZ ;  /* 0x0000000cbc067c10 */ /* 0x000fc6000ff7e0ff */
[----:B------:R-:W-:Y:S01]  /*206c0*/  STL.64 [R1+0x1a8], R150 ;  /* 0x0001a89601007387 */ /* 0x000fe20000100a00 */
[----:B------:R-:W-:-:S03]  /*206d0*/  IADD3.X R7, PT, PT, R189, UR13, RZ, P3, !PT ;  /* 0x0000000dbd077c10 */ /* 0x000fc60009ffe4ff */
[----:B------:R1:W-:Y:S04]  /*206e0*/  STL.64 [R1+0x1e8], R8 ;  /* 0x0001e80801007387 */ /* 0x0003e80000100a00 */
[----:B------:R-:W-:Y:S04]  /*206f0*/  LDGSTS.E [R11+0x53b00], desc[UR20][R8.64], P2 ;  /* 0x53b00000080b7fae */ /* 0x000fe800091a1014 */
[----:B------:R2:W-:Y:S04]  /*20700*/  LDGSTS.E [R11+0x53f00], desc[UR20][R6.64], P2 ;  /* 0x53f00000060b7fae */ /* 0x0005e800091a1014 */
[----:B-1----:R-:W3:Y:S04]  /*20710*/  LDL.LU.64 R8, [R1+0x3e0] ;  /* 0x0003e00001087983 */ /* 0x002ee80000300a00 */
[----:B------:R1:W-:Y:S04]  /*20720*/  STL.64 [R1+0x238], R6 ;  /* 0x0002380601007387 */ /* 0x0003e80000100a00 */
[----:B------:R-:W3:Y:S04]  /*20730*/  LDL.LU.64 R10, [R1+0x410] ;  /* 0x00041000010a7983 */ /* 0x000ee80000300a00 */
[----:B-1----:R-:W3:Y:S04]  /*20740*/  LDL.LU.64 R6, [R1+0x3b8] ;  /* 0x0003b80001067983 */ /* 0x002ee80000300a00 */
[----:B------:R-:W3:Y:S04]  /*20750*/  LDL.LU.64 R156, [R1+0x388] ;  /* 0x00038800019c7983 */ /* 0x000ee80000300a00 */
[----:B------:R-:W3:Y:S04]  /*20760*/  LDL.LU.64 R168, [R1+0x350] ;  /* 0x0003500001a87983 */ /* 0x000ee80000300a00 */
[----:B------:R-:W3:Y:S04]  /*20770*/  LDL.LU.64 R174, [R1+0x320] ;  /* 0x0003200001ae7983 */ /* 0x000ee80000300a00 */
[----:B------:R-:W3:Y:S04]  /*20780*/  LDL.LU.64 R170, [R1+0x2e8] ;  /* 0x0002e80001aa7983 */ /* 0x000ee80000300a00 */
[----:B------:R-:W3:Y:S01]  /*20790*/  LDL.LU.64 R172, [R1+0x2b8] ;  /* 0x0002b80001ac7983 */ /* 0x000ee20000300a00 */
[----:B------:R-:W-:-:S03]  /*207a0*/  IADD3 R150, P3, PT, R186, UR12, RZ ;  /* 0x0000000cba967c10 */ /* 0x000fc6000ff7e0ff */
[----:B------:R-:W3:Y:S01]  /*207b0*/  LDL.LU.64 R188, [R1+0x290] ;  /* 0x0002900001bc7983 */ /* 0x000ee20000300a00 */
[----:B------:R-:W-:-:S03]  /*207c0*/  IADD3.X R151, PT, PT, R187, UR13, RZ, P3, !PT ;  /* 0x0000000dbb977c10 */ /* 0x000fc60009ffe4ff */
[----:B------:R-:W3:Y:S01]  /*207d0*/  LDL.LU.64 R186, [R1+0x280] ;  /* 0x0002800001ba7983 */ /* 0x000ee20000300a00 */
[----:B--2---:R-:W-:-:S03]  /*207e0*/  IADD3 R166, P3, PT, R182, UR12, RZ ;  /* 0x0000000cb6a67c10 */ /* 0x004fc6000ff7e0ff */
        /* <DEDUP_REMOVED lines=8> */
[----:B----4-:R-:W-:-:S03]  /*20870*/  IADD3 R218, P3, PT, R238, UR12, RZ ;  /* 0x0000000ceeda7c10 */ /* 0x010fc6000ff7e0ff */
[----:B------:R-:W-:Y:S01]  /*20880*/  LDGSTS.E [R12+0x50f80], desc[UR20][R200.64], P2 ;  /* 0x50f80000c80c7fae */ /* 0x000fe200091a1014 */
[----:B------:R-:W-:-:S05]  /*20890*/  IADD3.X R219, PT, PT, R239, UR13, RZ, P3, !PT ;  /* 0x0000000defdb7c10 */ /* 0x000fca0009ffe4ff */
[----:B------:R-:W-:Y:S01]  /*208a0*/  LDGSTS.E [R12+0x51380], desc[UR20][R218.64], P2 ;  /* 0x51380000da0c7fae */ /* 0x000fe200091a1014 */
[----:B------:R-:W-:Y:S01]  /*208b0*/  UMOV UR18, URZ ;  /* 0x000000ff00127c82 */ /* 0x000fe20008000000 */
[----:B---3--:R-:W-:-:S04]  /*208c0*/  IADD3 R238, P3, PT, R248, UR12, RZ ;  /* 0x0000000cf8ee7c10 */ /* 0x008fc8000ff7e0ff */
        /* <DEDUP_REMOVED lines=13> */
[----:B------:R2:W-:Y:S01]  /*209a0*/  LDGSTS.E [R12+0x52380], desc[UR20][R8.64], P2 ;  /* 0x52380000080c7fae */ /* 0x0005e200091a1014 */
[----:B------:R-:W-:-:S03]  /*209b0*/  IADD3 R156, P3, PT, R168, UR12, RZ ;  /* 0x0000000ca89c7c10 */ /* 0x000fc6000ff7e0ff */
[----:B------:R2:W-:Y:S01]  /*209c0*/  STL.64 [R1+0x68], R8 ;  /* 0x0000680801007387 */ /* 0x0005e20000100a00 */
[----:B------:R-:W-:Y:S02]  /*209d0*/  IADD3.X R157, PT, PT, R169, UR13, RZ, P3, !PT ;  /* 0x0000000da99d7c10 */ /* 0x000fe40009ffe4ff */
[----:B-1----:R-:W-:Y:S01]  /*209e0*/  IADD3 R10, P3, PT, R174, UR12, RZ ;  /* 0x0000000cae0a7c10 */ /* 0x002fe2000ff7e0ff */
[----:B------:R-:W-:Y:S03]  /*209f0*/  LDGSTS.E [R12+0x52780], desc[UR20][R6.64], P2 ;  /* 0x52780000060c7fae */ /* 0x000fe600091a1014 */
[----:B------:R-:W-:Y:S01]  /*20a00*/  IADD3.X R11, PT, PT, R175, UR13, RZ, P3, !PT ;  /* 0x0000000daf0b7c10 */ /* 0x000fe20009ffe4ff */
[----:B------:R1:W-:Y:S01]  /*20a10*/  STL.64 [R1+0xe8], R156 ;  /* 0x0000e89c01007387 */ /* 0x0003e20000100a00 */
[----:B--2---:R-:W-:-:S03]  /*20a20*/  IADD3 R8, P3, PT, R170, UR12, RZ ;  /* 0x0000000caa087c10 */ /* 0x004fc6000ff7e0ff */
[----:B------:R1:W-:Y:S01]  /*20a30*/  LDGSTS.E [R12+0x52b80], desc[UR20][R156.64], P2 ;  /* 0x52b800009c0c7fae */ /* 0x0003e200091a1014 */
[----:B------:R-:W-:-:S03]  /*20a40*/  IADD3.X R9, PT, PT, R171, UR13, RZ, P3, !PT ;  /* 0x0000000dab097c10 */ /* 0x000fc60009ffe4ff */
[----:B------:R2:W-:Y:S04]  /*20a50*/  STL.64 [R1+0x130], R10 ;  /* 0x0001300a01007387 */ /* 0x0005e80000100a00 */
[----:B------:R2:W-:Y:S01]  /*20a60*/  LDGSTS.E [R12+0x52f80], desc[UR20][R10.64], P2 ;  /* 0x52f800000a0c7fae */ /* 0x0005e200091a1014 */
[----:B-1----:R-:W-:-:S03]  /*20a70*/  IADD3 R156, P3, PT, R172, UR12, RZ ;  /* 0x0000000cac9c7c10 */ /* 0x002fc6000ff7e0ff */
[----:B------:R1:W-:Y:S01]  /*20a80*/  STL.64 [R1+0x170], R8 ;  /* 0x0001700801007387 */ /* 0x0003e20000100a00 */
[----:B------:R-:W-:-:S03]  /*20a90*/  IADD3.X R157, PT, PT, R173, UR13, RZ, P3, !PT ;  /* 0x0000000dad9d7c10 */ /* 0x000fc60009ffe4ff */
[----:B------:R1:W-:Y:S01]  /*20aa0*/  LDGSTS.E [R12+0x53380], desc[UR20][R8.64], P2 ;  /* 0x53380000080c7fae */ /* 0x0003e200091a1014 */
[----:B--2---:R-:W-:-:S03]  /*20ab0*/  IADD3 R10, P3, PT, R188, UR12, RZ ;  /* 0x0000000cbc0a7c10 */ /* 0x004fc6000ff7e0ff */
[----:B------:R2:W-:Y:S01]  /*20ac0*/  STL.64 [R1+0x1b0], R156 ;  /* 0x0001b09c01007387 */ /* 0x0005e20000100a00 */
[----:B------:R-:W-:-:S03]  /*20ad0*/  IADD3.X R11, PT, PT, R189, UR13, RZ, P3, !PT ;  /* 0x0000000dbd0b7c10 */ /* 0x000fc60009ffe4ff */
[----:B------:R2:W-:Y:S01]  /*20ae0*/  LDGSTS.E [R12+0x53780], desc[UR20][R156.64], P2 ;  /* 0x537800009c0c7fae */ /* 0x0005e200091a1014 */
[----:B-1----:R-:W-:-:S03]  /*20af0*/  IADD3 R8, P3, PT, R186, UR12, RZ ;  /* 0x0000000cba087c10 */ /* 0x002fc6000ff7e0ff */
[----:B------:R2:W-:Y:S01]  /*20b00*/  STL.64 [R1+0x200], R10 ;  /* 0x0002000a01007387 */ /* 0x0005e20000100a00 */
[----:B------:R-:W-:-:S03]  /*20b10*/  IADD3.X R9, PT, PT, R187, UR13, RZ, P3, !PT ;  /* 0x0000000dbb097c10 */ /* 0x000fc60009ffe4ff */
[----:B------:R2:W-:Y:S04]  /*20b20*/  LDGSTS.E [R12+0x53b80], desc[UR20][R10.64], P2 ;  /* 0x53b800000a0c7fae */ /* 0x0005e800091a1014 */
[----:B------:R2:W-:Y:S01]  /*20b30*/  STL.64 [R1+0x240], R8 ;  /* 0x0002400801007387 */ /* 0x0005e20000100a00 */
[----:B------:R-:W-:-:S03]  /*20b40*/  ISETP.GE.AND P3, PT, R252, 0x100, PT ;  /* 0x00000100fc00780c */ /* 0x000fc60003f66270 */
[----:B------:R2:W-:Y:S01]  /*20b50*/  LDGSTS.E [R12+0x53f80], desc[UR20][R8.64], P2 ;  /* 0x53f80000080c7fae */ /* 0x0005e200091a1014 */
[----:B------:R-:W-:-:S03]  /*20b60*/  ISETP.GE.AND P2, PT, R252, 0x80, PT ;  /* 0x00000080fc00780c */ /* 0x000fc60003f46270 */
[----:B------:R-:W0:Y:S06]  /*20b70*/  LDGDEPBAR ;  /* 0x00000000000079af */ /* 0x000e2c0000000000 */
[----:B------:R-:W-:Y:S05]  /*20b80*/  @!P3 BRA `(.L_x_7) ;  /* 0x0000009800fcb947 */ /* 0x000fea0003800000 */
[----:B------:R-:W-:Y:S01]  /*20b90*/  SHF.R.S32.HI R5, RZ, 0x1f, R252 ;  /* 0x0000001fff057819 */ /* 0x000fe200000114fc */
[----:B------:R1:W-:Y:S03]  /*20ba0*/  STL.64 [R1+0x5f0], R2 ;  /* 0x0005f00201007387 */ /* 0x0003e60000100a00 */
[----:B--2---:R-:W-:Y:S01]  /*20bb0*/  LEA.HI R8, R5, R252, RZ, 0x7 ;  /* 0x000000fc05087211 */ /* 0x004fe200078f38ff */
[----:B------:R-:W-:Y:S02]  /*20bc0*/  IMAD.MOV.U32 R5, RZ, RZ, R154 ;  /* 0x000000ffff057224 */ /* 0x000fe400078e009a */
[----:B------:R-:W-:Y:S02]  /*20bd0*/  IMAD.MOV.U32 R8, RZ, RZ, R153 ;  /* 0x000000ffff087224 */ /* 0x000fe400078e0099 */
[----:B------:R-:W-:Y:S01]  /*20be0*/  IMAD.MOV.U32 R9, RZ, RZ, R136 ;  /* 0x000000ffff097224 */ /* 0x000fe200078e0088 */
[----:B------:R2:W-:Y:S01]  /*20bf0*/  STL.64 [R1+0x5f8], R4 ;  /* 0x0005f80401007387 */ /* 0x0005e20000100a00 */
[----:B-1----:R-:W-:-:S02]  /*20c00*/  IMAD.MOV.U32 R2, RZ, RZ, R6 ;  /* 0x000000ffff027224 */ /* 0x002fc400078e0006 */
[----:B------:R-:W-:Y:S02]  /*20c10*/  IMAD.MOV.U32 R3, RZ, RZ, R7 ;  /* 0x000000ffff037224 */ /* 0x000fe400078e0007 */
[----:B------:R-:W-:Y:S02]  /*20c20*/  IMAD.MOV.U32 R6, RZ, RZ, R155 ;  /* 0x000000ffff067224 */ /* 0x000fe400078e009b */
[----:B------:R-:W-:Y:S01]  /*20c30*/  IMAD.MOV.U32 R7, RZ, RZ, R152 ;  /* 0x000000ffff077224 */ /* 0x000fe200078e0098 */
[----:B--2---:R-:W2:Y:S04]  /*20c40*/  LDL.LU.64 R4, [R1+0x18] ;  /* 0x0000180001047983 */ /* 0x004ea80000300a00 */
[----:B------:R1:W-:Y:S04]  /*20c50*/  STL.64 [R1+0x600], R6 ;  /* 0x0006000601007387 */ /* 0x0003e80000100a00 */
[----:B-1----:R-:W3:Y:S04]  /*20c60*/  LDL.LU.64 R6, [R1+0x48] ;  /* 0x0000480001067983 */ /* 0x002ee80000300a00 */
[----:B------:R1:W-:Y:S04]  /*20c70*/  STL.64 [R1+0x608], R8 ;  /* 0x0006080801007387 */ /* 0x0003e80000100a00 */
[----:B-1----:R-:W4:Y:S01]  /*20c80*/  LDL.LU.64 R8, [R1+0x8] ;  /* 0x0000080001087983 */ /* 0x002f220000300a00 */
[----:B------:R-:W-:-:S02]  /*20c90*/  IMAD.MOV.U32 R13, RZ, RZ, R14 ;  /* 0x000000ffff0d7224 */ /* 0x000fc400078e000e */
[----:B------:R-:W-:Y:S02]  /*20ca0*/  IMAD.MOV.U32 R14, RZ, RZ, R15 ;  /* 0x000000ffff0e7224 */ /* 0x000fe400078e000f */
[----:B------:R-:W-:Y:S02]  /*20cb0*/  IMAD.MOV.U32 R15, RZ, RZ, R16 ;  /* 0x000000ffff0f7224 */ /* 0x000fe400078e0010 */
[----:B------:R-:W-:Y:S02]  /*20cc0*/  IMAD.MOV.U32 R16, RZ, RZ, R17 ;  /* 0x000000ffff107224 */ /* 0x000fe400078e0011 */
[----:B------:R-:W-:Y:S02]  /*20cd0*/  IMAD.MOV.U32 R17, RZ, RZ, R18 ;  /* 0x000000ffff117224 */ /* 0x000fe400078e0012 */
[----:B------:R-:W-:Y:S02]  /*20ce0*/  IMAD.MOV.U32 R18, RZ, RZ, R19 ;  /* 0x000000ffff127224 */ /* 0x000fe400078e0013 */
        /* <DEDUP_REMOVED lines=11> */
[----:B------:R-:W-:Y:S01]  /*20da0*/  IMAD.MOV.U32 R12, RZ, RZ, R129 ;  /* 0x000000ffff0c7224 */ /* 0x000fe200078e0081 */
[----:B------:R-:W-:Y:S01]  /*20db0*/  STL.64 [R1+0x610], R10 ;  /* 0x0006100a01007387 */ /* 0x000fe20000100a00 */
[----:B------:R-:W-:-:S02]  /*20dc0*/  IMAD.MOV.U32 R28, RZ, RZ, R29 ;  /* 0x000000ffff1c7224 */ /* 0x000fc400078e001d */
[----:B------:R-:W-:Y:S01]  /*20dd0*/  IMAD.MOV.U32 R29, RZ, RZ, R30 ;  /* 0x000000ffff1d7224 */ /* 0x000fe200078e001e */
[----:B------:R-:W-:Y:S01]  /*20de0*/  STL.64 [R1+0x618], R12 ;  /* 0x0006180c01007387 */ /* 0x000fe20000100a00 */
[----:B------:R-:W-:Y:S02]  /*20df0*/  IMAD.MOV.U32 R30, RZ, RZ, R31 ;  /* 0x000000ffff1e7224 */ /* 0x000fe400078e001f */
[----:B------:R-:W-:Y:S01]  /*20e00*/  IMAD.MOV.U32 R31, RZ, RZ, R32 ;  /* 0x000000ffff1f7224 */ /* 0x000fe200078e0020 */
[----:B------:R-:W-:Y:S01]  /*20e10*/  STL.64 [R1+0x620], R14 ;  /* 0x0006200e01007387 */ /* 0x000fe20000100a00 */
        /* <DEDUP_REMOVED lines=17> */
[----:B------:R1:W-:Y:S01]  /*20f30*/  STL.64 [R1+0x650], R26 ;  /* 0x0006501a01007387 */ /* 0x0003e20000100a00 */
[----:B------:R-:W-:Y:S02]  /*20f40*/  IMAD.MOV.U32 R189, RZ, RZ, R191 ;  /* 0x000000ffffbd7224 */ /* 0x000fe400078e00bf */
[----:B------:R-:W-:Y:S01]  /*20f50*/  IMAD.MOV.U32 R156, RZ, RZ, R196 ;  /* 0x000000ffff9c7224 */ /* 0x000fe200078e00c4 */
[----:B------:R1:W-:Y:S01]  /*20f60*/  STL.64 [R1+0x658], R28 ;  /* 0x0006581c01007387 */ /* 0x0003e20000100a00 */
[----:B------:R-:W-:-:S02]  /*20f70*/  IMAD.MOV.U32 R187, RZ, RZ, R205 ;  /* 0x000000ffffbb7224 */ /* 0x000fc400078e00cd */
[----:B------:R-:W-:Y:S01]  /*20f80*/  IMAD.MOV.U32 R191, RZ, RZ, R193 ;  /* 0x000000ffffbf7224 */ /* 0x000fe200078e00c1 */
[----:B------:R1:W-:Y:S01]  /*20f90*/  STL.64 [R1+0x660], R30 ;  /* 0x0006601e01007387 */ /* 0x0003e20000100a00 */
[----:B------:R-:W-:Y:S02]  /*20fa0*/  IMAD.MOV.U32 R193, RZ, RZ, R195 ;  /* 0x000000ffffc17224 */ /* 0x000fe400078e00c3 */
[----:B------:R-:W-:Y:S01]  /*20fb0*/  IMAD.MOV.U32 R196, RZ, RZ, R198 ;  /* 0x000000ffffc47224 */ /* 0x000fe200078e00c6 */
[----:B------:R-:W-:Y:S01]  /*20fc0*/  STL.64 [R1+0x668], R32 ;  /* 0x0006682001007387 */ /* 0x000fe20000100a00 */
        /* <DEDUP_REMOVED lines=17> */
[----:B-1----:R-:W4:Y:S01]  /*210e0*/  LDL.LU.64 R26, [R1+0x58] ;  /* 0x00005800011a7983 */ /* 0x002f220000300a00 */
[----:B------:R-:W-:Y:S02]  /*210f0*/  IMAD.MOV.U32 R161, RZ, RZ, R163 ;  /* 0x000000ffffa17224 */ /* 0x000fe400078e00a3 */
[----:B------:R-:W-:Y:S01]  /*21100*/  IMAD.MOV.U32 R211, RZ, RZ, R217 ;  /* 0x000000ffffd37224 */ /* 0x000fe200078e00d9 */
[----:B------:R-:W4:Y:S01]  /*21110*/  LDL.LU.64 R28, [R1+0x88] ;  /* 0x00008800011c7983 */ /* 0x000f220000300a00 */
[----:B------:R-:W-:-:S02]  /*21120*/  IMAD.MOV.U32 R163, RZ, RZ, R165 ;  /* 0x000000ffffa37224 */ /* 0x000fc400078e00a5 */
[----:B------:R-:W-:Y:S01]  /*21130*/  IMAD.MOV.U32 R165, RZ, RZ, R167 ;  /* 0x000000ffffa57224 */ /* 0x000fe200078e00a7 */
[----:B------:R-:W4:Y:S01]  /*21140*/  LDL.LU.64 R16, [R1+0x190] ;  /* 0x0001900001107983 */ /* 0x000f220000300a00 */
[----:B------:R-:W-:Y:S02]  /*21150*/  IMAD.MOV.U32 R168, RZ, RZ, R234 ;  /* 0x000000ffffa87224 */ /* 0x000fe400078e00ea */
[----:B------:R-:W-:Y:S01]  /*21160*/  IMAD.MOV.U32 R167, RZ, RZ, R235 ;  /* 0x000000ffffa77224 */ /* 0x000fe200078e00eb */
[----:B------:R-:W4:Y:S01]  /*21170*/  LDL.LU.64 R30, [R1+0x70] ;  /* 0x00007000011e7983 */ /* 0x000f220000300a00 */
        /* <DEDUP_REMOVED lines=83> */
[----:B--2---:R-:W-:Y:S02]  /*216b0*/  IMAD.MOV.U32 R218, RZ, RZ, R4 ;  /* 0x000000ffffda7224 */ /* 0x004fe400078e0004 */
[----:B------:R-:W-:Y:S02]  /*216c0*/  IMAD.MOV.U32 R217, RZ, RZ, R5 ;  /* 0x000000ffffd97224 */ /* 0x000fe400078e0005 */
[----:B------:R-:W-:Y:S02]  /*216d0*/  IMAD.MOV.U32 R153, RZ, RZ, R213 ;  /* 0x000000ffff997224 */ /* 0x000fe400078e00d5 */
[----:B------:R-:W-:Y:S02]  /*216e0*/  IMAD.MOV.U32 R186, RZ, RZ, R220 ;  /* 0x000000ffffba7224 */ /* 0x000fe400078e00dc */
[----:B------:R-:W-:-:S02]  /*216f0*/  IMAD.MOV.U32 R188, RZ, RZ, R204 ;  /* 0x000000ffffbc7224 */ /* 0x000fc400078e00cc */
[----:B---3--:R-:W-:Y:S02]  /*21700*/  IMAD.MOV.U32 R216, RZ, RZ, R6 ;  /* 0x000000ffffd87224 */ /* 0x008fe400078e0006 */
[----:B------:R-:W-:Y:S02]  /*21710*/  IMAD.MOV.U32 R215, RZ, RZ, R7 ;  /* 0x000000ffffd77224 */ /* 0x000fe400078e0007 */
[----:B----4-:R-:W-:Y:S02]  /*21720*/  IMAD.MOV.U32 R200, RZ, RZ, R8 ;  /* 0x000000ffffc87224 */ /* 0x010fe400078e0008 */
[----:B------:R-:W-:Y:S02]  /*21730*/  IMAD.MOV.U32 R199, RZ, RZ, R9 ;  /* 0x000000ffffc77224 */ /* 0x000fe400078e0009 */
[----:B------:R-:W2:Y:S01]  /*21740*/  LDL.LU.64 R8, [R1+0x118] ;  /* 0x0001180001087983 */ /* 0x000ea20000300a00 */
[----:B------:R-:W-:-:S03]  /*21750*/  IMAD.MOV.U32 R235, RZ, RZ, R26 ;  /* 0x000000ffffeb7224 */ /* 0x000fc600078e001a */
[----:B------:R-:W3:Y:S01]  /*21760*/  LDL.LU.64 R6, [R1+0x90] ;  /* 0x0000900001067983 */ /* 0x000ee20000300a00 */
[----:B------:R-:W-:Y:S02]  /*21770*/  IMAD.MOV.U32 R234, RZ, RZ, R27 ;  /* 0x000000ffffea7224 */ /* 0x000fe400078e001b */
[----:B------:R-:W-:Y:S01]  /*21780*/  IMAD.MOV.U32 R203, RZ, RZ, R223 ;  /* 0x000000ffffcb7224 */ /* 0x000fe200078e00df */
[----:B------:R-:W4:Y:S01]  /*21790*/  LDL.LU.64 R4, [R1] ;  /* 0x0000000001047983 */ /* 0x000f220000300a00 */
[----:B------:R-:W-:Y:S02]  /*217a0*/  IMAD.MOV.U32 R97, RZ, RZ, R98 ;  /* 0x000000ffff617224 */ /* 0x000fe400078e0062 */
[----:B------:R-:W-:Y:S01]  /*217b0*/  IMAD.MOV.U32 R179, RZ, RZ, R181 ;  /* 0x000000ffffb37224 */ /* 0x000fe200078e00b5 */
[----:B------:R-:W3:Y:S01]  /*217c0*/  LDL.LU.64 R34, [R1+0xd0] ;  /* 0x0000d00001227983 */ /* 0x000ee20000300a00 */
[----:B------:R-:W-:Y:S02]  /*217d0*/  IMAD.MOV.U32 R223, RZ, RZ, R224 ;  /* 0x000000ffffdf7224 */ /* 0x000fe400078e00e0 */
[----:B------:R-:W-:Y:S01]  /*217e0*/  IMAD.MOV.U32 R221, RZ, RZ, R225 ;  /* 0x000000ffffdd7224 */ /* 0x000fe200078e00e1 */
[----:B------:R-:W3:Y:S01]  /*217f0*/  LDL.LU.64 R26, [R1+0x78] ;  /* 0x00007800011a7983 */ /* 0x000ee20000300a00 */
[----:B------:R-:W-:-:S02]  /*21800*/  IMAD.MOV.U32 R231, RZ, RZ, R238 ;  /* 0x000000ffffe77224 */ /* 0x000fc400078e00ee */
[----:B------:R-:W-:Y:S01]  /*21810*/  IMAD.MOV.U32 R230, RZ, RZ, R239 ;  /* 0x000000ffffe67224 */ /* 0x000fe200078e00ef */
[----:B------:R-:W3:Y:S01]  /*21820*/  LDL.LU.64 R36, [R1+0x28] ;  /* 0x0000280001247983 */ /* 0x000ee20000300a00 */
        /* <DEDUP_REMOVED lines=13> */
[----:B------:R-:W-:Y:S01]  /*21900*/  IMAD.MOV.U32 R227, RZ, RZ, R228 ;  /* 0x000000ffffe37224 */ /* 0x000fe200078e00e4 */
[----:B------:R-:W3:Y:S01]  /*21910*/  LDL.LU.64 R10, [R1+0xf8] ;  /* 0x0000f800010a7983 */ /* 0x000ee20000300a00 */
        /* <DEDUP_REMOVED lines=48> */
[----:B--2---:R-:W-:Y:S02]  /*21c20*/  IMAD.MOV.U32 R12, RZ, RZ, R8 ;  /* 0x000000ffff0c7224 */ /* 0x004fe400078e0008 */
[----:B------:R-:W-:Y:S02]  /*21c30*/  IMAD.MOV.U32 R13, RZ, RZ, R9 ;  /* 0x000000ffff0d7224 */ /* 0x000fe400078e0009 */
[----:B------:R-:W2:Y:S01]  /*21c40*/  LDL.LU.64 R8, [R1+0xd8] ;  /* 0x0000d80001087983 */ /* 0x000ea20000300a00 */
[----:B------:R-:W-:-:S02]  /*21c50*/  IMAD.MOV.U32 R213, RZ, RZ, R219 ;  /* 0x000000ffffd57224 */ /* 0x000fc400078e00db */
[----:B------:R-:W-:Y:S02]  /*21c60*/  IMAD.MOV.U32 R220, RZ, RZ, R250 ;  /* 0x000000ffffdc7224 */ /* 0x000fe400078e00fa */
[----:B------:R-:W-:Y:S02]  /*21c70*/  IMAD.MOV.U32 R219, RZ, RZ, R251 ;  /* 0x000000ffffdb7224 */ /* 0x000fe400078e00fb */
[----:B----4-:R-:W-:Y:S02]  /*21c80*/  IMAD.MOV.U32 R241, RZ, RZ, R4 ;  /* 0x000000fffff17224 */ /* 0x010fe400078e0004 */
[----:B------:R-:W-:Y:S02]  /*21c90*/  IMAD.MOV.U32 R240, RZ, RZ, R5 ;  /* 0x000000fffff07224 */ /* 0x000fe400078e0005 */
[----:B------:R-:W4:Y:S04]  /*21ca0*/  LDL.LU.64 R4, [R1+0xb0] ;  /* 0x0000b00001047983 */ /* 0x000f280000300a00 */
[----:B------:R-:W2:Y:S04]  /*21cb0*/  LDL.LU.64 R24, [R1+0x98] ;  /* 0x0000980001187983 */ /* 0x000ea80000300a00 */
[----:B------:R-:W2:Y:S01]  /*21cc0*/  LDL.LU.64 R40, [R1+0x50] ;  /* 0x0000500001287983 */ /* 0x000ea20000300a00 */
[----:B---3--:R-:W-:-:S02]  /*21cd0*/  IMAD.MOV.U32 R42, RZ, RZ, R6 ;  /* 0x000000ffff2a7224 */ /* 0x008fc400078e0006 */
[----:B------:R-:W-:Y:S02]  /*21ce0*/  IMAD.MOV.U32 R43, RZ, RZ, R7 ;  /* 0x000000ffff2b7224 */ /* 0x000fe400078e0007 */
[----:B------:R-:W3:Y:S04]  /*21cf0*/  LDL.LU.64 R6, [R1+0xe8] ;  /* 0x0000e80001067983 */ /* 0x000ee80000300a00 */
[----:B------:R-:W3:Y:S04]  /*21d00*/  LDL.LU.64 R38, [R1+0x40] ;  /* 0x0000400001267983 */ /* 0x000ee80000300a00 */
[----:B------:R-:W3:Y:S04]  /*21d10*/  LDL.LU.64 R14, [R1+0x30] ;  /* 0x00003000010e7983 */ /* 0x000ee80000300a00 */
[----:B------:R-:W3:Y:S04]  /*21d20*/  LDL.LU.64 R126, [R1+0x20] ;  /* 0x00002000017e7983 */ /* 0x000ee80000300a00 */
[----:B------:R-:W4:Y:S01]  /*21d30*/  LDL.LU.64 R28, [R1+0x100] ;  /* 0x00010000011c7983 */ /* 0x000f220000300a00 */
[----:B------:R-:W-:-:S02]  /*21d40*/  IMAD.MOV.U32 R251, RZ, RZ, R42 ;  /* 0x000000fffffb7224 */ /* 0x000fc400078e002a */
[----:B------:R-:W-:Y:S02]  /*21d50*/  IMAD.MOV.U32 R250, RZ, RZ, R43 ;  /* 0x000000fffffa7224 */ /* 0x000fe400078e002b */
[----:B------:R1:W5:Y:S01]  /*21d60*/  LDL.LU.64 R42, [R1+0x690] ;  /* 0x00069000012a7983 */ /* 0x0003620000300a00 */
[----:B------:R-:W-:-:S03]  /*21d70*/  IMAD.MOV.U32 R252, RZ, RZ, R27 ;  /* 0x000000fffffc7224 */ /* 0x000fc600078e001b */
[----:B------:R1:W-:Y:S04]  /*21d80*/  STL [R1], R26 ;  /* 0x0000001a01007387 */ /* 0x0003e80000100800 */
[----:B-1----:R-:W4:Y:S01]  /*21d90*/  LDL.LU.64 R26, [R1+0xb8] ;  /* 0x0000b800011a7983 */ /* 0x002f220000300a00 */
[----:B------:R-:W-:Y:S02]  /*21da0*/  IMAD.MOV.U32 R204, RZ, RZ, R222 ;  /* 0x000000ffffcc7224 */ /* 0x000fe400078e00de */
[----:B--2---:R-:W-:Y:S01]  /*21db0*/  IMAD.MOV.U32 R222, RZ, RZ, R41 ;  /* 0x000000ffffde7224 */ /* 0x004fe200078e0029 */
[----:B------:R1:W-:Y:S04]  /*21dc0*/  STL [R1+0x8], R40 ;  /* 0x0000082801007387 */ /* 0x0003e80000100800 */
[----:B-1----:R1:W5:Y:S04]  /*21dd0*/  LDL.LU.64 R40, [R1+0x688] ;  /* 0x0006880001287983 */ /* 0x0023680000300a00 */
[----:B------:R2:W-:Y:S04]  /*21de0*/  STL [R1+0x4], R222 ;  /* 0x000004de01007387 */ /* 0x0005e80000100800 */
[----:B---3--:R3:W-:Y:S01]  /*21df0*/  STL [R1+0x10], R38 ;  /* 0x0000102601007387 */ /* 0x0087e20000100800 */
[----:B--2---:R-:W-:-:S03]  /*21e00*/  IMAD.MOV.U32 R222, RZ, RZ, R39 ;  /* 0x000000ffffde7224 */ /* 0x004fc600078e0027 */
[----:B---3--:R1:W5:Y:S04]  /*21e10*/  LDL.LU.64 R38, [R1+0x680] ;  /* 0x0006800001267983 */ /* 0x0083680000300a00 */
[----:B------:R-:W-:Y:S04]  /*21e20*/  STL [R1+0x18], R14 ;  /* 0x0000180e01007387 */ /* 0x000fe80000100800 */
[----:B------:R2:W-:Y:S02]  /*21e30*/  STL [R1+0xc], R222 ;  /* 0x00000cde01007387 */ /* 0x0005e40000100800 */
[----:B--2---:R-:W-:-:S02]  /*21e40*/  IMAD.MOV.U32 R222, RZ, RZ, R15 ;  /* 0x000000ffffde7224 */ /* 0x004fc400078e000f */
[----:B------:R-:W2:Y:S04]  /*21e50*/  LDL.LU.64 R14, [R1+0x60] ;  /* 0x00006000010e7983 */ /* 0x000ea80000300a00 */
[----:B------:R3:W-:Y:S04]  /*21e60*/  STL [R1+0x14], R222 ;  /* 0x000014de01007387 */ /* 0x0007e80000100800 */
[----:B------:R1:W-:Y:S01]  /*21e70*/  STL [R1+0x20], R126 ;  /* 0x0000207e01007387 */ /* 0x0003e20000100800 */
[----:B---3--:R-:W-:-:S05]  /*21e80*/  IMAD.MOV.U32 R222, RZ, RZ, R127 ;  /* 0x000000ffffde7224 */ /* 0x008fca00078e007f */
[----:B------:R3:W-:Y:S01]  /*21e90*/  STL [R1+0x1c], R222 ;  /* 0x00001cde01007387 */ /* 0x0007e20000100800 */
[----:B-1----:R-:W-:Y:S02]  /*21ea0*/  IMAD.MOV.U32 R126, RZ, RZ, R20 ;  /* 0x000000ffff7e7224 */ /* 0x002fe400078e0014 */
[----:B------:R-:W-:Y:S01]  /*21eb0*/  IMAD.MOV.U32 R127, RZ, RZ, R21 ;  /* 0x000000ffff7f7224 */ /* 0x000fe200078e0015 */
[----:B------:R1:W-:Y:S04]  /*21ec0*/  STL [R1+0x28], R36 ;  /* 0x0000282401007387 */ /* 0x0003e80000100800 */
[----:B------:R-:W2:Y:S01]  /*21ed0*/  LDL.LU.64 R20, [R1+0x140] ;  /* 0x0001400001147983 */ /* 0x000ea20000300a00 */
[----:B---3--:R-:W-:-:S03]  /*21ee0*/  IMAD.MOV.U32 R222, RZ, RZ, R37 ;  /* 0x000000ffffde7224 */ /* 0x008fc600078e0025 */
[----:B-1----:R1:W5:Y:S04]  /*21ef0*/  LDL.LU.64 R36, [R1+0x678] ;  /* 0x0006780001247983 */ /* 0x0023680000300a00 */
[----:B------:R-:W-:Y:S04]  /*21f00*/  STL [R1+0x24], R222 ;  /* 0x000024de01007387 */ /* 0x000fe80000100800 */
[----:B----4-:R3:W-:Y:S04]  /*21f10*/  STL [R1+0x30], R28 ;  /* 0x0000301c01007387 */ /* 0x0107e80000100800 */
[----:B------:R-:W-:Y:S01]  /*21f20*/  STL [R1+0x38], R34 ;  /* 0x0000382201007387 */ /* 0x000fe20000100800 */
[----:B---3--:R-:W-:-:S05]  /*21f30*/  IMAD.MOV.U32 R28, RZ, RZ, R29 ;  /* 0x000000ffff1c7224 */ /* 0x008fca00078e001d */
[----:B------:R3:W-:Y:S01]  /*21f40*/  STL [R1+0x2c], R28 ;  /* 0x00002c1c01007387 */ /* 0x0007e20000100800 */
[----:B------:R-:W-:-:S03]  /*21f50*/  IMAD.MOV.U32 R222, RZ, RZ, R35 ;  /* 0x000000ffffde7224 */ /* 0x000fc600078e0023 */
[----:B---3--:R-:W3:Y:S04]  /*21f60*/  LDL.LU.64 R28, [R1+0xf0] ;  /* 0x0000f000011c7983 */ /* 0x008ee80000300a00 */
[----:B------:R1:W5:Y:S04]  /*21f70*/  LDL.LU.64 R34, [R1+0x670] ;  /* 0x0006700001227983 */ /* 0x0003680000300a00 */
[----:B------:R4:W-:Y:S04]  /*21f80*/  STL [R1+0x34], R222 ;  /* 0x000034de01007387 */ /* 0x0009e80000100800 */
[----:B------:R1:W-:Y:S01]  /*21f90*/  STL [R1+0x40], R26 ;  /* 0x0000401a01007387 */ /* 0x0003e20000100800 */
[----:B----4-:R-:W-:-:S03]  /*21fa0*/  IMAD.MOV.U32 R222, RZ, RZ, R27 ;  /* 0x000000ffffde7224 */ /* 0x010fc600078e001b */
[----:B-1----:R-:W4:Y:S04]  /*21fb0*/  LDL.LU.64 R26, [R1+0xc8] ;  /* 0x0000c800011a7983 */ /* 0x002f280000300a00 */
[----:B------:R-:W-:Y:S04]  /*21fc0*/  STL [R1+0x3c], R222 ;  /* 0x00003cde01007387 */ /* 0x000fe80000100800 */
[----:B------:R1:W-:Y:S04]  /*21fd0*/  STL [R1+0x48], R24 ;  /* 0x0000481801007387 */ /* 0x0003e80000100800 */
[----:B------:R-:W-:Y:S01]  /*21fe0*/  STL [R1+0x50], R18 ;  /* 0x0000501201007387 */ /* 0x000fe20000100800 */
[----:B-1----:R-:W-:-:S05]  /*21ff0*/  IMAD.MOV.U32 R24, RZ, RZ, R25 ;  /* 0x000000ffff187224 */ /* 0x002fca00078e0019 */
[----:B------:R1:W-:Y:S01]  /*22000*/  STL [R1+0x44], R24 ;  /* 0x0000441801007387 */ /* 0x0003e20000100800 */
[----:B------:R-:W-:-:S03]  /*22010*/  IMAD.MOV.U32 R222, RZ, RZ, R19 ;  /* 0x000000ffffde7224 */ /* 0x000fc600078e0013 */
[----:B-1----:R-:W4:Y:S01]  /*22020*/  LDL.LU.64 R24, [R1+0xa0] ;  /* 0x0000a00001187983 */ /* 0x002f220000300a00 */
[----:B------:R-:W-:Y:S02]  /*22030*/  IMAD.MOV.U32 R18, RZ, RZ, R16 ;  /* 0x000000ffff127224 */ /* 0x000fe400078e0010 */
[----:B------:R-:W-:Y:S01]  /*22040*/  IMAD.MOV.U32 R19, RZ, RZ, R17 ;  /* 0x000000ffff137224 */ /* 0x000fe200078e0011 */
[----:B------:R1:W-:Y:S04]  /*22050*/  STL [R1+0x4c], R222 ;  /* 0x00004cde01007387 */ /* 0x0003e80000100800 */
[----:B------:R1:W-:Y:S04]  /*22060*/  STL [R1+0x58], R32 ;  /* 0x0000582001007387 */ /* 0x0003e80000100800 */
[----:B------:R-:W4:Y:S01]  /*22070*/  LDL.LU.64 R16, [R1+0x180] ;  /* 0x0001800001107983 */ /* 0x000f220000300a00 */
[----:B-1----:R-:W-:-:S03]  /*22080*/  IMAD.MOV.U32 R222, RZ, RZ, R33 ;  /* 0x000000ffffde7224 */ /* 0x002fc600078e0021 */
[----:B------:R1:W5:Y:S04]  /*22090*/  LDL.LU.64 R32, [R1+0x668] ;  /* 0x0006680001207983 */ /* 0x0003680000300a00 */
[----:B--2---:R2:W-:Y:S04]  /*220a0*/  STL [R1+0x60], R14 ;  /* 0x0000600e01007387 */ /* 0x0045e80000100800 */
[----:B------:R-:W-:Y:S04]  /*220b0*/  STL [R1+0x54], R222 ;  /* 0x000054de01007387 */ /* 0x000fe80000100800 */
[----:B------:R-:W-:Y:S01]  /*220c0*/  STL [R1+0x68], R126 ;  /* 0x0000687e01007387 */ /* 0x000fe20000100800 */
[----:B--2---:R-:W-:-:S05]  /*220d0*/  IMAD.MOV.U32 R14, RZ, RZ, R15 ;  /* 0x000000ffff0e7224 */ /* 0x004fca00078e000f */
[----:B------:R2:W-:Y:S04]  /*220e0*/  STL [R1+0x5c], R14 ;  /* 0x00005c0e01007387 */ /* 0x0005e80000100800 */
[----:B--2---:R-:W2:Y:S01]  /*220f0*/  LDL.LU.64 R14, [R1+0x128] ;  /* 0x00012800010e7983 */ /* 0x004ea20000300a00 */
[----:B------:R-:W-:-:S03]  /*22100*/  IMAD.MOV.U32 R126, RZ, RZ, R127 ;  /* 0x000000ffff7e7224 */ /* 0x000fc600078e007f */
[----:B------:R1:W-:Y:S04]  /*22110*/  STL [R1+0x70], R20 ;  /* 0x0000701401007387 */ /* 0x0003e80000100800 */
[----:B------:R-:W-:Y:S04]  /*22120*/  STL [R1+0x64], R126 ;  /* 0x0000647e01007387 */ /* 0x000fe80000100800 */
[----:B------:R-:W-:Y:S01]  /*22130*/  STL [R1+0x78], R30 ;  /* 0x0000781e01007387 */ /* 0x000fe20000100800 */
[----:B-1----:R-:W-:-:S05]  /*22140*/  IMAD.MOV.U32 R20, RZ, RZ, R21 ;  /* 0x000000ffff147224 */ /* 0x002fca00078e0015 */
[----:B------:R1:W-:Y:S04]  /*22150*/  STL [R1+0x6c], R20 ;  /* 0x00006c1401007387 */ /* 0x0003e80000100800 */
[----:B-1----:R-:W2:Y:S01]  /*22160*/  LDL.LU.64 R20, [R1+0x108] ;  /* 0x0001080001147983 */ /* 0x002ea20000300a00 */
[----:B------:R-:W-:-:S03]  /*22170*/  IMAD.MOV.U32 R30, RZ, RZ, R31 ;  /* 0x000000ffff1e7224 */ /* 0x000fc600078e001f */
[----:B---3--:R1:W-:Y:S04]  /*22180*/  STL [R1+0x80], R28 ;  /* 0x0000801c01007387 */ /* 0x0083e80000100800 */
[----:B------:R-:W-:Y:S01]  /*22190*/  STL [R1+0x74], R30 ;  /* 0x0000741e01007387 */ /* 0x000fe20000100800 */
[----:B-1----:R-:W-:-:S05]  /*221a0*/  IMAD.MOV.U32 R28, RZ, RZ, R29 ;  /* 0x000000ffff1c7224 */ /* 0x002fca00078e001d */
[----:B------:R1:W-:Y:S04]  /*221b0*/  STL [R1+0x7c], R28 ;  /* 0x00007c1c01007387 */ /* 0x0003e80000100800 */
[----:B------:R3:W-:Y:S01]  /*221c0*/  STL [R1+0x88], R8 ;  /* 0x0000880801007387 */ /* 0x0007e20000100800 */
[----:B-1----:R-:W-:-:S03]  /*221d0*/  IMAD.MOV.U32 R28, RZ, RZ, R9 ;  /* 0x000000ffff1c7224 */ /* 0x002fc600078e0009 */
[----:B---3--:R-:W3:Y:S04]  /*221e0*/  LDL.LU.64 R8, [R1+0xe0] ;  /* 0x0000e00001087983 */ /* 0x008ee80000300a00 */
[----:B------:R-:W-:Y:S04]  /*221f0*/  STL [R1+0x84], R28 ;  /* 0x0000841c01007387 */ /* 0x000fe80000100800 */
[----:B----4-:R1:W-:Y:S02]  /*22200*/  STL [R1+0x90], R26 ;  /* 0x0000901a01007387 */ /* 0x0103e40000100800 */
[----:B-1----:R-:W-:-:S05]  /*22210*/  IMAD.MOV.U32 R26, RZ, RZ, R27 ;  /* 0x000000ffff1a7224 */ /* 0x002fca00078e001b */
[----:B------:R1:W-:Y:S04]  /*22220*/  STL [R1+0x8c], R26 ;  /* 0x00008c1a01007387 */ /* 0x0003e80000100800 */
[----:B------:R4:W-:Y:S01]  /*22230*/  STL [R1+0x98], R4 ;  /* 0x0000980401007387 */ /* 0x0009e20000100800 */
[----:B-1----:R-:W-:-:S03]  /*22240*/  IMAD.MOV.U32 R26, RZ, RZ, R5 ;  /* 0x000000ffff1a7224 */ /* 0x002fc600078e0005 */
[----:B----4-:R-:W4:Y:S04]  /*22250*/  LDL.LU.64 R4, [R1+0x1c0] ;  /* 0x0001c00001047983 */ /* 0x010f280000300a00 */
[----:B------:R-:W-:Y:S04]  /*22260*/  STL [R1+0x94], R26 ;  /* 0x0000941a01007387 */ /* 0x000fe80000100800 */
[----:B------:R1:W-:Y:S02]  /*22270*/  STL [R1+0xa0], R24 ;  /* 0x0000a01801007387 */ /* 0x0003e40000100800 */
[----:B-1----:R-:W-:-:S05]  /*22280*/  IMAD.MOV.U32 R24, RZ, RZ, R25 ;  /* 0x000000ffff187224 */ /* 0x002fca00078e0019 */
[----:B------:R-:W-:Y:S04]  /*22290*/  STL [R1+0x9c], R24 ;  /* 0x00009c1801007387 */ /* 0x000fe80000100800 */
[----:B------:R1:W-:Y:S04]  /*222a0*/  STL [R1+0xa8], R2 ;  /* 0x0000a80201007387 */ /* 0x0003e80000100800 */
[----:B------:R-:W-:Y:S01]  /*222b0*/  STL [R1+0xb0], R16 ;  /* 0x0000b01001007387 */ /* 0x000fe20000100800 */
[----:B-1----:R-:W-:-:S05]  /*222c0*/  IMAD.MOV.U32 R2, RZ, RZ, R3 ;  /* 0x000000ffff027224 */ /* 0x002fca00078e0003 */
[----:B------:R1:W-:Y:S04]  /*222d0*/  STL [R1+0xa4], R2 ;  /* 0x0000a40201007387 */ /* 0x0003e80000100800 */
[----:B-1----:R-:W4:Y:S01]  /*222e0*/  LDL.LU.64 R2, [R1+0x160] ;  /* 0x0001600001027983 */ /* 0x002f220000300a00 */
[----:B------:R-:W-:-:S03]  /*222f0*/  IMAD.MOV.U32 R16, RZ, RZ, R17 ;  /* 0x000000ffff107224 */ /* 0x000fc600078e0011 */
[----:B------:R1:W-:Y:S04]  /*22300*/  STL [R1+0xb8], R22 ;  /* 0x0000b81601007387 */ /* 0x0003e80000100800 */
[----:B------:R1:W-:Y:S02]  /*22310*/  STL [R1+0xac], R16 ;  /* 0x0000ac1001007387 */ /* 0x0003e40000100800 */
[----:B-1----:R-:W-:Y:S02]  /*22320*/  IMAD.MOV.U32 R22, RZ, RZ, R23 ;  /* 0x000000ffff167224 */ /* 0x002fe400078e0017 */
[----:B------:R-:W4:Y:S04]  /*22330*/  LDL.LU.64 R16, [R1+0x158] ;  /* 0x0001580001107983 */ /* 0x000f280000300a00 */
[----:B--2---:R1:W-:Y:S04]  /*22340*/  STL [R1+0xc0], R14 ;  /* 0x0000c00e01007387 */ /* 0x0043e80000100800 */
[----:B------:R-:W-:Y:S04]  /*22350*/  STL [R1+0xb4], R22 ;  /* 0x0000b41601007387 */ /* 0x000fe80000100800 */
[----:B------:R-:W2:Y:S01]  /*22360*/  LDL.LU.64 R26, [R1+0x148] ;  /* 0x00014800011a7983 */ /* 0x000ea20000300a00 */
[----:B-1----:R-:W-:-:S03]  /*22370*/  IMAD.MOV.U32 R14, RZ, RZ, R15 ;  /* 0x000000ffff0e7224 */ /* 0x002fc600078e000f */
[----:B------:R1:W-:Y:S04]  /*22380*/  STL [R1+0xc8], R12 ;  /* 0x0000c80c01007387 */ /* 0x0003e80000100800 */
[----:B------:R1:W-:Y:S02]  /*22390*/  STL [R1+0xbc], R14 ;  /* 0x0000bc0e01007387 */ /* 0x0003e40000100800 */
[----:B-1----:R-:W-:Y:S02]  /*223a0*/  IMAD.MOV.U32 R12, RZ, RZ, R13 ;  /* 0x000000ffff0c7224 */ /* 0x002fe400078e000d */
[----:B------:R-:W2:Y:S04]  /*223b0*/  LDL.LU.64 R14, [R1+0x138] ;  /* 0x00013800010e7983 */ /* 0x000ea80000300a00 */
[----:B------:R-:W-:Y:S04]  /*223c0*/  STL [R1+0xd0], R20 ;  /* 0x0000d01401007387 */ /* 0x000fe80000100800 */
[----:B------:R1:W-:Y:S04]  /*223d0*/  STL [R1+0xc4], R12 ;  /* 0x0000c40c01007387 */ /* 0x0003e80000100800 */
[----:B-1----:R-:W2:Y:S04]  /*223e0*/  LDL.LU.64 R12, [R1+0x120] ;  /* 0x00012000010c7983 */ /* 0x002ea80000300a00 */
[----:B------:R-:W2:Y:S01]  /*223f0*/  LDL.LU.64 R24, [R1+0x130] ;  /* 0x0001300001187983 */ /* 0x000ea20000300a00 */
[----:B------:R-:W-:-:S05]  /*22400*/  IMAD.MOV.U32 R20, RZ, RZ, R21 ;  /* 0x000000ffff147224 */ /* 0x000fca00078e0015 */
[----:B------:R1:W-:Y:S04]  /*22410*/  STL [R1+0xcc], R20 ;  /* 0x0000cc1401007387 */ /* 0x0003e80000100800 */
[----:B------:R3:W-:Y:S01]  /*22420*/  STL [R1+0xd8], R10 ;  /* 0x0000d80a01007387 */ /* 0x0007e20000100800 */
[----:B-1----:R-:W-:-:S03]  /*22430*/  IMAD.MOV.U32 R20, RZ, RZ, R11 ;  /* 0x000000ffff147224 */ /* 0x002fc600078e000b */
[----:B---3--:R-:W3:Y:S04]  /*22440*/  LDL.LU.64 R10, [R1+0x1f8] ;  /* 0x0001f800010a7983 */ /* 0x008ee80000300a00 */
[----:B------:R1:W-:Y:S04]  /*22450*/  STL [R1+0xd4], R20 ;  /* 0x0000d41401007387 */ /* 0x0003e80000100800 */
[----:B------:R1:W-:Y:S02]  /*22460*/  STL [R1+0xe0], R8 ;  /* 0x0000e00801007387 */ /* 0x0003e40000100800 */
[----:B-1----:R-:W-:-:S02]  /*22470*/  IMAD.MOV.U32 R20, RZ, RZ, R9 ;  /* 0x000000ffff147224 */ /* 0x002fc400078e0009 */
[----:B------:R-:W3:Y:S04]  /*22480*/  LDL.LU.64 R8, [R1+0x1d0] ;  /* 0x0001d00001087983 */ /* 0x000ee80000300a00 */
[----:B------:R-:W-:Y:S04]  /*22490*/  STL [R1+0xdc], R20 ;  /* 0x0000dc1401007387 */ /* 0x000fe80000100800 */
[----:B------:R1:W-:Y:S04]  /*224a0*/  STL [R1+0xe8], R6 ;  /* 0x0000e80601007387 */ /* 0x0003e80000100800 */
[----:B------:R-:W3:Y:S01]  /*224b0*/  LDL.LU.64 R22, [R1+0x1a0] ;  /* 0x0001a00001167983 */ /* 0x000ee20000300a00 */
[----:B-1----:R-:W-:-:S03]  /*224c0*/  IMAD.MOV.U32 R6, RZ, RZ, R7 ;  /* 0x000000ffff067224 */ /* 0x002fc600078e0007 */
[----:B----4-:R1:W-:Y:S04]  /*224d0*/  STL [R1+0xf0], R4 ;  /* 0x0000f00401007387 */ /* 0x0103e80000100800 */
[----:B------:R4:W-:Y:S01]  /*224e0*/  STL [R1+0xe4], R6 ;  /* 0x0000e40601007387 */ /* 0x0009e20000100800 */
[----:B-1----:R-:W-:-:S03]  /*224f0*/  IMAD.MOV.U32 R4, RZ, RZ, R5 ;  /* 0x000000ffff047224 */ /* 0x002fc600078e0005 */
[----:B----4-:R-:W4:Y:S04]  /*22500*/  LDL.LU.64 R6, [R1+0x198] ;  /* 0x0001980001067983 */ /* 0x010f280000300a00 */
[----:B------:R-:W-:Y:S04]  /*22510*/  STL [R1+0xf8], R18 ;  /* 0x0000f81201007387 */ /* 0x000fe80000100800 */
[----:B------:R1:W-:Y:S04]  /*22520*/  STL [R1+0xec], R4 ;  /* 0x0000ec0401007387 */ /* 0x0003e80000100800 */
[----:B-1----:R-:W4:Y:S04]  /*22530*/  LDL.LU.64 R4, [R1+0x188] ;  /* 0x0001880001047983 */ /* 0x002f280000300a00 */
[----:B------:R-:W4:Y:S01]  /*22540*/  LDL.LU.64 R20, [R1+0x178] ;  /* 0x0001780001147983 */ /* 0x000f220000300a00 */
[----:B------:R-:W-:-:S05]  /*22550*/  IMAD.MOV.U32 R18, RZ, RZ, R19 ;  /* 0x000000ffff127224 */ /* 0x000fca00078e0013 */
[----:B------:R1:W-:Y:S04]  /*22560*/  STL [R1+0xf4], R18 ;  /* 0x0000f41201007387 */ /* 0x0003e80000100800 */
[----:B------:R1:W-:Y:S02]  /*22570*/  STL [R1+0x100], R2 ;  /* 0x0001000201007387 */ /* 0x0003e40000100800 */
[----:B-1----:R-:W-:Y:S02]  /*22580*/  IMAD.MOV.U32 R18, RZ, RZ, R3 ;  /* 0x000000ffff127224 */ /* 0x002fe400078e0003 */
[----:B------:R-:W4:Y:S04]  /*22590*/  LDL.LU.64 R2, [R1+0x168] ;  /* 0x0001680001027983 */ /* 0x000f280000300a00 */
[----:B------:R1:W-:Y:S04]  /*225a0*/  STL [R1+0xfc], R18 ;  /* 0x0000fc1201007387 */ /* 0x0003e80000100800 */
[----:B------:R1:W-:Y:S04]  /*225b0*/  STL [R1+0x108], R16 ;  /* 0x0001081001007387 */ /* 0x0003e80000100800 */
[----:B-1----:R-:W4:Y:S01]  /*225c0*/  LDL.LU.64 R18, [R1+0x170] ;  /* 0x0001700001127983 */ /* 0x002f220000300a00 */
[----:B------:R-:W-:-:S05]  /*225d0*/  IMAD.MOV.U32 R16, RZ, RZ, R17 ;  /* 0x000000ffff107224 */ /* 0x000fca00078e0011 */
[----:B------:R1:W-:Y:S04]  /*225e0*/  STL [R1+0x104], R16 ;  /* 0x0001041001007387 */ /* 0x0003e80000100800 */
[----:B--2---:R2:W-:Y:S04]  /*225f0*/  STL [R1+0x110], R26 ;  /* 0x0001101a01007387 */ /* 0x0045e80000100800 */
[----:B-1----:R-:W4:Y:S01]  /*22600*/  LDL.64 R16, [R1+0x230] ;  /* 0x0002300001107983 */ /* 0x002f220000100a00 */
[----:B--2---:R-:W-:-:S03]  /*22610*/  IMAD.MOV.U32 R26, RZ, RZ, R27 ;  /* 0x000000ffff1a7224 */ /* 0x004fc600078e001b */
[----:B------:R-:W-:Y:S04]  /*22620*/  STL [R1+0x118], R14 ;  /* 0x0001180e01007387 */ /* 0x000fe80000100800 */
[----:B------:R1:W-:Y:S02]  /*22630*/  STL [R1+0x10c], R26 ;  /* 0x00010c1a01007387 */ /* 0x0003e40000100800 */
[----:B-1----:R-:W-:Y:S02]  /*22640*/  IMAD.MOV.U32 R26, RZ, RZ, R15 ;  /* 0x000000ffff1a7224 */ /* 0x002fe400078e000f */
[----:B------:R-:W2:Y:S04]  /*22650*/  LDL.LU.64 R14, [R1+0x210] ;  /* 0x00021000010e7983 */ /* 0x000ea80000300a00 */
[----:B------:R-:W-:Y:S04]  /*22660*/  STL [R1+0x114], R26 ;  /* 0x0001141a01007387 */ /* 0x000fe80000100800 */
[----:B------:R1:W-:Y:S04]  /*22670*/  STL [R1+0x120], R12 ;  /* 0x0001200c01007387 */ /* 0x0003e80000100800 */
[----:B------:R1:W-:Y:S02]  /*22680*/  STL [R1+0x128], R24 ;  /* 0x0001281801007387 */ /* 0x0003e40000100800 */
[----:B-1----:R-:W-:-:S05]  /*22690*/  IMAD.MOV.U32 R12, RZ, RZ, R13 ;  /* 0x000000ffff0c7224 */ /* 0x002fca00078e000d */
[----:B------:R1:W-:Y:S01]  /*226a0*/  STL [R1+0x11c], R12 ;  /* 0x00011c0c01007387 */ /* 0x0003e20000100800 */
[----:B------:R-:W-:-:S03]  /*226b0*/  IMAD.MOV.U32 R24, RZ, RZ, R25 ;  /* 0x000000ffff187224 */ /* 0x000fc600078e0019 */
[----:B-1----:R-:W2:Y:S04]  /*226c0*/  LDL.LU.64 R12, [R1+0x1e0] ;  /* 0x0001e000010c7983 */ /* 0x002ea80000300a00 */
[----:B---3--:R-:W-:Y:S04]  /*226d0*/  STL [R1+0x130], R10 ;  /* 0x0001300a01007387 */ /* 0x008fe80000100800 */
[----:B------:R1:W-:Y:S02]  /*226e0*/  STL [R1+0x124], R24 ;  /* 0x0001241801007387 */ /* 0x0003e40000100800 */
[----:B-1----:R-:W-:-:S02]  /*226f0*/  IMAD.MOV.U32 R24, RZ, RZ, R11 ;  /* 0x000000ffff187224 */ /* 0x002fc400078e000b */
[----:B------:R-:W3:Y:S04]  /*22700*/  LDL.LU.64 R10, [R1+0x1d8] ;  /* 0x0001d800010a7983 */ /* 0x000ee80000300a00 */
[----:B------:R-:W-:Y:S04]  /*22710*/  STL [R1+0x12c], R24 ;  /* 0x00012c1801007387 */ /* 0x000fe80000100800 */
[----:B------:R1:W-:Y:S04]  /*22720*/  STL [R1+0x138], R8 ;  /* 0x0001380801007387 */ /* 0x0003e80000100800 */
[----:B------:R1:W-:Y:S02]  /*22730*/  STL [R1+0x140], R22 ;  /* 0x0001401601007387 */ /* 0x0003e40000100800 */
[----:B-1----:R-:W-:-:S05]  /*22740*/  IMAD.MOV.U32 R8, RZ, RZ, R9 ;  /* 0x000000ffff087224 */ /* 0x002fca00078e0009 */
[----:B------:R1:W-:Y:S01]  /*22750*/  STL [R1+0x134], R8 ;  /* 0x0001340801007387 */ /* 0x0003e20000100800 */
[----:B------:R-:W-:-:S03]  /*22760*/  IMAD.MOV.U32 R22, RZ, RZ, R23 ;  /* 0x000000ffff167224 */ /* 0x000fc600078e0017 */
[----:B-1----:R-:W3:Y:S04]  /*22770*/  LDL.LU.64 R8, [R1+0x1c8] ;  /* 0x0001c80001087983 */ /* 0x002ee80000300a00 */
[----:B----4-:R-:W-:Y:S04]  /*22780*/  STL [R1+0x148], R6 ;  /* 0x0001480601007387 */ /* 0x010fe80000100800 */
[----:B------:R1:W-:Y:S02]  /*22790*/  STL [R1+0x13c], R22 ;  /* 0x00013c1601007387 */ /* 0x0003e40000100800 */
[----:B-1----:R-:W-:-:S02]  /*227a0*/  IMAD.MOV.U32 R22, RZ, RZ, R7 ;  /* 0x000000ffff167224 */ /* 0x002fc400078e0007 */
[----:B------:R-:W4:Y:S04]  /*227b0*/  LDL.LU.64 R6, [R1+0x1b8] ;  /* 0x0001b80001067983 */ /* 0x000f280000300a00 */
[----:B------:R-:W-:Y:S04]  /*227c0*/  STL [R1+0x144], R22 ;  /* 0x0001441601007387 */ /* 0x000fe80000100800 */
[----:B------:R1:W-:Y:S04]  /*227d0*/  STL [R1+0x150], R4 ;  /* 0x0001500401007387 */ /* 0x0003e80000100800 */
[----:B------:R-:W-:Y:S01]  /*227e0*/  STL [R1+0x158], R20 ;  /* 0x0001581401007387 */ /* 0x000fe20000100800 */
[----:B-1----:R-:W-:-:S05]  /*227f0*/  IMAD.MOV.U32 R4, RZ, RZ, R5 ;  /* 0x000000ffff047224 */ /* 0x002fca00078e0005 */
[----:B------:R1:W-:Y:S04]  /*22800*/  STL [R1+0x14c], R4 ;  /* 0x00014c0401007387 */ /* 0x0003e80000100800 */
[----:B-1----:R-:W4:Y:S01]  /*22810*/  LDL.LU.64 R4, [R1+0x1a8] ;  /* 0x0001a80001047983 */ /* 0x002f220000300a00 */
[----:B------:R-:W-:-:S03]  /*22820*/  IMAD.MOV.U32 R20, RZ, RZ, R21 ;  /* 0x000000ffff147224 */ /* 0x000fc600078e0015 */
[----:B------:R-:W-:Y:S04]  /*22830*/  STL [R1+0x160], R2 ;  /* 0x0001600201007387 */ /* 0x000fe80000100800 */
[----:B------:R1:W-:Y:S02]  /*22840*/  STL [R1+0x154], R20 ;  /* 0x0001541401007387 */ /* 0x0003e40000100800 */
[----:B-1----:R-:W-:Y:S02]  /*22850*/  IMAD.MOV.U32 R20, RZ, RZ, R3 ;  /* 0x000000ffff147224 */ /* 0x002fe400078e0003 */
[----:B------:R-:W4:Y:S04]  /*22860*/  LDL.LU.64 R2, [R1+0x1b0] ;  /* 0x0001b00001027983 */ /* 0x000f280000300a00 */
[----:B------:R-:W-:Y:S04]  /*22870*/  STL [R1+0x15c], R20 ;  /* 0x00015c1401007387 */ /* 0x000fe80000100800 */
[----:B------:R1:W-:Y:S02]  /*22880*/  STL [R1+0x168], R18 ;  /* 0x0001681201007387 */ /* 0x0003e40000100800 */
[----:B-1----:R-:W-:-:S02]  /*22890*/  IMAD.MOV.U32 R18, RZ, RZ, R19 ;  /* 0x000000ffff127224 */ /* 0x002fc400078e0013 */
[----:B------:R1:W-:Y:S04]  /*228a0*/  STL [R1+0x170], R16 ;  /* 0x0001701001007387 */ /* 0x0003e80000100800 */
[----:B------:R-:W-:Y:S04]  /*228b0*/  STL [R1+0x164], R18 ;  /* 0x0001641201007387 */ /* 0x000fe80000100800 */
[----:B------:R-:W4:Y:S01]  /*228c0*/  LDL.LU.64 R30, [R1+0x268] ;  /* 0x00026800011e7983 */ /* 0x000f220000300a00 */
[----:B-1----:R-:W-:-:S03]  /*228d0*/  IMAD.MOV.U32 R16, RZ, RZ, R17 ;  /* 0x000000ffff107224 */ /* 0x002fc600078e0011 */
[----:B------:R-:W4:Y:S04]  /*228e0*/  LDL.LU.64 R28, [R1+0x250] ;  /* 0x00025000011c7983 */ /* 0x000f280000300a00 */
[----:B------:R-:W-:Y:S04]  /*228f0*/  STL [R1+0x16c], R16 ;  /* 0x00016c1001007387 */ /* 0x000fe80000100800 */
[----:B--2---:R1:W-:Y:S04]  /*22900*/  STL [R1+0x178], R14 ;  /* 0x0001780e01007387 */ /* 0x0043e80000100800 */
[----:B------:R-:W2:Y:S04]  /*22910*/  LDL.LU.64 R26, [R1+0x220] ;  /* 0x00022000011a7983 */ /* 0x000ea80000300a00 */
[----:B------:R-:W2:Y:S01]  /*22920*/  LDL.LU.64 R24, [R1+0x218] ;  /* 0x0002180001187983 */ /* 0x000ea20000300a00 */
[----:B-1----:R-:W-:-:S05]  /*22930*/  IMAD.MOV.U32 R14, RZ, RZ, R15 ;  /* 0x000000ffff0e7224 */ /* 0x002fca00078e000f */
[----:B------:R-:W-:Y:S04]  /*22940*/  STL [R1+0x174], R14 ;  /* 0x0001740e01007387 */ /* 0x000fe80000100800 */
[----:B------:R1:W-:Y:S04]  /*22950*/  STL [R1+0x180], R12 ;  /* 0x0001800c01007387 */ /* 0x0003e80000100800 */
[----:B------:R-:W2:Y:S04]  /*22960*/  LDL.LU.64 R22, [R1+0x208] ;  /* 0x0002080001167983 */ /* 0x000ea80000300a00 */
[----:B------:R-:W2:Y:S01]  /*22970*/  LDL.LU.64 R20, [R1+0x1f0] ;  /* 0x0001f00001147983 */ /* 0x000ea20000300a00 */
[----:B-1----:R-:W-:-:S05]  /*22980*/  IMAD.MOV.U32 R12, RZ, RZ, R13 ;  /* 0x000000ffff0c7224 */ /* 0x002fca00078e000d */
[----:B------:R-:W-:Y:S04]  /*22990*/  STL [R1+0x17c], R12 ;  /* 0x00017c0c01007387 */ /* 0x000fe80000100800 */
[----:B---3--:R1:W-:Y:S04]  /*229a0*/  STL [R1+0x188], R10 ;  /* 0x0001880a01007387 */ /* 0x0083e80000100800 */
[----:B------:R-:W3:Y:S04]  /*229b0*/  LDL.LU.64 R18, [R1+0x1e8] ;  /* 0x0001e80001127983 */ /* 0x000ee80000300a00 */
[----:B------:R-:W3:Y:S01]  /*229c0*/  LDL.LU.64 R16, [R1+0x200] ;  /* 0x0002000001107983 */ /* 0x000ee20000300a00 */
[----:B-1----:R-:W-:-:S05]  /*229d0*/  IMAD.MOV.U32 R10, RZ, RZ, R11 ;  /* 0x000000ffff0a7224 */ /* 0x002fca00078e000b */
[----:B------:R-:W-:Y:S04]  /*229e0*/  STL [R1+0x184], R10 ;  /* 0x0001840a01007387 */ /* 0x000fe80000100800 */
[----:B------:R1:W-:Y:S04]  /*229f0*/  STL [R1+0x190], R8 ;  /* 0x0001900801007387 */ /* 0x0003e80000100800 */
[----:B------:R-:W3:Y:S04]  /*22a00*/  LDL.LU.64 R14, [R1+0x278] ;  /* 0x00027800010e7983 */ /* 0x000ee80000300a00 */
[----:B------:R-:W3:Y:S01]  /*22a10*/  LDL.LU.64 R12, [R1+0x270] ;  /* 0x00027000010c7983 */ /* 0x000ee20000300a00 */
[----:B-1----:R-:W-:-:S05]  /*22a20*/  IMAD.MOV.U32 R8, RZ, RZ, R9 ;  /* 0x000000ffff087224 */ /* 0x002fca00078e0009 */
[----:B------:R1:W-:Y:S04]  /*22a30*/  STL [R1+0x18c], R8 ;  /* 0x00018c0801007387 */ /* 0x0003e80000100800 */
[----:B----4-:R4:W-:Y:S04]  /*22a40*/  STL [R1+0x198], R6 ;  /* 0x0001980601007387 */ /* 0x0109e80000100800 */
[----:B------:R-:W3:Y:S04]  /*22a50*/  LDL.LU.64 R10, [R1+0x260] ;  /* 0x00026000010a7983 */ /* 0x000ee80000300a00 */
[----:B-1----:R-:W3:Y:S01]  /*22a60*/  LDL.LU.64 R8, [R1+0x258] ;  /* 0x0002580001087983 */ /* 0x002ee20000300a00 */
[----:B----4-:R-:W-:-:S05]  /*22a70*/  IMAD.MOV.U32 R6, RZ, RZ, R7 ;  /* 0x000000ffff067224 */ /* 0x010fca00078e0007 */
[----:B------:R1:W-:Y:S04]  /*22a80*/  STL [R1+0x194], R6 ;  /* 0x0001940601007387 */ /* 0x0003e80000100800 */
[----:B------:R4:W-:Y:S04]  /*22a90*/  STL [R1+0x1a0], R4 ;  /* 0x0001a00401007387 */ /* 0x0009e80000100800 */
[----:B-1----:R-:W3:Y:S04]  /*22aa0*/  LDL.LU.64 R6, [R1+0x248] ;  /* 0x0002480001067983 */ /* 0x002ee80000300a00 */
[----:B------:R-:W3:Y:S01]  /*22ab0*/  LDL.LU.64 R126, [R1+0x228] ;  /* 0x00022800017e7983 */ /* 0x000ee20000300a00 */
[----:B----4-:R-:W-:-:S05]  /*22ac0*/  IMAD.MOV.U32 R4, RZ, RZ, R5 ;  /* 0x000000ffff047224 */ /* 0x010fca00078e0005 */
[----:B------:R1:W-:Y:S04]  /*22ad0*/  STL [R1+0x19c], R4 ;  /* 0x00019c0401007387 */ /* 0x0003e80000100800 */
[----:B------:R4:W-:Y:S01]  /*22ae0*/  STL [R1+0x1a8], R2 ;  /* 0x0001a80201007387 */ /* 0x0009e20000100800 */
[----:B------:R-:W-:-:S03]  /*22af0*/  IMAD.MOV.U32 R222, RZ, RZ, R3 ;  /* 0x000000ffffde7224 */ /* 0x000fc600078e0003 */
[----:B-1----:R-:W3:Y:S04]  /*22b00*/  LDL.LU.64 R4, [R1+0x238] ;  /* 0x0002380001047983 */ /* 0x002ee80000300a00 */
[----:B----4-:R-:W4:Y:S04]  /*22b10*/  LDL.LU.64 R2, [R1+0x240] ;  /* 0x0002400001027983 */ /* 0x010f280000300a00 */
[----:B------:R1:W-:Y:S02]  /*22b20*/  STL [R1+0x1a4], R222 ;  /* 0x0001a4de01007387 */ /* 0x0003e40000100800 */
[----:B-1----:R-:W-:-:S02]  /*22b30*/  IMAD.MOV.U32 R222, RZ, RZ, R31 ;  /* 0x000000ffffde7224 */ /* 0x002fc400078e001f */
[----:B------:R1:W-:Y:S04]  /*22b40*/  STL [R1+0x1b0], R30 ;  /* 0x0001b01e01007387 */ /* 0x0003e80000100800 */
[----:B-1----:R1:W5:Y:S04]  /*22b50*/  LDL.LU.64 R30, [R1+0x660] ;  /* 0x00066000011e7983 */ /* 0x0023680000300a00 */
[----:B------:R-:W-:Y:S04]  /*22b60*/  STL [R1+0x1b8], R28 ;  /* 0x0001b81c01007387 */ /* 0x000fe80000100800 */
[----:B------:R1:W-:Y:S02]  /*22b70*/  STL [R1+0x1ac], R222 ;  /* 0x0001acde01007387 */ /* 0x0003e40000100800 */
[----:B-1----:R-:W-:-:S02]  /*22b80*/  IMAD.MOV.U32 R222, RZ, RZ, R29 ;  /* 0x000000ffffde7224 */ /* 0x002fc400078e001d */
[----:B------:R1:W5:Y:S04]  /*22b90*/  LDL.LU.64 R28, [R1+0x658] ;  /* 0x00065800011c7983 */ /* 0x0003680000300a00 */
[----:B--2---:R-:W-:Y:S04]  /*22ba0*/  STL [R1+0x1c0], R26 ;  /* 0x0001c01a01007387 */ /* 0x004fe80000100800 */
[----:B------:R2:W-:Y:S02]  /*22bb0*/  STL [R1+0x1b4], R222 ;  /* 0x0001b4de01007387 */ /* 0x0005e40000100800 */
[----:B--2---:R-:W-:-:S02]  /*22bc0*/  IMAD.MOV.U32 R222, RZ, RZ, R27 ;  /* 0x000000ffffde7224 */ /* 0x004fc400078e001b */
[----:B------:R1:W5:Y:S04]  /*22bd0*/  LDL.LU.64 R26, [R1+0x650] ;  /* 0x00065000011a7983 */ /* 0x0003680000300a00 */
[----:B------:R-:W-:Y:S04]  /*22be0*/  STL [R1+0x1c8], R24 ;  /* 0x0001c81801007387 */ /* 0x000fe80000100800 */
        /* <DEDUP_REMOVED lines=11> */
[----:B---3--:R-:W-:Y:S04]  /*22ca0*/  STL [R1+0x1e0], R18 ;  /* 0x0001e01201007387 */ /* 0x008fe80000100800 */
        /* <DEDUP_REMOVED lines=27> */
[----:B------:R2:W-:Y:S02]  /*22e60*/  STL [R1+0x218], R126 ;  /* 0x0002187e01007387 */ /* 0x0005e40000100800 */
[----:B--2---:R-:W2:Y:S02]  /*22e70*/  LDC R126, c[0x0][0x3a0] ;  /* 0x0000e800ff7e7b82 */ /* 0x004ea40000000800 */
[----:B------:R-:W-:Y:S04]  /*22e80*/  STL [R1+0x20c], R222 ;  /* 0x00020cde01007387 */ /* 0x000fe80000100800 */
[----:B------:R3:W-:Y:S04]  /*22e90*/  STL [R1+0x214], R127 ;  /* 0x0002147f01007387 */ /* 0x0007e80000100800 */
[----:B------:R1:W-:Y:S01]  /*22ea0*/  STL [R1+0x220], R4 ;  /* 0x0002200401007387 */ /* 0x0003e20000100800 */
[----:B---3--:R-:W-:-:S03]  /*22eb0*/  IMAD.MOV.U32 R127, RZ, RZ, R5 ;  /* 0x000000ffff7f7224 */ /* 0x008fc600078e0005 */
[----:B-1----:R1:W5:Y:S01]  /*22ec0*/  LDL.LU.64 R4, [R1+0x5f8] ;  /* 0x0005f80001047983 */ /* 0x0023620000300a00 */
[----:B--2---:R-:W-:-:S03]  /*22ed0*/  VIADD R126, R126, 0x7f ;  /* 0x0000007f7e7e7836 */ /* 0x004fc60000000000 */
[----:B----4-:R-:W-:Y:S04]  /*22ee0*/  STL [R1+0x228], R2 ;  /* 0x0002280201007387 */ /* 0x010fe80000100800 */
[----:B------:R2:W-:Y:S02]  /*22ef0*/  STL [R1+0x21c], R127 ;  /* 0x00021c7f01007387 */ /* 0x0005e40000100800 */
[----:B--2---:R-:W-:-:S04]  /*22f00*/  SHF.R.S32.HI R127, RZ, 0x1f, R126 ;  /* 0x0000001fff7f7819 */ /* 0x004fc8000001147e */
[----:B------:R-:W-:Y:S01]  /*22f10*/  LEA.HI R127, R127, R126, RZ, 0x7 ;  /* 0x0000007e7f7f7211 */ /* 0x000fe200078f38ff */
[----:B------:R-:W-:Y:S02]  /*22f20*/  IMAD.MOV.U32 R126, RZ, RZ, R3 ;  /* 0x000000ffff7e7224 */ /* 0x000fe400078e0003 */
[----:B------:R1:W5:Y:S04]  /*22f30*/  LDL.LU.64 R2, [R1+0x5f0] ;  /* 0x0005f00001027983 */ /* 0x0003680000300a00 */
[----:B------:R2:W-:Y:S02]  /*22f40*/  STL [R1+0x224], R126 ;  /* 0x0002247e01007387 */ /* 0x0005e40000100800 */
[----:B--2---:R-:W-:-:S04]  /*22f50*/  SHF.R.S32.HI R126, RZ, 0x7, R127 ;  /* 0x00000007ff7e7819 */ /* 0x004fc8000001147f */
[----:B------:R-:W-:-:S05]  /*22f60*/  VIMNMX R127, PT, PT, R126, 0x2, !PT ;  /* 0x000000027e7f7848 */ /* 0x000fca0007fe0100 */
[----:B------:R-:W-:-:S05]  /*22f70*/  VIADD R127, R127, 0xfffffffe ;  /* 0xfffffffe7f7f7836 */ /* 0x000fca0000000000 */
[----:B------:R1:W-:Y:S01]  /*22f80*/  STL [R1+0x22c], R127 ;  /* 0x00022c7f01007387 */ /* 0x0003e20000100800 */
[----:B------:R-:W-:Y:S02]  /*22f90*/  VIADD R222, R126, 0xfffffffa ;  /* 0xfffffffa7ede7836 */ /* 0x000fe40000000000 */
[----:B------:R-:W-:Y:S01]  /*22fa0*/  IMAD.MOV.U32 R126, RZ, RZ, RZ ;  /* 0x000000ffff7e7224 */ /* 0x000fe200078e00ff */
[----:B------:R-:W-:Y:S01]  /*22fb0*/  UIADD3 UR14, UPT, UPT, UR14, -0x300, URZ ;  /* 0xfffffd000e0e7890 */ /* 0x000fe2000fffe0ff */
[----:B------:R-:W-:Y:S01]  /*22fc0*/  UMOV UR16, 0x1 ;  /* 0x0000000100107882 */ /* 0x000fe20000000000 */
[----:B------:R-:W-:Y:S01]  /*22fd0*/  UMOV UR17, 0x5 ;  /* 0x0000000500117882 */ /* 0x000fe20000000000 */
[----:B------:R-:W-:Y:S01]  /*22fe0*/  UMOV UR4, URZ ;  /* 0x000000ff00047c82 */ /* 0x000fe20008000000 */
[----:B------:R-:W-:Y:S01]  /*22ff0*/  UMOV UR5, URZ ;  /* 0x000000ff00057c82 */ /* 0x000fe20008000000 */
[----:B------:R-:W-:-:S07]  /*23000*/  UMOV UR6, URZ ;  /* 0x000000ff00067c82 */ /* 0x000fce0008000000 */
.L_x_10:
[----:B------:R-:W-:Y:S01]  /*23010*/  UIADD3 UR4, UPT, UPT, UR4, 0x1, URZ ;  /* 0x0000000104047890 */ /* 0x000fe2000fffe0ff */
[----:B------:R-:W-:-:S04]  /*23020*/  DEPBAR.LE SB0, 0x8 ;  /* 0x000082000000791a */ /* 0x000fc80000000000 */
[----:B------:R-:W-:Y:S01]  /*23030*/  ULEA UR9, UR16, UR7, 0x3 ;  /* 0x0000000710097291 */ /* 0x000fe2000f8e18ff */
[----:B------:R-:W-:Y:S01]  /*23040*/  IMAD.U32 R126, R126, -0x80000000, RZ ;  /* 0x800000007e7e7824 */ /* 0x000fe200078e00ff */
[----:B------:R-:W-:Y:S02]  /*23050*/  UISETP.GT.AND UP1, UPT, UR4, 0x5, UPT ;  /* 0x000000050400788c */ /* 0x000fe4000bf24270 */
[----:B------:R-:W-:Y:S02]  /*23060*/  UIADD3 UR9, UPT, UPT, UR9, 0x90000, URZ ;  /* 0x0009000009097890 */ /* 0x000fe4000fffe0ff */
[----:B------:R-:W-:Y:S01]  /*23070*/  USEL UR4, UR4, URZ, !UP1 ;  /* 0x000000ff04047287 */ /* 0x000fe2000c800000 */
[----:B------:R-:W-:Y:S06]  /*23080*/  BAR.SYNC.DEFER_BLOCKING 0x0 ;  /* 0x0000000000007b1d */ /* 0x000fec0000010000 */
[----:B-----5:R-:W-:Y:S05]  /*23090*/  @P1 BRA `(.L_x_8) ;  /* 0x0000000400c81947 */ /* 0x020fea0003800000 */
[----:B------:R-:W-:Y:S02]  /*230a0*/  ULEA UR24, UR4, UR7, 0xf ;  /* 0x0000000704187291 */ /* 0x000fe4000f8e78ff */
[----:B------:R-:W-:Y:S02]  /*230b0*/  ULEA UR22, UR4, UR7, 0x10 ;  /* 0x0000000704167291 */ /* 0x000fe4000f8e80ff */
[----:B------:R-:W-:Y:S02]  /*230c0*/  UIADD3 UR24, UPT, UPT, UR24, 0x60000, URZ ;  /* 0x0006000018187890 */ /* 0x000fe4000fffe0ff */
[----:B------:R-:W-:Y:S02]  /*230d0*/  USHF.R.U32.HI UR22, URZ, 0x4, UR22 ;  /* 0x00000004ff167899 */ /* 0x000fe40008011616 */
[----:B------:R-:W-:Y:S02]  /*230e0*/  USHF.R.U32.HI UR24, URZ, 0x4, UR24 ;  /* 0x00000004ff187899 */ /* 0x000fe40008011618 */
[----:B------:R-:W-:-:S02]  /*230f0*/  USGXT.U32 UR66, UR22, 0xe ;  /* 0x0000000e1642789a */ /* 0x000fc40008000000 */
[----:B------:R-:W-:Y:S02]  /*23100*/  USGXT.U32 UR64, UR24, 0xe ;  /* 0x0000000e1840789a */ /* 0x000fe40008000000 */
[----:B------:R-:W-:Y:S01]  /*23110*/  UIADD3 UR22, UP2, UPT, UR66, 0x2, URZ ;  /* 0x0000000242167890 */ /* 0x000fe2000ff5e0ff */
[----:B------:R-:W-:Y:S01]  /*23120*/  UMOV UR23, URZ ;  /* 0x000000ff00177c82 */ /* 0x000fe20008000000 */
[----:B------:R-:W-:Y:S02]  /*23130*/  UIADD3 UR38, UP1, UPT, UR64, 0x2, URZ ;  /* 0x0000000240267890 */ /* 0x000fe4000ff3e0ff */
[----:B------:R-:W-:Y:S02]  /*23140*/  UIADD3.X UR23, UPT, UPT, UR23, 0x40004040, URZ, UP2, !UPT ;  /* 0x4000404017177890 */ /* 0x000fe400097fe4ff */
[----:B------:R-:W-:Y:S01]  /*23150*/  UIADD3 UR46, UP3, UPT, UR22, 0x3fe, URZ ;  /* 0x000003fe162e7890 */ /* 0x000fe2000ff7e0ff */
[----:B------:R-:W-:Y:S01]  /*23160*/  UMOV UR18, URZ ;  /* 0x000000ff00127c82 */ /* 0x000fe20008000000 */
[----:B------:R-:W-:-:S02]  /*23170*/  UIADD3 UR60, UP5, UPT, UR22, 0x2, URZ ;  /* 0x00000002163c7890 */ /* 0x000fc4000ffbe0ff */
[----:B------:R-:W-:Y:S02]  /*23180*/  UIADD3.X UR39, UPT, UPT, UR18, 0x40004040, URZ, UP1, !UPT ;  /* 0x4000404012277890 */ /* 0x000fe40008ffe4ff */
[----:B------:R-:W-:Y:S02]  /*23190*/  UIADD3 UR62, UP6, UPT, UR38, 0x2, URZ ;  /* 0x00000002263e7890 */ /* 0x000fe4000ffde0ff */
[----:B------:R-:W-:Y:S02]  /*231a0*/  UIADD3.X UR47, UPT, UPT, UR23, URZ, URZ, UP3, !UPT ;  /* 0x000000ff172f7290 */ /* 0x000fe40009ffe4ff */
[----:B------:R-:W-:Y:S02]  /*231b0*/  UIADD3 UR44, UP3, UPT, UR38, 0x200, URZ ;  /* 0x00000200262c7890 */ /* 0x000fe4000ff7e0ff */
[----:B------:R-:W-:Y:S02]  /*231c0*/  UIADD3 UR56, UP2, UPT, UR22, 0x4, URZ ;  /* 0x0000000416387890 */ /* 0x000fe4000ff5e0ff */
[----:B------:R-:W-:-:S02]  /*231d0*/  UIADD3.X UR61, UPT, UPT, UR23, URZ, URZ, UP5, !UPT ;  /* 0x000000ff173d7290 */ /* 0x000fc4000affe4ff */
[----:B------:R-:W-:Y:S02]  /*231e0*/  UIADD3 UR36, UP5, UPT, UR22, 0x404, URZ ;  /* 0x0000040416247890 */ /* 0x000fe4000ffbe0ff */
[----:B------:R-:W-:Y:S01]  /*231f0*/  UIADD3.X UR63, UPT, UPT, UR39, URZ, URZ, UP6, !UPT ;  /* 0x000000ff273f7290 */ /* 0x000fe2000b7fe4ff */
[----:B------:R-:W-:Y:S01]  /*23200*/  UMOV UR68, 0x0 ;  /* 0x0000000000447882 */ /* 0x000fe20000000000 */
[----:B------:R-:W-:Y:S01]  /*23210*/  UMOV UR69, 0x4200910 ;  /* 0x0420091000457882 */ /* 0x000fe20000000000 */
[----:B------:R-:W-:Y:S01]  /*23220*/  UIADD3 UR54, UP6, UPT, UR38, 0x4, URZ ;  /* 0x0000000426367890 */ /* 0x000fe2000ffde0ff */
[----:B------:R-:W-:Y:S01]  /*23230*/  UMOV UR67, 0x40004040 ;  /* 0x4000404000437882 */ /* 0x000fe20000000000 */
[----:B------:R-:W-:Y:S01]  /*23240*/  UMOV UR65, 0x40004040 ;  /* 0x4000404000417882 */ /* 0x000fe20000000000 */
[----:B------:R-:W-:Y:S01]  /*23250*/  UIADD3.X UR45, UPT, UPT, UR39, URZ, URZ, UP3, !UPT ;  /* 0x000000ff272d7290 */ /* 0x000fe20009ffe4ff */
[----:B------:R2:W-:Y:S01]  /*23260*/  UTCHMMA gdesc[UR64], gdesc[UR66], tmem[UR8], tmem[UR68], idesc[UR69], UPT ;  /* 0x00ff4442400075ea */ /* 0x0005e2000b800008 */
[----:B------:R-:W-:-:S02]  /*23270*/  UIADD3.X UR57, UPT, UPT, UR23, URZ, URZ, UP2, !UPT ;  /* 0x000000ff17397290 */ /* 0x000fc400097fe4ff */
[----:B------:R-:W-:Y:S01]  /*23280*/  UIADD3 UR40, UP3, UPT, UR38, 0x202, URZ ;  /* 0x0000020226287890 */ /* 0x000fe2000ff7e0ff */
[----:B------:R-:W-:Y:S01]  /*23290*/  UMOV UR26, UR9 ;  /* 0x00000009001a7c82 */ /* 0x000fe20008000000 */
[----:B------:R-:W-:Y:S01]  /*232a0*/  UMOV UR27, URZ ;  /* 0x000000ff001b7c82 */ /* 0x000fe20008000000 */
[----:B------:R-:W-:Y:S02]  /*232b0*/  UIADD3 UR50, UP2, UPT, UR38, 0x1fe, URZ ;  /* 0x000001fe26327890 */ /* 0x000fe4000ff5e0ff */
[----:B------:R-:W-:Y:S02]  /*232c0*/  UIADD3.X UR37, UPT, UPT, UR23, URZ, URZ, UP5, !UPT ;  /* 0x000000ff17257290 */ /* 0x000fe4000affe4ff */
[----:B--2---:R-:W-:Y:S01]  /*232d0*/  UIADD3 UR68, UP5, UPT, UR38, 0x3fe, URZ ;  /* 0x000003fe26447890 */ /* 0x004fe2000ffbe0ff */
[----:B------:R-:W-:Y:S01]  /*232e0*/  UMOV UR18, UR26 ;  /* 0x0000001a00127c82 */ /* 0x000fe20008000000 */
[----:B------:R-:W-:Y:S02]  /*232f0*/  UIADD3 UR42, UP1, UPT, UR22, 0x400, URZ ;  /* 0x00000400162a7890 */ /* 0x000fe4000ff3e0ff */
[----:B------:R-:W-:Y:S01]  /*23300*/  UIADD3.X UR55, UPT, UPT, UR39, URZ, URZ, UP6, !UPT ;  /* 0x000000ff27377290 */ /* 0x000fe2000b7fe4ff */
[----:B------:R-:W-:Y:S01]  /*23310*/  UMOV UR70, 0x0 ;  /* 0x0000000000467882 */ /* 0x000fe20000000000 */
[----:B------:R-:W-:Y:S01]  /*23320*/  UMOV UR71, 0x4200910 ;  /* 0x0420091000477882 */ /* 0x000fe20000000000 */
[----:B------:R-:W-:-:S02]  /*23330*/  UIADD3 UR26, UP4, UPT, UR22, 0x402, URZ ;  /* 0x00000402161a7890 */ /* 0x000fc4000ff9e0ff */
[----:B------:R2:W-:Y:S01]  /*23340*/  UTCHMMA gdesc[UR38], gdesc[UR22], tmem[UR8], tmem[UR70], idesc[UR71], UPT ;  /* 0x00ff4616260075ea */ /* 0x0005e2000b800008 */
[----:B------:R-:W-:Y:S02]  /*23350*/  UIADD3.X UR41, UPT, UPT, UR39, URZ, URZ, UP3, !UPT ;  /* 0x000000ff27297290 */ /* 0x000fe40009ffe4ff */
[----:B------:R-:W-:Y:S02]  /*23360*/  UIADD3.X UR51, UPT, UPT, UR39, URZ, URZ, UP2, !UPT ;  /* 0x000000ff27337290 */ /* 0x000fe400097fe4ff */
[----:B------:R-:W-:Y:S02]  /*23370*/  UIADD3 UR34, UP3, UPT, UR38, 0x204, URZ ;  /* 0x0000020426227890 */ /* 0x000fe4000ff7e0ff */
[----:B------:R-:W-:Y:S02]  /*23380*/  UIADD3 UR32, UP6, UPT, UR22, 0x7fe, URZ ;  /* 0x000007fe16207890 */ /* 0x000fe4000ffde0ff */
[----:B------:R-:W-:Y:S02]  /*23390*/  UIADD3.X UR69, UPT, UPT, UR39, URZ, URZ, UP5, !UPT ;  /* 0x000000ff27457290 */ /* 0x000fe4000affe4ff */
[----:B------:R-:W-:-:S02]  /*233a0*/  UIADD3 UR30, UP2, UPT, UR22, 0x800, URZ ;  /* 0x00000800161e7890 */ /* 0x000fc4000ff5e0ff */
[----:B------:R-:W-:Y:S02]  /*233b0*/  UIADD3.X UR43, UPT, UPT, UR23, URZ, URZ, UP1, !UPT ;  /* 0x000000ff172b7290 */ /* 0x000fe40008ffe4ff */
[----:B--2---:R-:W-:Y:S01]  /*233c0*/  UIADD3 UR70, UP5, UPT, UR38, 0x400, URZ ;  /* 0x0000040026467890 */ /* 0x004fe2000ffbe0ff */
[----:B------:R-:W-:Y:S01]  /*233d0*/  UMOV UR58, 0x0 ;  /* 0x00000000003a7882 */ /* 0x000fe20000000000 */
[----:B------:R-:W-:Y:S01]  /*233e0*/  UMOV UR59, 0x4200910 ;  /* 0x04200910003b7882 */ /* 0x000fe20000000000 */
[----:B------:R-:W-:Y:S01]  /*233f0*/  UIADD3 UR28, UP1, UPT, UR22, 0x802, URZ ;  /* 0x00000802161c7890 */ /* 0x000fe2000ff3e0ff */
[----:B------:R2:W-:Y:S01]  /*23400*/  UTCHMMA gdesc[UR62], gdesc[UR60], tmem[UR8], tmem[UR58], idesc[UR59], UPT ;  /* 0x00ff3a3c3e0075ea */ /* 0x0005e2000b800008 */
[----:B------:R-:W-:Y:S02]  /*23410*/  UIADD3.X UR27, UPT, UPT, UR23, URZ, URZ, UP4, !UPT ;  /* 0x000000ff171b7290 */ /* 0x000fe4000a7fe4ff */
[----:B------:R-:W-:Y:S02]  /*23420*/  UIADD3 UR66, UP4, UPT, UR22, 0x804, URZ ;  /* 0x0000080416427890 */ /* 0x000fe4000ff9e0ff */
[----:B------:R-:W-:Y:S01]  /*23430*/  UIADD3.X UR35, UPT, UPT, UR39, URZ, URZ, UP3, !UPT ;  /* 0x000000ff27237290 */ /* 0x000fe20009ffe4ff */
[----:B------:R-:W-:Y:S01]  /*23440*/  UMOV UR52, 0x0 ;  /* 0x0000000000347882 */ /* 0x000fe20000000000 */
[----:B------:R-:W-:Y:S01]  /*23450*/  UMOV UR53, 0x4200910 ;  /* 0x0420091000357882 */ /* 0x000fe20000000000 */
[----:B------:R-:W-:Y:S01]  /*23460*/  UIADD3 UR64, UP3, UPT, UR22, 0xbfe, URZ ;  /* 0x00000bfe16407890 */ /* 0x000fe2000ff7e0ff */
[----:B------:R3:W-:Y:S01]  /*23470*/  UTCHMMA gdesc[UR54], gdesc[UR56], tmem[UR8], tmem[UR52], idesc[UR53], UPT ;  /* 0x00ff3438360075ea */ /* 0x0007e2000b800008 */
[----:B------:R-:W-:-:S02]  /*23480*/  UIADD3.X UR33, UPT, UPT, UR23, URZ, URZ, UP6, !UPT ;  /* 0x000000ff17217290 */ /* 0x000fc4000b7fe4ff */
[----:B--2---:R-:W-:Y:S02]  /*23490*/  UIADD3 UR58, UP6, UPT, UR22, 0xc00, URZ ;  /* 0x00000c00163a7890 */ /* 0x004fe4000ffde0ff */
[----:B------:R-:W-:Y:S02]  /*234a0*/  UIADD3.X UR71, UPT, UPT, UR39, URZ, URZ, UP5, !UPT ;  /* 0x000000ff27477290 */ /* 0x000fe4000affe4ff */
[----:B------:R-:W-:Y:S01]  /*234b0*/  UIADD3.X UR31, UPT, UPT, UR23, URZ, URZ, UP2, !UPT ;  /* 0x000000ff171f7290 */ /* 0x000fe200097fe4ff */
[----:B------:R-:W-:Y:S01]  /*234c0*/  UMOV UR72, 0x0 ;  /* 0x0000000000487882 */ /* 0x000fe20000000000 */
[----:B------:R-:W-:Y:S01]  /*234d0*/  UMOV UR73, 0x4200910 ;  /* 0x0420091000497882 */ /* 0x000fe20000000000 */
[----:B------:R-:W-:Y:S01]  /*234e0*/  UIADD3 UR60, UP5, UPT, UR38, 0x402, URZ ;  /* 0x00000402263c7890 */ /* 0x000fe2000ffbe0ff */
[----:B------:R2:W-:Y:S01]  /*234f0*/  UTCHMMA gdesc[UR50], gdesc[UR46], tmem[UR8], tmem[UR72], idesc[UR73], UPT ;  /* 0x00ff482e320075ea */ /* 0x0005e2000b800008 */
[----:B------:R-:W-:Y:S02]  /*23500*/  UIADD3 UR62, UP2, UPT, UR22, 0xc02, URZ ;  /* 0x00000c02163e7890 */ /* 0x000fe4000ff5e0ff */
[----:B------:R-:W-:-:S02]  /*23510*/  UIADD3.X UR29, UPT, UPT, UR23, URZ, URZ, UP1, !UPT ;  /* 0x000000ff171d7290 */ /* 0x000fc40008ffe4ff */
[----:B---3--:R-:W-:Y:S02]  /*23520*/  UIADD3 UR52, UP1, UPT, UR38, 0x404, URZ ;  /* 0x0000040426347890 */ /* 0x008fe4000ff3e0ff */
[----:B------:R-:W-:Y:S02]  /*23530*/  UIADD3.X UR67, UPT, UPT, UR23, URZ, URZ, UP4, !UPT ;  /* 0x000000ff17437290 */ /* 0x000fe4000a7fe4ff */
[----:B------:R-:W-:Y:S02]  /*23540*/  UIADD3 UR54, UP4, UPT, UR38, 0x5fe, URZ ;  /* 0x000005fe26367890 */ /* 0x000fe4000ff9e0ff */
[----:B------:R-:W-:Y:S02]  /*23550*/  UIADD3.X UR65, UPT, UPT, UR23, URZ, URZ, UP3, !UPT ;  /* 0x000000ff17417290 */ /* 0x000fe40009ffe4ff */
[----:B--2---:R-:W-:Y:S02]  /*23560*/  UIADD3 UR46, UP3, UPT, UR38, 0x600, URZ ;  /* 0x00000600262e7890 */ /* 0x004fe4000ff7e0ff */
[----:B------:R-:W-:-:S02]  /*23570*/  UIADD3.X UR59, UPT, UPT, UR23, URZ, URZ, UP6, !UPT ;  /* 0x000000ff173b7290 */ /* 0x000fc4000b7fe4ff */
[----:B------:R-:W-:Y:S02]  /*23580*/  UIADD3.X UR61, UPT, UPT, UR39, URZ, URZ, UP5, !UPT ;  /* 0x000000ff273d7290 */ /* 0x000fe4000affe4ff */
[----:B------:R-:W-:Y:S02]  /*23590*/  UIADD3 UR50, UP6, UPT, UR38, 0x602, URZ ;  /* 0x0000060226327890 */ /* 0x000fe4000ffde0ff */
[----:B------:R-:W-:Y:S02]  /*235a0*/  UIADD3.X UR63, UPT, UPT, UR23, URZ, URZ, UP2, !UPT ;  /* 0x000000ff173f7290 */ /* 0x000fe400097fe4ff */
[----:B------:R-:W-:Y:S02]  /*235b0*/  UIADD3 UR22, UP5, UPT, UR22, 0xc04, URZ ;  /* 0x00000c0416167890 */ /* 0x000fe4000ffbe0ff */
[----:B------:R-:W-:Y:S02]  /*235c0*/  UIADD3 UR38, UP2, UPT, UR38, 0x604, URZ ;  /* 0x0000060426267890 */ /* 0x000fe4000ff5e0ff */
[----:B------:R-:W-:Y:S01]  /*235d0*/  UIADD3.X UR53, UPT, UPT, UR39, URZ, URZ, UP1, !UPT ;  /* 0x000000ff27357290 */ /* 0x000fe20008ffe4ff */
[----:B------:R-:W-:Y:S01]  /*235e0*/  UMOV UR48, 0x0 ;  /* 0x0000000000307882 */ /* 0x000fe20000000000 */
[----:B------:R-:W-:Y:S01]  /*235f0*/  UMOV UR49, 0x4200910 ;  /* 0x0420091000317882 */ /* 0x000fe20000000000 */
[----:B------:R-:W-:Y:S01]  /*23600*/  UIADD3.X UR55, UPT, UPT, UR39, URZ, URZ, UP4, !UPT ;  /* 0x000000ff27377290 */ /* 0x000fe2000a7fe4ff */
[----:B------:R2:W-:Y:S01]  /*23610*/  UTCHMMA gdesc[UR44], gdesc[UR42], tmem[UR8], tmem[UR48], idesc[UR49], UPT ;  /* 0x00ff302a2c0075ea */ /* 0x0005e2000b800008 */
[----:B------:R-:W-:Y:S01]  /*23620*/  UMOV UR56, 0x0 ;  /* 0x0000000000387882 */ /* 0x000fe20000000000 */
[----:B------:R-:W-:Y:S01]  /*23630*/  UMOV UR57, 0x4200910 ;  /* 0x0420091000397882 */ /* 0x000fe20000000000 */
[----:B------:R-:W-:Y:S01]  /*23640*/  UIADD3.X UR47, UPT, UPT, UR39, URZ, URZ, UP3, !UPT ;  /* 0x000000ff272f7290 */ /* 0x000fe20009ffe4ff */
[----:B------:R3:W-:Y:S01]  /*23650*/  UTCHMMA gdesc[UR40], gdesc[UR26], tmem[UR8], tmem[UR56], idesc[UR57], UPT ;  /* 0x00ff381a280075ea */ /* 0x0007e2000b800008 */
[----:B------:R-:W-:Y:S01]  /*23660*/  UIADD3.X UR51, UPT, UPT, UR39, URZ, URZ, UP6, !UPT ;  /* 0x000000ff27337290 */ /* 0x000fe2000b7fe4ff */
[----:B------:R3:W-:Y:S01]  /*23670*/  UTCHMMA gdesc[UR34], gdesc[UR36], tmem[UR8], tmem[UR72], idesc[UR73], UPT ;  /* 0x00ff4824220075ea */ /* 0x0007e2000b800008 */
[----:B------:R-:W-:Y:S01]  /*23680*/  UIADD3.X UR23, UPT, UPT, UR23, URZ, URZ, UP5, !UPT ;  /* 0x000000ff17177290 */ /* 0x000fe2000affe4ff */
[----:B------:R3:W-:Y:S01]  /*23690*/  UTCHMMA gdesc[UR68], gdesc[UR32], tmem[UR8], tmem[UR56], idesc[UR57], UPT ;  /* 0x00ff3820440075ea */ /* 0x0007e2000b800008 */
[----:B------:R-:W-:Y:S01]  /*236a0*/  UIADD3.X UR39, UPT, UPT, UR39, URZ, URZ, UP2, !UPT ;  /* 0x000000ff27277290 */ /* 0x000fe200097fe4ff */
[----:B--2---:R-:W-:Y:S01]  /*236b0*/  UMOV UR42, 0x0 ;  /* 0x00000000002a7882 */ /* 0x004fe20000000000 */
[----:B------:R-:W-:Y:S01]  /*236c0*/  UMOV UR43, 0x4200910 ;  /* 0x04200910002b7882 */ /* 0x000fe20000000000 */
[----:B------:R-:W-:Y:S01]  /*236d0*/  UMOV UR76, 0x0 ;  /* 0x00000000004c7882 */ /* 0x000fe20000000000 */
[----:B------:R3:W-:Y:S01]  /*236e0*/  UTCHMMA gdesc[UR70], gdesc[UR30], tmem[UR8], tmem[UR42], idesc[UR43], UPT ;  /* 0x00ff2a1e460075ea */ /* 0x0007e2000b800008 */
[----:B------:R3:W-:Y:S01]  /*236f0*/  UTCHMMA gdesc[UR60], gdesc[UR28], tmem[UR8], tmem[UR48], idesc[UR49], UPT ;  /* 0x00ff301c3c0075ea */ /* 0x0007e2000b800008 */
        /* <DEDUP_REMOVED lines=12> */
.L_x_8:
[----:B------:R-:W2:Y:S01]  /*237c0*/  LDC R222, c[0x0][0x3a0] ;  /* 0x0000e800ffde7b82 */ /* 0x000ea20000000800 */
[----:B---3--:R-:W-:Y:S01]  /*237d0*/  UMOV UR18, UR5 ;  /* 0x0000000500127c82 */ /* 0x008fe20008000000 */
[----:B------:R-:W3:Y:S01]  /*237e0*/  SYNCS.PHASECHK.TRANS64.TRYWAIT P4, [UR15], R126 ;  /* 0x0000007eff0075a7 */ /* 0x000ee2000808110f */
[----:B--2---:R-:W-:-:S05]  /*237f0*/  VIADD R222, R222, 0x7f ;  /* 0x0000007fdede7836 */ /* 0x004fca0000000000 */
[----:B-1----:R-:W-:-:S04]  /*23800*/  SHF.R.S32.HI R127, RZ, 0x1f, R222 ;  /* 0x0000001fff7f7819 */ /* 0x002fc800000114de */
[----:B------:R-:W-:-:S04]  /*23810*/  LEA.HI R127, R127, R222, RZ, 0x7 ;  /* 0x000000de7f7f7211 */ /* 0x000fc800078f38ff */
[----:B------:R-:W-:-:S05]  /*23820*/  SHF.R.S32.HI R127, RZ, 0x7, R127 ;  /* 0x00000007ff7f7819 */ /* 0x000fca000001147f */
[----:B------:R-:W-:-:S05]  /*23830*/  VIADD R127, R127, 0xfffffffa ;  /* 0xfffffffa7f7f7836 */ /* 0x000fca0000000000 */
[----:B------:R-:W-:Y:S01]  /*23840*/  ISETP.LE.AND P3, PT, R127, UR6, PT ;  /* 0x000000067f007c0c */ /* 0x000fe2000bf63270 */
[----:B---3--:R-:W-:-:S12]  /*23850*/  @!P4 BRA `(.L_x_9) ;  /* 0x0000009000b0c947 */ /* 0x008fd80003800000 */
.L_x_16:
[----:B------:R-:W-:Y:S01]  /*23860*/  UIADD3 UR17, UPT, UPT, UR17, 0x1, URZ ;  /* 0x0000000111117890 */ /* 0x000fe2000fffe0ff */
[----:B------:R-:W-:Y:S01]  /*23870*/  BAR.SYNC.DEFER_BLOCKING 0x0 ;  /* 0x0000000000007b1d */ /* 0x000fe20000010000 */
[----:B-----5:R-:W-:Y:S01]  /*23880*/  IADD3 R5, P5, PT, R5, UR10, RZ ;  /* 0x0000000a05057c10 */ /* 0x020fe2000ffbe0ff */
[----:B------:R-:W-:Y:S02]  /*23890*/  UIMAD UR5, UR6, -0x80, UR14 ;  /* 0xffffff80060578a4 */ /* 0x000fe4000f8e020e */
[----:B------:R-:W-:Y:S01]  /*238a0*/  UISETP.GT.AND UP1, UPT, UR17, 0x5, UPT ;  /* 0x000000051100788c */ /* 0x000fe2000bf24270 */
[----:B------:R-:W-:Y:S02]  /*238b0*/  IADD3.X R6, PT, PT, R6, UR11, RZ, P5, !PT ;  /* 0x0000000b06067c10 */ /* 0x000fe4000affe4ff */
[----:B------:R-:W-:Y:S01]  /*238c0*/  IADD3 R7, P5, PT, R7, UR10, RZ ;  /* 0x0000000a07077c10 */ /* 0x000fe2000ffbe0ff */
[----:B------:R-:W-:Y:S01]  /*238d0*/  USEL UR17, UR17, URZ, !UP1 ;  /* 0x000000ff11117287 */ /* 0x000fe2000c800000 */
[----:B------:R1:W-:Y:S01]  /*238e0*/  STL [R1+0x610], R213 ;  /* 0x000610d501007387 */ /* 0x0003e20000100800 */
[----:B------:R-:W-:Y:S01]  /*238f0*/  ISETP.GE.AND P4, PT, R3, UR5, PT ;  /* 0x0000000503007c0c */ /* 0x000fe2000bf86270 */
[----:B------:R-:W-:Y:S01]  /*23900*/  IMAD.MOV.U32 R127, RZ, RZ, R6 ;  /* 0x000000ffff7f7224 */ /* 0x000fe200078e0006 */
[----:B------:R-:W-:Y:S01]  /*23910*/  ULEA UR15, UR17, UR7, 0xf ;  /* 0x00000007110f7291 */ /* 0x000fe2000f8e78ff */
[----:B------:R-:W-:Y:S01]  /*23920*/  STL [R1+0x60c], R230 ;  /* 0x00060ce601007387 */ /* 0x000fe20000100800 */
[----:B------:R-:W-:-:S02]  /*23930*/  IADD3.X R8, PT, PT, R8, UR11, RZ, P5, !PT ;  /* 0x0000000b08087c10 */ /* 0x000fc4000affe4ff */
[----:B------:R-:W-:Y:S01]  /*23940*/  SEL R126, RZ, 0x4, P4 ;  /* 0x00000004ff7e7807 */ /* 0x000fe20002000000 */
[----:B------:R-:W-:Y:S01]  /*23950*/  STL [R1+0x608], R247 ;  /* 0x000608f701007387 */ /* 0x000fe20000100800 */
[----:B------:R-:W-:Y:S01]  /*23960*/  VIADD R222, R2, UR15 ;  /* 0x0000000f02de7c36 */ /* 0x000fe20008000000 */
[----:B------:R-:W-:Y:S02]  /*23970*/  IADD3 R37, P5, PT, R37, UR10, RZ ;  /* 0x0000000a25257c10 */ /* 0x000fe4000ffbe0ff */
[----:B------:R-:W-:Y:S01]  /*23980*/  STL [R1+0x604], R246 ;  /* 0x000604f601007387 */ /* 0x000fe20000100800 */
[----:B------:R-:W-:Y:S02]  /*23990*/  SEL R126, R126, RZ, !P3 ;  /* 0x000000ff7e7e7207 */ /* 0x000fe40005800000 */
[----:B------:R-:W-:Y:S01]  /*239a0*/  IADD3.X R38, PT, PT, R38, UR11, RZ, P5, !PT ;  /* 0x0000000b26267c10 */ /* 0x000fe2000affe4ff */
[----:B-1----:R-:W1:Y:S01]  /*239b0*/  S2R R213, SR_TID.X ;  /* 0x0000000000d57919 */ /* 0x002e620000002100 */
[----:B------:R-:W-:Y:S01]  /*239c0*/  ISETP.NE.U32.AND P4, PT, R126, RZ, PT ;  /* 0x000000ff7e00720c */ /* 0x000fe20003f85070 */
[----:B------:R-:W-:Y:S01]  /*239d0*/  IMAD.MOV.U32 R126, RZ, RZ, R5 ;  /* 0x000000ffff7e7224 */ /* 0x000fe200078e0005 */
[----:B------:R-:W-:Y:S01]  /*239e0*/  IADD3 R39, P5, PT, R39, UR10, RZ ;  /* 0x0000000a27277c10 */ /* 0x000fe2000ffbe0ff */
[----:B------:R-:W-:Y:S03]  /*239f0*/  STL [R1+0x5f0], R0 ;  /* 0x0005f00001007387 */ /* 0x000fe60000100800 */
[----:B------:R-:W-:Y:S01]  /*23a00*/  IADD3.X R40, PT, PT, R40, UR11, RZ, P5, !PT ;  /* 0x0000000b28287c10 */ /* 0x000fe2000affe4ff */
[----:B------:R2:W-:Y:S01]  /*23a10*/  STL [R1+0x5f4], R2 ;  /* 0x0005f40201007387 */ /* 0x0005e20000100800 */
[----:B------:R-:W-:-:S03]  /*23a20*/  IADD3 R69, P5, PT, R69, UR10, RZ ;  /* 0x0000000a45457c10 */ /* 0x000fc6000ffbe0ff */
[----:B------:R3:W-:Y:S01]  /*23a30*/  STL [R1+0x5fc], R5 ;  /* 0x0005fc0501007387 */ /* 0x0007e20000100800 */
[----:B------:R-:W-:-:S03]  /*23a40*/  IADD3.X R70, PT, PT, R70, UR11, RZ, P5, !PT ;  /* 0x0000000b46467c10 */ /* 0x000fc6000affe4ff */
[----:B------:R4:W-:Y:S04]  /*23a50*/  STL [R1+0x5f8], R6 ;  /* 0x0005f80601007387 */ /* 0x0009e80000100800 */
[----:B------:R1:W-:Y:S04]  /*23a60*/  STL [R1+0x600], R8 ;  /* 0x0006000801007387 */ /* 0x0003e80000100800 */
[----:B--2---:R-:W2:Y:S04]  /*23a70*/  LDL R2, [R1+0x4e4] ;  /* 0x0004e40001027983 */ /* 0x004ea80000100800 */
[----:B------:R-:W-:Y:S01]  /*23a80*/  @!PT LDS RZ, [RZ] ;  /* 0x00000000fffff984 */ /* 0x000fe20000000800 */
[----:B------:R-:W-:Y:S01]  /*23a90*/  @!PT LDS RZ, [RZ] ;  /* 0x00000000fffff984 */ /* 0x000fe20000000800 */
[----:B------:R-:W-:Y:S01]  /*23aa0*/  @!PT LDS RZ, [RZ] ;  /* 0x00000000fffff984 */ /* 0x000fe20000000800 */
[----:B------:R3:W-:Y:S01]  /*23ab0*/  LDGSTS.E [R222+0x60000], desc[UR20][R126.64], P4 ;  /* 0x600000007ede7fae */ /* 0x0007e2000a1a1014 */
[----:B-1----:R-:W-:-:S04]  /*23ac0*/  SHF.R.U32.HI R213, RZ, 0x6, R213 ;  /* 0x00000006ffd57819 */ /* 0x002fc800000116d5 */
[----:B------:R-:W-:-:S04]  /*23ad0*/  SGXT.U32 R213, R213, 0x1 ;  /* 0x00000001d5d5781a */ /* 0x000fc80000000000 */
[----:B------:R-:W-:Y:S01]  /*23ae0*/  LOP3.LUT R213, R213, 0x2, RZ, 0xfc, !PT ;  /* 0x00000002d5d57812 */ /* 0x000fe200078efcff */
[----:B---3--:R-:W-:-:S03]  /*23af0*/  IMAD.MOV.U32 R127, RZ, RZ, R8 ;  /* 0x000000ffff7f7224 */ /* 0x008fc600078e0008 */
[----:B------:R-:W-:Y:S02]  /*23b00*/  ISETP.GE.AND P4, PT, R213, UR5, PT ;  /* 0x00000005d5007c0c */ /* 0x000fe4000bf86270 */
[----:B------:R-:W1:Y:S02]  /*23b10*/  S2R R213, SR_TID.X ;  /* 0x0000000000d57919 */ /* 0x000e640000002100 */
[----:B------:R-:W-:-:S04]  /*23b20*/  SEL R126, RZ, 0x4, P4 ;  /* 0x00000004ff7e7807 */ /* 0x000fc80002000000 */
[----:B------:R-:W-:-:S04]  /*23b30*/  SEL R126, R126, RZ, !P3 ;  /* 0x000000ff7e7e7207 */ /* 0x000fc80005800000 */
[----:B------:R-:W-:Y:S01]  /*23b40*/  ISETP.NE.U32.AND P4, PT, R126, RZ, PT ;  /* 0x000000ff7e00720c */ /* 0x000fe20003f85070 */
[----:B------:R-:W-:-:S12]  /*23b50*/  IMAD.MOV.U32 R126, RZ, RZ, R7 ;  /* 0x000000ffff7e7224 */ /* 0x000fd800078e0007 */
[----:B------:R3:W-:Y:S01]  /*23b60*/  LDGSTS.E [R222+0x60008], desc[UR20][R126.64], P4 ;  /* 0x600080007ede7fae */ /* 0x0007e2000a1a1014 */
[----:B-1----:R-:W-:Y:S01]  /*23b70*/  SHF.R.U32.HI R213, RZ, 0x6, R213 ;  /* 0x00000006ffd57819 */ /* 0x002fe200000116d5 */
[----:B---3--:R-:W-:-:S03]  /*23b80*/  IMAD.MOV.U32 R127, RZ, RZ, R38 ;  /* 0x000000ffff7f7224 */ /* 0x008fc600078e0026 */
[----:B------:R-:W-:-:S04]  /*23b90*/  SGXT.U32 R213, R213, 0x1 ;  /* 0x00000001d5d5781a */ /* 0x000fc80000000000 */
[----:B------:R-:W-:-:S04]  /*23ba0*/  LOP3.LUT R213, R213, 0x20, RZ, 0xfc, !PT ;  /* 0x00000020d5d57812 */ /* 0x000fc800078efcff */
        /* <DEDUP_REMOVED lines=29> */
[----:B-1----:R-:W-:-:S04]  /*23d80*/  SHF.R.U32.HI R0, RZ, 0x6, R213 ;  /* 0x00000006ff007819 */ /* 0x002fc800000116d5 */
[----:B------:R-:W-:-:S04]  /*23d90*/  SGXT.U32 R0, R0, 0x1 ;  /* 0x000000010000781a */ /* 0x000fc80000000000 */
[----:B------:R-:W-:-:S04]  /*23da0*/  LOP3.LUT R0, R0, 0x42, RZ, 0xfc, !PT ;  /* 0x0000004200007812 */ /* 0x000fc800078efcff */
[----:B------:R-:W-:-:S04]  /*23db0*/  ISETP.GE.AND P4, PT, R0, UR5, PT ;  /* 0x0000000500007c0c */ /* 0x000fc8000bf86270 */
[----:B---3--:R-:W-:-:S04]  /*23dc0*/  SEL R126, RZ, 0x4, P4 ;  /* 0x00000004ff7e7807 */ /* 0x008fc80002000000 */
[----:B------:R-:W-:Y:S02]  /*23dd0*/  SEL R126, R126, RZ, !P3 ;  /* 0x000000ff7e7e7207 */ /* 0x000fe40005800000 */
[----:B------:R-:W-:Y:S02]  /*23de0*/  IADD3 R71, P5, PT, R71, UR10, RZ ;  /* 0x0000000a47477c10 */ /* 0x000fe4000ffbe0ff */
[----:B------:R-:W-:Y:S02]  /*23df0*/  ISETP.NE.U32.AND P4, PT, R126, RZ, PT ;  /* 0x000000ff7e00720c */ /* 0x000fe40003f85070 */
[----:B------:R-:W-:Y:S02]  /*23e00*/  SHF.R.U32.HI R0, RZ, 0x6, R213 ;  /* 0x00000006ff007819 */ /* 0x000fe400000116d5 */
[----:B------:R-:W-:Y:S02]  /*23e10*/  IADD3.X R72, PT, PT, R72, UR11, RZ, P5, !PT ;  /* 0x0000000b48487c10 */ /* 0x000fe4000affe4ff */
[----:B------:R-:W-:Y:S01]  /*23e20*/  SGXT.U32 R0, R0, 0x1 ;  /* 0x000000010000781a */ /* 0x000fe20000000000 */
[----:B------:R-:W-:-:S02]  /*23e30*/  IMAD.MOV.U32 R126, RZ, RZ, R71 ;  /* 0x000000ffff7e7224 */ /* 0x000fc400078e0047 */
[----:B------:R-:W-:Y:S01]  /*23e40*/  IMAD.MOV.U32 R127, RZ, RZ, R72 ;  /* 0x000000ffff7f7224 */ /* 0x000fe200078e0048 */
[----:B------:R-:W-:-:S04]  /*23e50*/  LOP3.LUT R0, R0, 0x60, RZ, 0xfc, !PT ;  /* 0x0000006000007812 */ /* 0x000fc800078efcff */
[----:B------:R1:W-:Y:S01]  /*23e60*/  LDGSTS.E [R222+0x64008], desc[UR20][R126.64], P4 ;  /* 0x640080007ede7fae */ /* 0x0003e2000a1a1014 */
[----:B------:R-:W-:Y:S02]  /*23e70*/  ISETP.GE.AND P4, PT, R0, UR5, PT ;  /* 0x0000000500007c0c */ /* 0x000fe4000bf86270 */
[----:B------:R-:W-:Y:S02]  /*23e80*/  IADD3 R101, P5, PT, R101, UR10, RZ ;  /* 0x0000000a65657c10 */ /* 0x000fe4000ffbe0ff */
[----:B-1----:R-:W-:-:S04]  /*23e90*/  SEL R126, RZ, 0x4, P4 ;  /* 0x00000004ff7e7807 */ /* 0x002fc80002000000 */
[----:B------:R-:W-:Y:S02]  /*23ea0*/  SEL R126, R126, RZ, !P3 ;  /* 0x000000ff7e7e7207 */ /* 0x000fe40005800000 */
[----:B------:R-:W-:Y:S02]  /*23eb0*/  SHF.R.U32.HI R0, RZ, 0x6, R213 ;  /* 0x00000006ff007819 */ /* 0x000fe400000116d5 */
[----:B------:R-:W-:Y:S02]  /*23ec0*/  ISETP.NE.U32.AND P4, PT, R126, RZ, PT ;  /* 0x000000ff7e00720c */ /* 0x000fe40003f85070 */
[----:B------:R-:W-:Y:S02]  /*23ed0*/  IADD3.X R102, PT, PT, R102, UR11, RZ, P5, !PT ;  /* 0x0000000b66667c10 */ /* 0x000fe4000affe4ff */
[----:B------:R-:W-:Y:S01]  /*23ee0*/  SGXT.U32 R0, R0, 0x1 ;  /* 0x000000010000781a */ /* 0x000fe20000000000 */
[----:B------:R-:W-:Y:S02]  /*23ef0*/  IMAD.MOV.U32 R126, RZ, RZ, R101 ;  /* 0x000000ffff7e7224 */ /* 0x000fe400078e0065 */
[----:B------:R-:W-:Y:S01]  /*23f00*/  IMAD.MOV.U32 R127, RZ, RZ, R102 ;  /* 0x000000ffff7f7224 */ /* 0x000fe200078e0066 */
[----:B------:R-:W-:-:S05]  /*23f10*/  LOP3.LUT R0, R0, 0x62, RZ, 0xfc, !PT ;  /* 0x0000006200007812 */ /* 0x000fca00078efcff */
[----:B------:R1:W-:Y:S01]  /*23f20*/  LDGSTS.E [R222+0x66000], desc[UR20][R126.64], P4 ;  /* 0x660000007ede7fae */ /* 0x0003e2000a1a1014 */
[----:B------:R-:W-:Y:S02]  /*23f30*/  ISETP.GE.AND P4, PT, R0, UR5, PT ;  /* 0x0000000500007c0c */ /* 0x000fe4000bf86270 */
[----:B------:R-:W-:Y:S02]  /*23f40*/  IADD3 R103, P5, PT, R103, UR10, RZ ;  /* 0x0000000a67677c10 */ /* 0x000fe4000ffbe0ff */
[----:B-1----:R-:W-:-:S04]  /*23f50*/  SEL R126, RZ, 0x4, P4 ;  /* 0x00000004ff7e7807 */ /* 0x002fc80002000000 */
[----:B------:R-:W-:-:S04]  /*23f60*/  SEL R126, R126, RZ, !P3 ;  /* 0x000000ff7e7e7207 */ /* 0x000fc80005800000 */
[----:B------:R-:W-:Y:S02]  /*23f70*/  ISETP.NE.U32.AND P4, PT, R126, RZ, PT ;  /* 0x000000ff7e00720c */ /* 0x000fe40003f85070 */
[----:B------:R-:W-:Y:S01]  /*23f80*/  IADD3.X R104, PT, PT, R104, UR11, RZ, P5, !PT ;  /* 0x0000000b68687c10 */ /* 0x000fe2000affe4ff */
[----:B------:R-:W-:-:S04]  /*23f90*/  IMAD.MOV.U32 R126, RZ, RZ, R103 ;  /* 0x000000ffff7e7224 */ /* 0x000fc800078e0067 */
[----:B------:R-:W-:-:S06]  /*23fa0*/  IMAD.MOV.U32 R127, RZ, RZ, R104 ;  /* 0x000000ffff7f7224 */ /* 0x000fcc00078e0068 */
[----:B------:R2:W-:Y:S02]  /*23fb0*/  LDGSTS.E [R222+0x66008], desc[UR20][R126.64], P4 ;  /* 0x660080007ede7fae */ /* 0x0005e4000a1a1014 */
[----:B--2---:R-:W-:Y:S02]  /*23fc0*/  VIADD R222, R2, UR15 ;  /* 0x0000000f02de7c36 */ /* 0x004fe40008000000 */
[----:B------:R-:W2:Y:S01]  /*23fd0*/  LDL R2, [R1+0x4e0] ;  /* 0x0004e00001027983 */ /* 0x000ea20000100800 */
[----:B------:R-:W-:-:S04]  /*23fe0*/  SHF.R.U32.HI R0, RZ, 0x6, R213 ;  /* 0x00000006ff007819 */ /* 0x000fc800000116d5 */
[----:B------:R-:W-:-:S04]  /*23ff0*/  SGXT.U32 R0, R0, 0x1 ;  /* 0x000000010000781a */ /* 0x000fc80000000000 */
[----:B------:R-:W-:-:S04]  /*24000*/  LOP3.LUT R0, R0, 0x4, RZ, 0xfc, !PT ;  /* 0x0000000400007812 */ /* 0x000fc800078efcff */
[----:B------:R-:W-:-:S04]  /*24010*/  ISETP.GE.AND P4, PT, R0, UR5, PT ;  /* 0x0000000500007c0c */ /* 0x000fc8000bf86270 */
[----:B------:R-:W-:-:S04]  /*24020*/  SEL R126, RZ, 0x4, P4 ;  /* 0x00000004ff7e7807 */ /* 0x000fc80002000000 */
        /* <DEDUP_REMOVED lines=485> */
[----:B------:R-:W-:Y:S02]  /*25e80*/  SHF.R.U32.HI R0, RZ, 0x6, R213 ;  /* 0x00000006ff007819 */ /* 0x000fe400000116d5 */
[----:B------:R-:W-:Y:S01]  /*25e90*/  IADD3 R29, P5, PT, R29, UR10, RZ ;  /* 0x0000000a1d1d7c10 */ /* 0x000fe2000ffbe0ff */
[----:B------:R-:W3:Y:S01]  /*25ea0*/  LDL.LU R5, [R1+0x2c] ;  /* 0x00002c0001057983 */ /* 0x000ee20000300800 */
[----:B------:R-:W-:Y:S02]  /*25eb0*/  SGXT.U32 R0, R0, 0x1 ;  /* 0x000000010000781a */ /* 0x000fe40000000000 */
[----:B------:R-:W-:Y:S01]  /*25ec0*/  IADD3.X R30, PT, PT, R30, UR11, RZ, P5, !PT ;  /* 0x0000000b1e1e7c10 */ /* 0x000fe2000affe4ff */
[----:B------:R-:W3:Y:S01]  /*25ed0*/  LDL.LU R3, [R1+0x30] ;  /* 0x0000300001037983 */ /* 0x000ee20000300800 */
[----:B------:R-:W-:-:S04]  /*25ee0*/  LOP3.LUT R0, R0, 0x18, RZ, 0xfc, !PT ;  /* 0x0000001800007812 */ /* 0x000fc800078efcff */
[----:B------:R-:W-:-:S04]  /*25ef0*/  ISETP.GE.AND P4, PT, R0, UR5, PT ;  /* 0x0000000500007c0c */ /* 0x000fc8000bf86270 */
[----:B------:R-:W-:-:S04]  /*25f00*/  SEL R126, RZ, 0x4, P4 ;  /* 0x00000004ff7e7807 */ /* 0x000fc80002000000 */
[----:B------:R-:W-:Y:S02]  /*25f10*/  SEL R126, R126, RZ, !P3 ;  /* 0x000000ff7e7e7207 */ /* 0x000fe40005800000 */
[----:B------:R-:W-:Y:S02]  /*25f20*/  SHF.R.U32.HI R0, RZ, 0x6, R213 ;  /* 0x00000006ff007819 */ /* 0x000fe400000116d5 */
[----:B------:R-:W-:Y:S02]  /*25f30*/  ISETP.NE.U32.AND P4, PT, R126, RZ, PT ;  /* 0x000000ff7e00720c */ /* 0x000fe40003f85070 */
[----:B------:R-:W-:Y:S01]  /*25f40*/  SGXT.U32 R0, R0, 0x1 ;  /* 0x000000010000781a */ /* 0x000fe20000000000 */
[----:B------:R-:W-:Y:S02]  /*25f50*/  IMAD.MOV.U32 R126, RZ, RZ, R29 ;  /* 0x000000ffff7e7224 */ /* 0x000fe400078e001d */
[----:B------:R-:W-:Y:S01]  /*25f60*/  IMAD.MOV.U32 R127, RZ, RZ, R30 ;  /* 0x000000ffff7f7224 */ /* 0x000fe200078e001e */
[----:B------:R-:W-:-:S07]  /*25f70*/  LOP3.LUT R0, R0, 0x1a, RZ, 0xfc, !PT ;  /* 0x0000001a00007812 */ /* 0x000fce00078efcff */
        /* <DEDUP_REMOVED lines=95> */
[----:B------:R-:W-:Y:S01]  /*26570*/  LOP3.LUT R0, R0, 0x1e, RZ, 0xfc, !PT ;  /* 0x0000001e00007812 */ /* 0x000fe200078efcff */
[----:B--2---:R-:W-:Y:S01]  /*26580*/  VIADD R222, R2, UR15 ;  /* 0x0000000f02de7c36 */ /* 0x004fe20008000000 */
[----:B------:R-:W-:Y:S01]  /*26590*/  IADD3 R35, P5, PT, R35, UR10, RZ ;  /* 0x0000000a23237c10 */ /* 0x000fe2000ffbe0ff */
[----:B------:R-:W2:Y:S04]  /*265a0*/  LDL.LU R2, [R1+0x6c] ;  /* 0x00006c0001027983 */ /* 0x000ea80000300800 */
[----:B------:R1:W-:Y:S01]  /*265b0*/  LDGSTS.E [R222+0x60000], desc[UR20][R126.64], P4 ;  /* 0x600000007ede7fae */ /* 0x0003e2000a1a1014 */
[----:B------:R-:W-:-:S04]  /*265c0*/  ISETP.GE.AND P4, PT, R0, UR5, PT ;  /* 0x0000000500007c0c */ /* 0x000fc8000bf86270 */
        /* <DEDUP_REMOVED lines=76> */
[----:B------:R-:W-:Y:S01]  /*26a90*/  IMAD.MOV.U32 R126, RZ, RZ, R134 ;  /* 0x000000ffff7e7224 */ /* 0x000fe200078e0086 */
[----:B------:R-:W-:-:S03]  /*26aa0*/  LOP3.LUT R0, R213, 0x7f, RZ, 0xc0, !PT ;  /* 0x0000007fd5007812 */ /* 0x000fc600078ec0ff */
[----:B------:R-:W-:-:S06]  /*26ab0*/  IMAD.MOV.U32 R127, RZ, RZ, R133 ;  /* 0x000000ffff7f7224 */ /* 0x000fcc00078e0085 */
[----:B------:R1:W-:Y:S01]  /*26ac0*/  LDGSTS.E [R222+0x66008], desc[UR20][R126.64], P4 ;  /* 0x660080007ede7fae */ /* 0x0003e2000a1a1014 */
[----:B------:R-:W-:-:S03]  /*26ad0*/  ISETP.GE.AND P4, PT, R0, UR5, PT ;  /* 0x0000000500007c0c */ /* 0x000fc6000bf86270 */
[----:B------:R-:W2:Y:S01]  /*26ae0*/  LDL.LU R0, [R1+0x70] ;  /* 0x0000700001007983 */ /* 0x000ea20000300800 */
[----:B------:R-:W-:Y:S01]  /*26af0*/  ULEA UR5, UR17, UR7, 0x10 ;  /* 0x0000000711057291 */ /* 0x000fe2000f8e80ff */
[----:B------:R-:W-:Y:S02]  /*26b00*/  IADD3 R152, P5, PT, R152, UR12, RZ ;  /* 0x0000000c98987c10 */ /* 0x000fe4000ffbe0ff */
[----:B------:R-:W0:Y:S01]  /*26b10*/  LDGDEPBAR ;  /* 0x00000000000079af */ /* 0x000e220000000000 */
[----:B-1----:R-:W-:-:S03]  /*26b20*/  SEL R126, RZ, 0x4, P4 ;  /* 0x00000004ff7e7807 */ /* 0x002fc60002000000 */
[----:B------:R-:W4:Y:S01]  /*26b30*/  LDL.LU R247, [R1+0xec] ;  /* 0x0000ec0001f77983 */ /* 0x000f220000300800 */
[----:B------:R-:W-:Y:S01]  /*26b40*/  SEL R126, R126, RZ, !P3 ;  /* 0x000000ff7e7e7207 */ /* 0x000fe20005800000 */
[----:B------:R-:W-:Y:S01]  /*26b50*/  VIADD R222, R4, UR5 ;  /* 0x0000000504de7c36 */ /* 0x000fe20008000000 */
[----:B------:R-:W-:Y:S01]  /*26b60*/  IADD3 R136, P4, PT, R136, UR12, RZ ;  /* 0x0000000c88887c10 */ /* 0x000fe2000ff9e0ff */
[----:B------:R-:W4:Y:S01]  /*26b70*/  LDL.LU R246, [R1+0xf0] ;  /* 0x0000f00001f67983 */ /* 0x000f220000300800 */
[----:B------:R-:W-:Y:S02]  /*26b80*/  ISETP.NE.U32.AND P3, PT, R126, RZ, PT ;  /* 0x000000ff7e00720c */ /* 0x000fe40003f65070 */
[----:B------:R-:W-:Y:S01]  /*26b90*/  IADD3.X R135, PT, PT, R135, UR13, RZ, P4, !PT ;  /* 0x0000000d87877c10 */ /* 0x000fe2000a7fe4ff */
[----:B------:R-:W-:Y:S01]  /*26ba0*/  IMAD.MOV.U32 R126, RZ, RZ, R136 ;  /* 0x000000ffff7e7224 */ /* 0x000fe200078e0088 */
[----:B------:R-:W-:-:S03]  /*26bb0*/  IADD3.X R151, PT, PT, R151, UR13, RZ, P5, !PT ;  /* 0x0000000d97977c10 */ /* 0x000fc6000affe4ff */
[----:B------:R-:W-:Y:S01]  /*26bc0*/  IMAD.MOV.U32 R127, RZ, RZ, R135 ;  /* 0x000000ffff7f7224 */ /* 0x000fe200078e0087 */
[----:B------:R-:W-:-:S05]  /*26bd0*/  IADD3 R168, P4, PT, R168, UR12, RZ ;  /* 0x0000000ca8a87c10 */ /* 0x000fca000ff9e0ff */
[----:B------:R1:W-:Y:S01]  /*26be0*/  LDGSTS.E [R222], desc[UR20][R126.64], P3 ;  /* 0x000000007ede7fae */ /* 0x0003e200099a1014 */
[----:B------:R-:W-:Y:S02]  /*26bf0*/  IADD3.X R167, PT, PT, R167, UR13, RZ, P4, !PT ;  /* 0x0000000da7a77c10 */ /* 0x000fe4000a7fe4ff */
[----:B------:R-:W-:Y:S01]  /*26c00*/  IADD3 R184, P5, PT, R184, UR12, RZ ;  /* 0x0000000cb8b87c10 */ /* 0x000fe2000ffbe0ff */
[----:B-1----:R-:W-:Y:S02]  /*26c10*/  IMAD.MOV.U32 R126, RZ, RZ, R152 ;  /* 0x000000ffff7e7224 */ /* 0x002fe400078e0098 */
[----:B------:R-:W-:Y:S01]  /*26c20*/  IMAD.MOV.U32 R127, RZ, RZ, R151 ;  /* 0x000000ffff7f7224 */ /* 0x000fe200078e0097 */
[----:B------:R-:W-:-:S04]  /*26c30*/  IADD3.X R183, PT, PT, R183, UR13, RZ, P5, !PT ;  /* 0x0000000db7b77c10 */ /* 0x000fc8000affe4ff */
[----:B------:R1:W-:Y:S01]  /*26c40*/  LDGSTS.E [R222+0x400], desc[UR20][R126.64], P3 ;  /* 0x004000007ede7fae */ /* 0x0003e200099a1014 */
[----:B------:R-:W-:Y:S02]  /*26c50*/  IADD3 R200, P4, PT, R200, UR12, RZ ;  /* 0x0000000cc8c87c10 */ /* 0x000fe4000ff9e0ff */
[----:B------:R-:W-:Y:S02]  /*26c60*/  IADD3 R216, P5, PT, R216, UR12, RZ ;  /* 0x0000000cd8d87c10 */ /* 0x000fe4000ffbe0ff */
[----:B------:R-:W-:Y:S01]  /*26c70*/  IADD3.X R199, PT, PT, R199, UR13, RZ, P4, !PT ;  /* 0x0000000dc7c77c10 */ /* 0x000fe2000a7fe4ff */
[----:B-1----:R-:W-:Y:S02]  /*26c80*/  IMAD.MOV.U32 R126, RZ, RZ, R168 ;  /* 0x000000ffff7e7224 */ /* 0x002fe400078e00a8 */
[----:B------:R-:W-:-:S05]  /*26c90*/  IMAD.MOV.U32 R127, RZ, RZ, R167 ;  /* 0x000000ffff7f7224 */ /* 0x000fca00078e00a7 */
[----:B------:R1:W-:Y:S01]  /*26ca0*/  LDGSTS.E [R222+0x800], desc[UR20][R126.64], P3 ;  /* 0x008000007ede7fae */ /* 0x0003e200099a1014 */
[----:B------:R-:W-:Y:S02]  /*26cb0*/  IADD3.X R215, PT, PT, R215, UR13, RZ, P5, !PT ;  /* 0x0000000dd7d77c10 */ /* 0x000fe4000affe4ff */
[----:B------:R-:W-:Y:S01]  /*26cc0*/  IADD3 R233, P4, PT, R233, UR12, RZ ;  /* 0x0000000ce9e97c10 */ /* 0x000fe2000ff9e0ff */
        /* <DEDUP_REMOVED lines=9> */
[----:B---3--:R-:W-:Y:S01]  /*26d60*/  IADD3 R3, P4, PT, R3, UR12, RZ ;  /* 0x0000000c03037c10 */ /* 0x008fe2000ff9e0ff */
[----:B-1----:R-:W-:Y:S02]  /*26d70*/  IMAD.MOV.U32 R126, RZ, RZ, R216 ;  /* 0x000000ffff7e7224 */ /* 0x002fe400078e00d8 */
[----:B------:R-:W-:-:S05]  /*26d80*/  IMAD.MOV.U32 R127, RZ, RZ, R215 ;  /* 0x000000ffff7f7224 */ /* 0x000fca00078e00d7 */
[----:B------:R1:W-:Y:S01]  /*26d90*/  LDGSTS.E [R222+0x1400], desc[UR20][R126.64], P3 ;  /* 0x014000007ede7fae */ /* 0x0003e200099a1014 */
[----:B------:R-:W-:Y:S01]  /*26da0*/  IADD3.X R5, PT, PT, R5, UR13, RZ, P4, !PT ;  /* 0x0000000d05057c10 */ /* 0x000fe2000a7fe4ff */
[----:B-1----:R-:W-:Y:S02]  /*26db0*/  IMAD.MOV.U32 R126, RZ, RZ, R233 ;  /* 0x000000ffff7e7224 */ /* 0x002fe400078e00e9 */
[----:B------:R-:W-:-:S05]  /*26dc0*/  IMAD.MOV.U32 R127, RZ, RZ, R232 ;  /* 0x000000ffff7f7224 */ /* 0x000fca00078e00e8 */
[----:B------:R1:W-:Y:S04]  /*26dd0*/  LDGSTS.E [R222+0x1800], desc[UR20][R126.64], P3 ;  /* 0x018000007ede7fae */ /* 0x0003e800099a1014 */
[----:B------:R-:W-:Y:S01]  /*26de0*/  STL [R1+0x30], R3 ;  /* 0x0000300301007387 */ /* 0x000fe20000100800 */
[----:B-1----:R-:W-:Y:S02]  /*26df0*/  IMAD.MOV.U32 R126, RZ, RZ, R249 ;  /* 0x000000ffff7e7224 */ /* 0x002fe400078e00f9 */
[----:B------:R-:W-:Y:S01]  /*26e00*/  IMAD.MOV.U32 R127, RZ, RZ, R248 ;  /* 0x000000ffff7f7224 */ /* 0x000fe200078e00f8 */
[----:B------:R1:W-:Y:S04]  /*26e10*/  STL [R1+0x2c], R5 ;  /* 0x00002c0501007387 */ /* 0x0003e80000100800 */
[----:B------:R3:W-:Y:S02]  /*26e20*/  LDGSTS.E [R222+0x1c00], desc[UR20][R126.64], P3 ;  /* 0x01c000007ede7fae */ /* 0x0007e400099a1014 */
[----:B---3--:R-:W-:-:S02]  /*26e30*/  IMAD.MOV.U32 R126, RZ, RZ, R3 ;  /* 0x000000ffff7e7224 */ /* 0x008fc400078e0003 */
[----:B------:R-:W-:-:S05]  /*26e40*/  IMAD.MOV.U32 R127, RZ, RZ, R5 ;  /* 0x000000ffff7f7224 */ /* 0x000fca00078e0005 */
[----:B------:R3:W-:Y:S01]  /*26e50*/  LDGSTS.E [R222+0x2000], desc[UR20][R126.64], P3 ;  /* 0x020000007ede7fae */ /* 0x0007e200099a1014 */
[----:B--2---:R-:W-:-:S04]  /*26e60*/  IADD3 R0, P5, PT, R0, UR12, RZ ;  /* 0x0000000c00007c10 */ /* 0x004fc8000ffbe0ff */
[----:B------:R-:W-:Y:S01]  /*26e70*/  IADD3.X R2, PT, PT, R2, UR13, RZ, P5, !PT ;  /* 0x0000000d02027c10 */ /* 0x000fe2000affe4ff */
[----:B------:R-:W-:Y:S01]  /*26e80*/  STL [R1+0x70], R0 ;  /* 0x0000700001007387 */ /* 0x000fe20000100800 */
[----:B---3--:R-:W-:-:S03]  /*26e90*/  IMAD.MOV.U32 R126, RZ, RZ, R0 ;  /* 0x000000ffff7e7224 */ /* 0x008fc600078e0000 */
[----:B------:R-:W2:Y:S01]  /*26ea0*/  LDL.LU R213, [R1+0x130] ;  /* 0x0001300001d57983 */ /* 0x000ea20000300800 */
[----:B------:R-:W-:-:S03]  /*26eb0*/  IMAD.MOV.U32 R127, RZ, RZ, R2 ;  /* 0x000000ffff7f7224 */ /* 0x000fc600078e0002 */
[----:B------:R3:W-:Y:S04]  /*26ec0*/  STL [R1+0x6c], R2 ;  /* 0x00006c0201007387 */ /* 0x0007e80000100800 */
[----:B----4-:R-:W4:Y:S04]  /*26ed0*/  LDL.LU R6, [R1+0x170] ;  /* 0x0001700001067983 */ /* 0x010f280000300800 */
[----:B------:R-:W2:Y:S04]  /*26ee0*/  LDL.LU R230, [R1+0x12c] ;  /* 0x00012c0001e67983 */ /* 0x000ea80000300800 */
[----:B------:R-:W2:Y:S04]  /*26ef0*/  LDL.LU R8, [R1+0x16c] ;  /* 0x00016c0001087983 */ /* 0x000ea80000300800 */
[----:B-1----:R-:W2:Y:S04]  /*26f00*/  LDL.LU R5, [R1+0x1ac] ;  /* 0x0001ac0001057983 */ /* 0x002ea80000300800 */
[----:B------:R-:W2:Y:S04]  /*26f10*/  LDL.LU R3, [R1+0x1b0] ;  /* 0x0001b00001037983 */ /* 0x000ea80000300800 */
[----:B---3--:R-:W3:Y:S04]  /*26f20*/  LDL.LU R2, [R1+0x1ec] ;  /* 0x0001ec0001027983 */ /* 0x008ee80000300800 */
[----:B------:R-:W3:Y:S04]  /*26f30*/  LDL.LU R0, [R1+0x1f0] ;  /* 0x0001f00001007983 */ /* 0x000ee80000300800 */
[----:B------:R1:W-:Y:S04]  /*26f40*/  LDGSTS.E [R222+0x2400], desc[UR20][R126.64], P3 ;  /* 0x024000007ede7fae */ /* 0x0003e800099a1014 */
[----:B------:R-:W3:Y:S04]  /*26f50*/  LDL.LU R126, [R1+0xac] ;  /* 0x0000ac00017e7983 */ /* 0x000ee80000300800 */
[----:B------:R-:W1:Y:S01]  /*26f60*/  LDL.LU R127, [R1+0xb0] ;  /* 0x0000b000017f7983 */ /* 0x000e620000300800 */
[----:B------:R-:W-:-:S04]  /*26f70*/  IADD3 R246, P5, PT, R246, UR12, RZ ;  /* 0x0000000cf6f67c10 */ /* 0x000fc8000ffbe0ff */
[----:B------:R-:W-:Y:S02]  /*26f80*/  IADD3.X R247, PT, PT, R247, UR13, RZ, P5, !PT ;  /* 0x0000000df7f77c10 */ /* 0x000fe4000affe4ff */
[----:B----4-:R-:W-:-:S04]  /*26f90*/  IADD3 R6, P5, PT, R6, UR12, RZ ;  /* 0x0000000c06067c10 */ /* 0x010fc8000ffbe0ff */
[----:B--2---:R-:W-:Y:S02]  /*26fa0*/  IADD3.X R8, PT, PT, R8, UR13, RZ, P5, !PT ;  /* 0x0000000d08087c10 */ /* 0x004fe4000affe4ff */
[----:B-1----:R-:W-:-:S04]  /*26fb0*/  IADD3 R127, P4, PT, R127, UR12, RZ ;  /* 0x0000000c7f7f7c10 */ /* 0x002fc8000ff9e0ff */
[----:B---3--:R-:W-:Y:S01]  /*26fc0*/  IADD3.X R126, PT, PT, R126, UR13, RZ, P4, !PT ;  /* 0x0000000d7e7e7c10 */ /* 0x008fe2000a7fe4ff */
[----:B------:R1:W-:Y:S04]  /*26fd0*/  STL [R1+0xb0], R127 ;  /* 0x0000b07f01007387 */ /* 0x0003e80000100800 */
[----:B------:R2:W-:Y:S01]  /*26fe0*/  STL [R1+0xac], R126 ;  /* 0x0000ac7e01007387 */ /* 0x0005e20000100800 */
[----:B-1----:R-:W-:-:S04]  /*26ff0*/  LOP3.LUT R127, R127, R126, RZ, 0x3c, !PT ;  /* 0x0000007e7f7f7212 */ /* 0x002fc800078e3cff */
[----:B--2---:R-:W-:-:S04]  /*27000*/  LOP3.LUT R126, R127, R126, RZ, 0x3c, !PT ;  /* 0x0000007e7f7e7212 */ /* 0x004fc800078e3cff */
[----:B------:R-:W-:Y:S02]  /*27010*/  LOP3.LUT R127, R127, R126, RZ, 0x3c, !PT ;  /* 0x0000007e7f7f7212 */ /* 0x000fe400078e3cff */
[----:B------:R-:W-:-:S03]  /*27020*/  IADD3 R213, P4, PT, R213, UR12, RZ ;  /* 0x0000000cd5d57c10 */ /* 0x000fc6000ff9e0ff */
        /* <DEDUP_REMOVED lines=11> */
[----:B------:R-:W-:-:S03]  /*270e0*/  IADD3.X R2, PT, PT, R2, UR13, RZ, P5, !PT ;  /* 0x0000000d02027c10 */ /* 0x000fc6000affe4ff */
[----:B------:R-:W-:Y:S01]  /*270f0*/  STL [R1+0xf0], R246 ;  /* 0x0000f0f601007387 */ /* 0x000fe20000100800 */
[----:B-1----:R-:W-:Y:S02]  /*27100*/  IMAD.MOV.U32 R126, RZ, RZ, R6 ;  /* 0x000000ffff7e7224 */ /* 0x002fe400078e0006 */
[----:B------:R-:W-:Y:S01]  /*27110*/  IMAD.MOV.U32 R127, RZ, RZ, R8 ;  /* 0x000000ffff7f7224 */ /* 0x000fe200078e0008 */
[----:B------:R-:W-:Y:S04]  /*27120*/  STL [R1+0xec], R247 ;  /* 0x0000ecf701007387 */ /* 0x000fe80000100800 */
[----:B------:R1:W-:Y:S04]  /*27130*/  LDGSTS.E [R222+0x3400], desc[UR20][R126.64], P3 ;  /* 0x034000007ede7fae */ /* 0x0003e800099a1014 */
[----:B------:R-:W-:Y:S04]  /*27140*/  STL [R1+0x130], R213 ;  /* 0x000130d501007387 */ /* 0x000fe80000100800 */
[----:B------:R-:W-:Y:S01]  /*27150*/  STL [R1+0x12c], R230 ;  /* 0x00012ce601007387 */ /* 0x000fe20000100800 */
[----:B-1----:R-:W-:-:S02]  /*27160*/  IMAD.MOV.U32 R126, RZ, RZ, R3 ;  /* 0x000000ffff7e7224 */ /* 0x002fc400078e0003 */
[----:B------:R-:W-:Y:S01]  /*27170*/  IMAD.MOV.U32 R127, RZ, RZ, R5 ;  /* 0x000000ffff7f7224 */ /* 0x000fe200078e0005 */
[----:B------:R-:W-:Y:S04]  /*27180*/  STL [R1+0x170], R6 ;  /* 0x0001700601007387 */ /* 0x000fe80000100800 */
[----:B------:R-:W-:Y:S04]  /*27190*/  STL [R1+0x16c], R8 ;  /* 0x00016c0801007387 */ /* 0x000fe80000100800 */
[----:B------:R-:W-:Y:S04]  /*271a0*/  STL [R1+0x1b0], R3 ;  /* 0x0001b00301007387 */ /* 0x000fe80000100800 */
[----:B------:R1:W-:Y:S04]  /*271b0*/  STL [R1+0x1ac], R5 ;  /* 0x0001ac0501007387 */ /* 0x0003e80000100800 */
[----:B------:R2:W-:Y:S04]  /*271c0*/  LDGSTS.E [R222+0x3800], desc[UR20][R126.64], P3 ;  /* 0x038000007ede7fae */ /* 0x0005e800099a1014 */
[----:B------:R3:W-:Y:S04]  /*271d0*/  STL [R1+0x1f0], R0 ;  /* 0x0001f00001007387 */ /* 0x0007e80000100800 */
[----:B------:R4:W-:Y:S01]  /*271e0*/  STL [R1+0x1ec], R2 ;  /* 0x0001ec0201007387 */ /* 0x0009e20000100800 */
[----:B--2---:R-:W-:-:S03]  /*271f0*/  IMAD.MOV.U32 R126, RZ, RZ, R0 ;  /* 0x000000ffff7e7224 */ /* 0x004fc600078e0000 */
[----:B-1----:R-:W2:Y:S01]  /*27200*/  LDL.LU R5, [R1+0x34] ;  /* 0x0000340001057983 */ /* 0x002ea20000300800 */
[----:B------:R-:W-:Y:S01]  /*27210*/  IMAD.MOV.U32 R127, RZ, RZ, R2 ;  /* 0x000000ffff7f7224 */ /* 0x000fe200078e0002 */
[----:B---3--:R-:W-:Y:S02]  /*27220*/  LOP3.LUT R0, R4, 0x10, RZ, 0x3c, !PT ;  /* 0x0000001004007812 */ /* 0x008fe400078e3cff */
[----:B------:R-:W3:Y:S04]  /*27230*/  LDL.LU R3, [R1+0x38] ;  /* 0x0000380001037983 */ /* 0x000ee80000300800 */
[----:B------:R1:W-:Y:S04]  /*27240*/  LDGSTS.E [R222+0x3c00], desc[UR20][R126.64], P3 ;  /* 0x03c000007ede7fae */ /* 0x0003e800099a1014 */
[----:B----4-:R-:W4:Y:S01]  /*27250*/  LDL.LU R2, [R1+0x74] ;  /* 0x0000740001027983 */ /* 0x010f220000300800 */
[----:B-1----:R-:W-:-:S03]  /*27260*/  VIADD R222, R0, UR5 ;  /* 0x0000000500de7c36 */ /* 0x002fc60008000000 */
[----:B------:R-:W4:Y:S01]  /*27270*/  LDL.LU R0, [R1+0x78] ;  /* 0x0000780001007983 */ /* 0x000f220000300800 */
[----:B------:R-:W-:Y:S02]  /*27280*/  IADD3 R138, P4, PT, R138, UR12, RZ ;  /* 0x0000000c8a8a7c10 */ /* 0x000fe4000ff9e0ff */
[----:B------:R-:W-:Y:S01]  /*27290*/  IADD3 R154, P5, PT, R154, UR12, RZ ;  /* 0x0000000c9a9a7c10 */ /* 0x000fe2000ffbe0ff */
[----:B------:R-:W4:Y:S01]  /*272a0*/  LDL.LU R247, [R1+0xf4] ;  /* 0x0000f40001f77983 */ /* 0x000f220000300800 */
[----:B------:R-:W-:Y:S01]  /*272b0*/  IADD3.X R137, PT, PT, R137, UR13, RZ, P4, !PT ;  /* 0x0000000d89897c10 */ /* 0x000fe2000a7fe4ff */
[----:B------:R-:W-:Y:S01]  /*272c0*/  IMAD.MOV.U32 R126, RZ, RZ, R138 ;  /* 0x000000ffff7e7224 */ /* 0x000fe200078e008a */
[----:B------:R-:W-:Y:S01]  /*272d0*/  IADD3.X R153, PT, PT, R153, UR13, RZ, P5, !PT ;  /* 0x0000000d99997c10 */ /* 0x000fe2000affe4ff */
[----:B------:R-:W4:Y:S02]  /*272e0*/  LDL.LU R246, [R1+0xf8] ;  /* 0x0000f80001f67983 */ /* 0x000f240000300800 */
[----:B------:R-:W-:Y:S01]  /*272f0*/  IMAD.MOV.U32 R127, RZ, RZ, R137 ;  /* 0x000000ffff7f7224 */ /* 0x000fe200078e0089 */
[----:B------:R-:W-:-:S04]  /*27300*/  IADD3 R170, P4, PT, R170, UR12, RZ ;  /* 0x0000000caaaa7c10 */ /* 0x000fc8000ff9e0ff */
[----:B------:R1:W-:Y:S01]  /*27310*/  LDGSTS.E [R222+0x80], desc[UR20][R126.64], P3 ;  /* 0x000800007ede7fae */ /* 0x0003e200099a1014 */
        /* <DEDUP_REMOVED lines=22> */
[----:B------:R-:W-:Y:S01]  /*27480*/  IADD3.X R250, PT, PT, R250, UR13, RZ, P5, !PT ;  /* 0x0000000dfafa7c10 */ /* 0x000fe2000affe4ff */
[----:B-1----:R-:W-:Y:S02]  /*27490*/  IMAD.MOV.U32 R126, RZ, RZ, R218 ;  /* 0x000000ffff7e7224 */ /* 0x002fe400078e00da */
[----:B------:R-:W-:-:S05]  /*274a0*/  IMAD.MOV.U32 R127, RZ, RZ, R217 ;  /* 0x000000ffff7f7224 */ /* 0x000fca00078e00d9 */
[----:B------:R1:W-:Y:S02]  /*274b0*/  LDGSTS.E [R222+0x1480], desc[UR20][R126.64], P3 ;  /* 0x014800007ede7fae */ /* 0x0003e400099a1014 */
[----:B-1----:R-:W-:Y:S02]  /*274c0*/  IMAD.MOV.U32 R126, RZ, RZ, R235 ;  /* 0x000000ffff7e7224 */ /* 0x002fe400078e00eb */
[----:B------:R-:W-:-:S05]  /*274d0*/  IMAD.MOV.U32 R127, RZ, RZ, R234 ;  /* 0x000000ffff7f7224 */ /* 0x000fca00078e00ea */
[----:B------:R1:W-:Y:S02]  /*274e0*/  LDGSTS.E [R222+0x1880], desc[UR20][R126.64], P3 ;  /* 0x018800007ede7fae */ /* 0x0003e400099a1014 */
[----:B-1----:R-:W-:Y:S02]  /*274f0*/  IMAD.MOV.U32 R126, RZ, RZ, R251 ;  /* 0x000000ffff7e7224 */ /* 0x002fe400078e00fb */
[----:B------:R-:W-:-:S05]  /*27500*/  IMAD.MOV.U32 R127, RZ, RZ, R250 ;  /* 0x000000ffff7f7224 */ /* 0x000fca00078e00fa */
[----:B------:R1:W-:Y:S01]  /*27510*/  LDGSTS.E [R222+0x1c80], desc[UR20][R126.64], P3 ;  /* 0x01c800007ede7fae */ /* 0x0003e200099a1014 */
[----:B---3--:R-:W-:-:S04]  /*27520*/  IADD3 R3, P4, PT, R3, UR12, RZ ;  /* 0x0000000c03037c10 */ /* 0x008fc8000ff9e0ff */
[----:B--2---:R-:W-:Y:S01]  /*27530*/  IADD3.X R5, PT, PT, R5, UR13, RZ, P4, !PT ;  /* 0x0000000d05057c10 */ /* 0x004fe2000a7fe4ff */
[----:B------:R-:W-:Y:S01]  /*27540*/  STL [R1+0x38], R3 ;  /* 0x0000380301007387 */ /* 0x000fe20000100800 */
[----:B-1----:R-:W-:-:S03]  /*27550*/  IMAD.MOV.U32 R126, RZ, RZ, R3 ;  /* 0x000000ffff7e7224 */ /* 0x002fc600078e0003 */
[----:B------:R-:W-:Y:S01]  /*27560*/  IMAD.MOV.U32 R127, RZ, RZ, R5 ;  /* 0x000000ffff7f7224 */ /* 0x000fe200078e0005 */
[----:B------:R1:W-:Y:S04]  /*27570*/  STL [R1+0x34], R5 ;  /* 0x0000340501007387 */ /* 0x0003e80000100800 */
[----:B------:R2:W-:Y:S01]  /*27580*/  LDGSTS.E [R222+0x2080], desc[UR20][R126.64], P3 ;  /* 0x020800007ede7fae */ /* 0x0005e200099a1014 */
[----:B----4-:R-:W-:-:S04]  /*27590*/  IADD3 R0, P5, PT, R0, UR12, RZ ;  /* 0x0000000c00007c10 */ /* 0x010fc8000ffbe0ff */
[----:B------:R-:W-:Y:S01]  /*275a0*/  IADD3.X R2, PT, PT, R2, UR13, RZ, P5, !PT ;  /* 0x0000000d02027c10 */ /* 0x000fe2000affe4ff */
[----:B------:R-:W-:Y:S04]  /*275b0*/  STL [R1+0x78], R0 ;  /* 0x0000780001007387 */ /* 0x000fe80000100800 */
[----:B------:R-:W3:Y:S01]  /*275c0*/  LDL.LU R213, [R1+0x138] ;  /* 0x0001380001d57983 */ /* 0x000ee20000300800 */
[----:B--2---:R-:W-:-:S03]  /*275d0*/  IMAD.MOV.U32 R126, RZ, RZ, R0 ;  /* 0x000000ffff7e7224 */ /* 0x004fc600078e0000 */
[----:B------:R2:W-:Y:S01]  /*275e0*/  STL [R1+0x74], R2 ;  /* 0x0000740201007387 */ /* 0x0005e20000100800 */
[----:B------:R-:W-:-:S03]  /*275f0*/  IMAD.MOV.U32 R127, RZ, RZ, R2 ;  /* 0x000000ffff7f7224 */ /* 0x000fc600078e0002 */
[----:B------:R-:W4:Y:S04]  /*27600*/  LDL.LU R6, [R1+0x178] ;  /* 0x0001780001067983 */ /* 0x000f280000300800 */
[----:B------:R-:W3:Y:S04]  /*27610*/  LDL.LU R230, [R1+0x134] ;  /* 0x0001340001e67983 */ /* 0x000ee80000300800 */
[----:B------:R-:W3:Y:S04]  /*27620*/  LDL.LU R8, [R1+0x174] ;  /* 0x0001740001087983 */ /* 0x000ee80000300800 */
[----:B-1----:R-:W3:Y:S04]  /*27630*/  LDL.LU R5, [R1+0x1b4] ;  /* 0x0001b40001057983 */ /* 0x002ee80000300800 */
[----:B------:R-:W3:Y:S04]  /*27640*/  LDL.LU R3, [R1+0x1b8] ;  /* 0x0001b80001037983 */ /* 0x000ee80000300800 */
[----:B--2---:R-:W2:Y:S04]  /*27650*/  LDL.LU R2, [R1+0x1f4] ;  /* 0x0001f40001027983 */ /* 0x004ea80000300800 */
[----:B------:R-:W2:Y:S04]  /*27660*/  LDL.LU R0, [R1+0x1f8] ;  /* 0x0001f80001007983 */ /* 0x000ea80000300800 */
[----:B------:R1:W-:Y:S04]  /*27670*/  LDGSTS.E [R222+0x2480], desc[UR20][R126.64], P3 ;  /* 0x024800007ede7fae */ /* 0x0003e800099a1014 */
[----:B------:R-:W2:Y:S04]  /*27680*/  LDL.LU R126, [R1+0xb4] ;  /* 0x0000b400017e7983 */ /* 0x000ea80000300800 */
[----:B------:R-:W1:Y:S01]  /*27690*/  LDL.LU R127, [R1+0xb8] ;  /* 0x0000b800017f7983 */ /* 0x000e620000300800 */
[----:B------:R-:W-:-:S04]  /*276a0*/  IADD3 R246, P5, PT, R246, UR12, RZ ;  /* 0x0000000cf6f67c10 */ /* 0x000fc8000ffbe0ff */
[----:B------:R-:W-:Y:S02]  /*276b0*/  IADD3.X R247, PT, PT, R247, UR13, RZ, P5, !PT ;  /* 0x0000000df7f77c10 */ /* 0x000fe4000affe4ff */
[----:B----4-:R-:W-:-:S04]  /*276c0*/  IADD3 R6, P5, PT, R6, UR12, RZ ;  /* 0x0000000c06067c10 */ /* 0x010fc8000ffbe0ff */
[----:B---3--:R-:W-:Y:S02]  /*276d0*/  IADD3.X R8, PT, PT, R8, UR13, RZ, P5, !PT ;  /* 0x0000000d08087c10 */ /* 0x008fe4000affe4ff */
[----:B-1----:R-:W-:-:S04]  /*276e0*/  IADD3 R127, P4, PT, R127, UR12, RZ ;  /* 0x0000000c7f7f7c10 */ /* 0x002fc8000ff9e0ff */
[----:B--2---:R-:W-:Y:S01]  /*276f0*/  IADD3.X R126, PT, PT, R126, UR13, RZ, P4, !PT ;  /* 0x0000000d7e7e7c10 */ /* 0x004fe2000a7fe4ff */
        /* <DEDUP_REMOVED lines=12> */
[----:B------:R-:W-:-:S03]  /*277c0*/  IADD3 R0, P5, PT, R0, UR12, RZ ;  /* 0x0000000c00007c10 */ /* 0x000fc6000ffbe0ff */
[----:B------:R-:W-:Y:S01]  /*277d0*/  STL [R1+0xf8], R246 ;  /* 0x0000f8f601007387 */ /* 0x000fe20000100800 */
[----:B------:R-:W-:Y:S01]  /*277e0*/  IADD3.X R5, PT, PT, R5, UR13, RZ, P4, !PT ;  /* 0x0000000d05057c10 */ /* 0x000fe2000a7fe4ff */
[----:B-1----:R-:W-:Y:S02]  /*277f0*/  IMAD.MOV.U32 R126, RZ, RZ, R213 ;  /* 0x000000ffff7e7224 */ /* 0x002fe400078e00d5 */
[----:B------:R-:W-:Y:S01]  /*27800*/  IMAD.MOV.U32 R127, RZ, RZ, R230 ;  /* 0x000000ffff7f7224 */ /* 0x000fe200078e00e6 */
[----:B------:R-:W-:Y:S04]  /*27810*/  STL [R1+0xf4], R247 ;  /* 0x0000f4f701007387 */ /* 0x000fe80000100800 */
[----:B------:R1:W-:Y:S01]  /*27820*/  LDGSTS.E [R222+0x3080], desc[UR20][R126.64], P3 ;  /* 0x030800007ede7fae */ /* 0x0003e200099a1014 */
[----:B------:R-:W-:-:S03]  /*27830*/  IADD3.X R2, PT, PT, R2, UR13, RZ, P5, !PT ;  /* 0x0000000d02027c10 */ /* 0x000fc6000affe4ff */
[----:B------:R-:W-:Y:S04]  /*27840*/  STL [R1+0x138], R213 ;  /* 0x000138d501007387 */ /* 0x000fe80000100800 */
[----:B------:R-:W-:Y:S01]  /*27850*/  STL [R1+0x134], R230 ;  /* 0x000134e601007387 */ /* 0x000fe20000100800 */
[----:B-1----:R-:W-:Y:S02]  /*27860*/  IMAD.MOV.U32 R126, RZ, RZ, R6 ;  /* 0x000000ffff7e7224 */ /* 0x002fe400078e0006 */
[----:B------:R-:W-:Y:S01]  /*27870*/  IMAD.MOV.U32 R127, RZ, RZ, R8 ;  /* 0x000000ffff7f7224 */ /* 0x000fe200078e0008 */
[----:B------:R1:W-:Y:S04]  /*27880*/  STL [R1+0x178], R6 ;  /* 0x0001780601007387 */ /* 0x0003e80000100800 */
[----:B------:R-:W-:Y:S04]  /*27890*/  STL [R1+0x174], R8 ;  /* 0x0001740801007387 */ /* 0x000fe80000100800 */
[----:B------:R2:W-:Y:S04]  /*278a0*/  LDGSTS.E [R222+0x3480], desc[UR20][R126.64], P3 ;  /* 0x034800007ede7fae */ /* 0x0005e800099a1014 */
[----:B------:R-:W-:Y:S04]  /*278b0*/  STL [R1+0x1b8], R3 ;  /* 0x0001b80301007387 */ /* 0x000fe80000100800 */
[----:B------:R3:W-:Y:S01]  /*278c0*/  STL [R1+0x1b4], R5 ;  /* 0x0001b40501007387 */ /* 0x0007e20000100800 */
[----:B--2---:R-:W-:-:S03]  /*278d0*/  IMAD.MOV.U32 R126, RZ, RZ, R3 ;  /* 0x000000ffff7e7224 */ /* 0x004fc600078e0003 */
[----:B------:R2:W-:Y:S01]  /*278e0*/  STL [R1+0x1f8], R0 ;  /* 0x0001f80001007387 */ /* 0x0005e20000100800 */
[----:B------:R-:W-:-:S03]  /*278f0*/  IMAD.MOV.U32 R127, RZ, RZ, R5 ;  /* 0x000000ffff7f7224 */ /* 0x000fc600078e0005 */
[----:B------:R4:W-:Y:S04]  /*27900*/  STL [R1+0x1f4], R2 ;  /* 0x0001f40201007387 */ /* 0x0009e80000100800 */
[----:B-1----:R-:W4:Y:S04]  /*27910*/  LDL.LU R6, [R1] ;  /* 0x0000000001067983 */ /* 0x002f280000300800 */
[----:B------:R1:W-:Y:S04]  /*27920*/  LDGSTS.E [R222+0x3880], desc[UR20][R126.64], P3 ;  /* 0x038800007ede7fae */ /* 0x0003e800099a1014 */
[----:B---3--:R-:W3:Y:S04]  /*27930*/  LDL.LU R5, [R1+0x3c] ;  /* 0x00003c0001057983 */ /* 0x008ee80000300800 */
[----:B------:R-:W3:Y:S01]  /*27940*/  LDL.LU R3, [R1+0x40] ;  /* 0x0000400001037983 */ /* 0x000ee20000300800 */
[----:B-1----:R-:W-:Y:S01]  /*27950*/  IMAD.MOV.U32 R126, RZ, RZ, R0 ;  /* 0x000000ffff7e7224 */ /* 0x002fe200078e0000 */
[----:B--2---:R-:W-:Y:S01]  /*27960*/  LOP3.LUT R0, R4, 0x20, RZ, 0x3c, !PT ;  /* 0x0000002004007812 */ /* 0x004fe200078e3cff */
[----:B------:R-:W-:-:S02]  /*27970*/  IMAD.MOV.U32 R127, RZ, RZ, R2 ;  /* 0x000000ffff7f7224 */ /* 0x000fc400078e0002 */
[----:B----4-:R-:W2:Y:S04]  /*27980*/  LDL.LU R2, [R1+0x7c] ;  /* 0x00007c0001027983 */ /* 0x010ea80000300800 */
[----:B------:R1:W-:Y:S02]  /*27990*/  LDGSTS.E [R222+0x3c80], desc[UR20][R126.64], P3 ;  /* 0x03c800007ede7fae */ /* 0x0003e400099a1014 */
[----:B-1----:R-:W-:Y:S02]  /*279a0*/  VIADD R222, R0, UR5 ;  /* 0x0000000500de7c36 */ /* 0x002fe40008000000 */
[----:B------:R-:W4:Y:S01]  /*279b0*/  LDL.LU R0, [R1+0x80] ;  /* 0x0000800001007983 */ /* 0x000f220000300800 */
[----:B------:R-:W-:Y:S02]  /*279c0*/  IADD3 R140, P4, PT, R140, UR12, RZ ;  /* 0x0000000c8c8c7c10 */ /* 0x000fe4000ff9e0ff */
[----:B------:R-:W-:-:S02]  /*279d0*/  IADD3 R156, P5, PT, R156, UR12, RZ ;  /* 0x0000000c9c9c7c10 */ /* 0x000fc4000ffbe0ff */
[----:B------:R-:W-:Y:S01]  /*279e0*/  IADD3.X R139, PT, PT, R139, UR13, RZ, P4, !PT ;  /* 0x0000000d8b8b7c10 */ /* 0x000fe2000a7fe4ff */
[----:B------:R-:W-:Y:S01]  /*279f0*/  IMAD.MOV.U32 R126, RZ, RZ, R140 ;  /* 0x000000ffff7e7224 */ /* 0x000fe200078e008c */
[----:B------:R-:W-:-:S03]  /*27a00*/  IADD3.X R155, PT, PT, R155, UR13, RZ, P5, !PT ;  /* 0x0000000d9b9b7c10 */ /* 0x000fc6000affe4ff */
        /* <DEDUP_REMOVED lines=30> */
[----:B------:R-:W-:-:S04]  /*27bf0*/  IADD3 R6, P5, PT, R6, UR12, RZ ;  /* 0x0000000c06067c10 */ /* 0x000fc8000ffbe0ff */
[----:B------:R-:W-:Y:S01]  /*27c00*/  IADD3.X R252, PT, PT, R252, UR13, RZ, P5, !PT ;  /* 0x0000000dfcfc7c10 */ /* 0x000fe2000affe4ff */
[----:B-1----:R-:W-:Y:S01]  /*27c10*/  IMAD.MOV.U32 R126, RZ, RZ, R6 ;  /* 0x000000ffff7e7224 */ /* 0x002fe200078e0006 */
[----:B------:R1:W-:Y:S03]  /*27c20*/  STL [R1], R6 ;  /* 0x0000000601007387 */ /* 0x0003e60000100800 */
[----:B------:R-:W-:Y:S01]  /*27c30*/  IMAD.MOV.U32 R127, RZ, RZ, R252 ;  /* 0x000000ffff7f7224 */ /* 0x000fe200078e00fc */
[----:B------:R-:W2:Y:S01]  /*27c40*/  LDL.LU R247, [R1+0xfc] ;  /* 0x0000fc0001f77983 */ /* 0x000ea20000300800 */
[----:B---3--:R-:W-:-:S03]  /*27c50*/  IADD3 R3, P4, PT, R3, UR12, RZ ;  /* 0x0000000c03037c10 */ /* 0x008fc6000ff9e0ff */
[----:B------:R-:W3:Y:S01]  /*27c60*/  LDL.LU R246, [R1+0x100] ;  /* 0x0001000001f67983 */ /* 0x000ee20000300800 */
[----:B------:R-:W-:-:S03]  /*27c70*/  IADD3.X R5, PT, PT, R5, UR13, RZ, P4, !PT ;  /* 0x0000000d05057c10 */ /* 0x000fc6000a7fe4ff */
[----:B------:R1:W-:Y:S04]  /*27c80*/  LDGSTS.E [R222+0x1d00], desc[UR20][R126.64], P3 ;  /* 0x01d000007ede7fae */ /* 0x0003e800099a1014 */
[----:B------:R-:W-:Y:S04]  /*27c90*/  STL [R1+0x40], R3 ;  /* 0x0000400301007387 */ /* 0x000fe80000100800 */
[----:B------:R2:W-:Y:S01]  /*27ca0*/  STL [R1+0x3c], R5 ;  /* 0x00003c0501007387 */ /* 0x0005e20000100800 */
[----:B-1----:R-:W-:Y:S02]  /*27cb0*/  IMAD.MOV.U32 R126, RZ, RZ, R3 ;  /* 0x000000ffff7e7224 */ /* 0x002fe400078e0003 */
[----:B------:R-:W-:-:S05]  /*27cc0*/  IMAD.MOV.U32 R127, RZ, RZ, R5 ;  /* 0x000000ffff7f7224 */ /* 0x000fca00078e0005 */
[----:B------:R1:W-:Y:S01]  /*27cd0*/  LDGSTS.E [R222+0x2100], desc[UR20][R126.64], P3 ;  /* 0x021000007ede7fae */ /* 0x0003e200099a1014 */
[----:B----4-:R-:W-:-:S04]  /*27ce0*/  IADD3 R0, P5, PT, R0, UR12, RZ ;  /* 0x0000000c00007c10 */ /* 0x010fc8000ffbe0ff */
[----:B--2---:R-:W-:Y:S01]  /*27cf0*/  IADD3.X R2, PT, PT, R2, UR13, RZ, P5, !PT ;  /* 0x0000000d02027c10 */ /* 0x004fe2000affe4ff */
[----:B------:R-:W-:Y:S04]  /*27d00*/  STL [R1+0x80], R0 ;  /* 0x0000800001007387 */ /* 0x000fe80000100800 */
[----:B------:R-:W2:Y:S01]  /*27d10*/  LDL.LU R213, [R1+0x140] ;  /* 0x0001400001d57983 */ /* 0x000ea20000300800 */
[----:B-1----:R-:W-:-:S03]  /*27d20*/  IMAD.MOV.U32 R126, RZ, RZ, R0 ;  /* 0x000000ffff7e7224 */ /* 0x002fc600078e0000 */
[----:B------:R1:W-:Y:S01]  /*27d30*/  STL [R1+0x7c], R2 ;  /* 0x00007c0201007387 */ /* 0x0003e20000100800 */
[----:B------:R-:W-:-:S03]  /*27d40*/  IMAD.MOV.U32 R127, RZ, RZ, R2 ;  /* 0x000000ffff7f7224 */ /* 0x000fc600078e0002 */
[----:B------:R-:W4:Y:S04]  /*27d50*/  LDL.LU R6, [R1+0x180] ;  /* 0x0001800001067983 */ /* 0x000f280000300800 */
[----:B------:R-:W2:Y:S04]  /*27d60*/  LDL.LU R230, [R1+0x13c] ;  /* 0x00013c0001e67983 */ /* 0x000ea80000300800 */
[----:B------:R-:W2:Y:S04]  /*27d70*/  LDL.LU R8, [R1+0x17c] ;  /* 0x00017c0001087983 */ /* 0x000ea80000300800 */
[----:B------:R-:W2:Y:S04]  /*27d80*/  LDL.LU R5, [R1+0x1bc] ;  /* 0x0001bc0001057983 */ /* 0x000ea80000300800 */
[----:B------:R-:W2:Y:S04]  /*27d90*/  LDL.LU R3, [R1+0x1c0] ;  /* 0x0001c00001037983 */ /* 0x000ea80000300800 */
[----:B-1----:R-:W2:Y:S04]  /*27da0*/  LDL.LU R2, [R1+0x1fc] ;  /* 0x0001fc0001027983 */ /* 0x002ea80000300800 */
[----:B------:R-:W2:Y:S04]  /*27db0*/  LDL.LU R0, [R1+0x200] ;  /* 0x0002000001007983 */ /* 0x000ea80000300800 */
[----:B------:R1:W-:Y:S04]  /*27dc0*/  LDGSTS.E [R222+0x2500], desc[UR20][R126.64], P3 ;  /* 0x025000007ede7fae */ /* 0x0003e800099a1014 */
[----:B------:R-:W2:Y:S04]  /*27dd0*/  LDL.LU R126, [R1+0xbc] ;  /* 0x0000bc00017e7983 */ /* 0x000ea80000300800 */
[----:B------:R-:W1:Y:S01]  /*27de0*/  LDL.LU R127, [R1+0xc0] ;  /* 0x0000c000017f7983 */ /* 0x000e620000300800 */
[----:B---3--:R-:W-:-:S04]  /*27df0*/  IADD3 R246, P5, PT, R246, UR12, RZ ;  /* 0x0000000cf6f67c10 */ /* 0x008fc8000ffbe0ff */
[----:B------:R-:W-:Y:S02]  /*27e00*/  IADD3.X R247, PT, PT, R247, UR13, RZ, P5, !PT ;  /* 0x0000000df7f77c10 */ /* 0x000fe4000affe4ff */
[----:B----4-:R-:W-:-:S04]  /*27e10*/  IADD3 R6, P5, PT, R6, UR12, RZ ;  /* 0x0000000c06067c10 */ /* 0x010fc8000ffbe0ff */
[----:B--2---:R-:W-:Y:S02]  /*27e20*/  IADD3.X R8, PT, PT, R8, UR13, RZ, P5, !PT ;  /* 0x0000000d08087c10 */ /* 0x004fe4000affe4ff */
[----:B-1----:R-:W-:-:S04]  /*27e30*/  IADD3 R127, P4, PT, R127, UR12, RZ ;  /* 0x0000000c7f7f7c10 */ /* 0x002fc8000ff9e0ff */
[----:B------:R-:W-:Y:S01]  /*27e40*/  IADD3.X R126, PT, PT, R126, UR13, RZ, P4, !PT ;  /* 0x0000000d7e7e7c10 */ /* 0x000fe2000a7fe4ff */
        /* <DEDUP_REMOVED lines=17> */
[----:B------:R-:W-:Y:S01]  /*27f60*/  STL [R1+0xfc], R247 ;  /* 0x0000fcf701007387 */ /* 0x000fe20000100800 */
[----:B------:R-:W-:-:S03]  /*27f70*/  IADD3.X R2, PT, PT, R2, UR13, RZ, P5, !PT ;  /* 0x0000000d02027c10 */ /* 0x000fc6000affe4ff */
[----:B------:R1:W-:Y:S04]  /*27f80*/  LDGSTS.E [R222+0x3100], desc[UR20][R126.64], P3 ;  /* 0x031000007ede7fae */ /* 0x0003e800099a1014 */
[----:B------:R-:W-:Y:S04]  /*27f90*/  STL [R1+0x140], R213 ;  /* 0x000140d501007387 */ /* 0x000fe80000100800 */
[----:B------:R-:W-:Y:S01]  /*27fa0*/  STL [R1+0x13c], R230 ;  /* 0x00013ce601007387 */ /* 0x000fe20000100800 */
[----:B-1----:R-:W-:Y:S02]  /*27fb0*/  IMAD.MOV.U32 R126, RZ, RZ, R6 ;  /* 0x000000ffff7e7224 */ /* 0x002fe400078e0006 */
[----:B------:R-:W-:Y:S01]  /*27fc0*/  IMAD.MOV.U32 R127, RZ, RZ, R8 ;  /* 0x000000ffff7f7224 */ /* 0x000fe200078e0008 */
[----:B------:R-:W-:Y:S04]  /*27fd0*/  STL [R1+0x180], R6 ;  /* 0x0001800601007387 */ /* 0x000fe80000100800 */
[----:B------:R1:W-:Y:S04]  /*27fe0*/  STL [R1+0x17c], R8 ;  /* 0x00017c0801007387 */ /* 0x0003e80000100800 */
[----:B------:R-:W-:Y:S04]  /*27ff0*/  STL [R1+0x1c0], R3 ;  /* 0x0001c00301007387 */ /* 0x000fe80000100800 */
[----:B------:R2:W-:Y:S04]  /*28000*/  LDGSTS.E [R222+0x3500], desc[UR20][R126.64], P3 ;  /* 0x035000007ede7fae */ /* 0x0005e800099a1014 */
[----:B------:R3:W-:Y:S04]  /*28010*/  STL [R1+0x1bc], R5 ;  /* 0x0001bc0501007387 */ /* 0x0007e80000100800 */
[----:B------:R4:W-:Y:S01]  /*28020*/  STL [R1+0x200], R0 ;  /* 0x0002000001007387 */ /* 0x0009e20000100800 */
[----:B--2---:R-:W-:-:S03]  /*28030*/  IMAD.MOV.U32 R126, RZ, RZ, R3 ;  /* 0x000000ffff7e7224 */ /* 0x004fc600078e0003 */
[----:B------:R2:W-:Y:S01]  /*28040*/  STL [R1+0x1fc], R2 ;  /* 0x0001fc0201007387 */ /* 0x0005e20000100800 */
[----:B------:R-:W-:-:S03]  /*28050*/  IMAD.MOV.U32 R127, RZ, RZ, R5 ;  /* 0x000000ffff7f7224 */ /* 0x000fc600078e0005 */
[----:B-1----:R-:W2:Y:S04]  /*28060*/  LDL.LU R8, [R1+0x4] ;  /* 0x0000040001087983 */ /* 0x002ea80000300800 */
[----:B------:R-:W2:Y:S04]  /*28070*/  LDL.LU R6, [R1+0x8] ;  /* 0x0000080001067983 */ /* 0x000ea80000300800 */
[----:B------:R1:W-:Y:S04]  /*28080*/  LDGSTS.E [R222+0x3900], desc[UR20][R126.64], P3 ;  /* 0x039000007ede7fae */ /* 0x0003e800099a1014 */
[----:B---3--:R-:W3:Y:S04]  /*28090*/  LDL.LU R5, [R1+0x44] ;  /* 0x0000440001057983 */ /* 0x008ee80000300800 */
[----:B------:R-:W3:Y:S01]  /*280a0*/  LDL.LU R3, [R1+0x48] ;  /* 0x0000480001037983 */ /* 0x000ee20000300800 */
[----:B-1----:R-:W-:Y:S01]  /*280b0*/  IMAD.MOV.U32 R126, RZ, RZ, R0 ;  /* 0x000000ffff7e7224 */ /* 0x002fe200078e0000 */
[----:B----4-:R-:W-:Y:S01]  /*280c0*/  LOP3.LUT R0, R4, 0x30, RZ, 0x3c, !PT ;  /* 0x0000003004007812 */ /* 0x010fe200078e3cff */
[----:B------:R-:W-:-:S02]  /*280d0*/  IMAD.MOV.U32 R127, RZ, RZ, R2 ;  /* 0x000000ffff7f7224 */ /* 0x000fc400078e0002 */
[----:B--2---:R-:W2:Y:S04]  /*280e0*/  LDL.LU R2, [R1+0x84] ;  /* 0x0000840001027983 */ /* 0x004ea80000300800 */
        /* <DEDUP_REMOVED lines=41> */
[----:B------:R1:W-:Y:S03]  /*28380*/  STL [R1+0x8], R6 ;  /* 0x0000080601007387 */ /* 0x0003e60000100800 */
[----:B------:R-:W-:Y:S01]  /*28390*/  IMAD.MOV.U32 R127, RZ, RZ, R8 ;  /* 0x000000ffff7f7224 */ /* 0x000fe200078e0008 */
[----:B---3--:R-:W-:Y:S01]  /*283a0*/  IADD3 R3, P4, PT, R3, UR12, RZ ;  /* 0x0000000c03037c10 */ /* 0x008fe2000ff9e0ff */
[----:B------:R3:W-:Y:S03]  /*283b0*/  STL [R1+0x4], R8 ;  /* 0x0000040801007387 */ /* 0x0007e60000100800 */
[----:B------:R-:W-:Y:S01]  /*283c0*/  IADD3.X R5, PT, PT, R5, UR13, RZ, P4, !PT ;  /* 0x0000000d05057c10 */ /* 0x000fe2000a7fe4ff */
[----:B------:R-:W3:Y:S04]  /*283d0*/  LDL.LU R247, [R1+0x104] ;  /* 0x0001040001f77983 */ /* 0x000ee80000300800 */
[----:B------:R-:W3:Y:S04]  /*283e0*/  LDL.LU R246, [R1+0x108] ;  /* 0x0001080001f67983 */ /* 0x000ee80000300800 */
[----:B------:R1:W-:Y:S04]  /*283f0*/  LDGSTS.E [R222+0x1d80], desc[UR20][R126.64], P3 ;  /* 0x01d800007ede7fae */ /* 0x0003e800099a1014 */
[----:B------:R-:W-:Y:S01]  /*28400*/  STL [R1+0x48], R3 ;  /* 0x0000480301007387 */ /* 0x000fe20000100800 */
[----:B----4-:R-:W-:Y:S01]  /*28410*/  IADD3 R0, P5, PT, R0, UR12, RZ ;  /* 0x0000000c00007c10 */ /* 0x010fe2000ffbe0ff */
[----:B-1----:R-:W-:-:S02]  /*28420*/  IMAD.MOV.U32 R126, RZ, RZ, R3 ;  /* 0x000000ffff7e7224 */ /* 0x002fc400078e0003 */
[----:B------:R1:W-:Y:S01]  /*28430*/  STL [R1+0x44], R5 ;  /* 0x0000440501007387 */ /* 0x0003e20000100800 */
[----:B------:R-:W-:Y:S01]  /*28440*/  IMAD.MOV.U32 R127, RZ, RZ, R5 ;  /* 0x000000ffff7f7224 */ /* 0x000fe200078e0005 */
[----:B--2---:R-:W-:Y:S02]  /*28450*/  IADD3.X R2, PT, PT, R2, UR13, RZ, P5, !PT ;  /* 0x0000000d02027c10 */ /* 0x004fe4000affe4ff */
[----:B------:R-:W-:Y:S04]  /*28460*/  STL [R1+0x88], R0 ;  /* 0x0000880001007387 */ /* 0x000fe80000100800 */
[----:B------:R-:W2:Y:S04]  /*28470*/  LDL.LU R213, [R1+0x148] ;  /* 0x0001480001d57983 */ /* 0x000ea80000300800 */
[----:B------:R4:W-:Y:S04]  /*28480*/  STL [R1+0x84], R2 ;  /* 0x0000840201007387 */ /* 0x0009e80000100800 */
[----:B------:R-:W2:Y:S04]  /*28490*/  LDL.LU R6, [R1+0x188] ;  /* 0x0001880001067983 */ /* 0x000ea80000300800 */
[----:B------:R1:W-:Y:S04]  /*284a0*/  LDGSTS.E [R222+0x2180], desc[UR20][R126.64], P3 ;  /* 0x021800007ede7fae */ /* 0x0003e800099a1014 */
[----:B------:R-:W2:Y:S04]  /*284b0*/  LDL.LU R230, [R1+0x144] ;  /* 0x0001440001e67983 */ /* 0x000ea80000300800 */
[----:B---3--:R-:W3:Y:S01]  /*284c0*/  LDL.LU R8, [R1+0x184] ;  /* 0x0001840001087983 */ /* 0x008ee20000300800 */
[----:B-1----:R-:W-:-:S03]  /*284d0*/  IMAD.MOV.U32 R126, RZ, RZ, R0 ;  /* 0x000000ffff7e7224 */ /* 0x002fc600078e0000 */
[----:B------:R-:W3:Y:S01]  /*284e0*/  LDL.LU R5, [R1+0x1c4] ;  /* 0x0001c40001057983 */ /* 0x000ee20000300800 */
[----:B------:R-:W-:-:S03]  /*284f0*/  IMAD.MOV.U32 R127, RZ, RZ, R2 ;  /* 0x000000ffff7f7224 */ /* 0x000fc600078e0002 */
[----:B------:R-:W3:Y:S04]  /*28500*/  LDL.LU R3, [R1+0x1c8] ;  /* 0x0001c80001037983 */ /* 0x000ee80000300800 */
[----:B----4-:R-:W4:Y:S04]  /*28510*/  LDL.LU R2, [R1+0x204] ;  /* 0x0002040001027983 */ /* 0x010f280000300800 */
[----:B------:R-:W4:Y:S04]  /*28520*/  LDL.LU R0, [R1+0x208] ;  /* 0x0002080001007983 */ /* 0x000f280000300800 */
[----:B------:R1:W-:Y:S04]  /*28530*/  LDGSTS.E [R222+0x2580], desc[UR20][R126.64], P3 ;  /* 0x025800007ede7fae */ /* 0x0003e800099a1014 */
[----:B------:R-:W4:Y:S04]  /*28540*/  LDL.LU R126, [R1+0xc4] ;  /* 0x0000c400017e7983 */ /* 0x000f280000300800 */
[----:B------:R-:W1:Y:S01]  /*28550*/  LDL.LU R127, [R1+0xc8] ;  /* 0x0000c800017f7983 */ /* 0x000e620000300800 */
[----:B------:R-:W-:-:S04]  /*28560*/  IADD3 R246, P5, PT, R246, UR12, RZ ;  /* 0x0000000cf6f67c10 */ /* 0x000fc8000ffbe0ff */
[----:B------:R-:W-:Y:S02]  /*28570*/  IADD3.X R247, PT, PT, R247, UR13, RZ, P5, !PT ;  /* 0x0000000df7f77c10 */ /* 0x000fe4000affe4ff */
[----:B--2---:R-:W-:-:S04]  /*28580*/  IADD3 R6, P5, PT, R6, UR12, RZ ;  /* 0x0000000c06067c10 */ /* 0x004fc8000ffbe0ff */
[----:B---3--:R-:W-:Y:S02]  /*28590*/  IADD3.X R8, PT, PT, R8, UR13, RZ, P5, !PT ;  /* 0x0000000d08087c10 */ /* 0x008fe4000affe4ff */
[----:B-1----:R-:W-:-:S04]  /*285a0*/  IADD3 R127, P4, PT, R127, UR12, RZ ;  /* 0x0000000c7f7f7c10 */ /* 0x002fc8000ff9e0ff */
[----:B----4-:R-:W-:Y:S01]  /*285b0*/  IADD3.X R126, PT, PT, R126, UR13, RZ, P4, !PT ;  /* 0x0000000d7e7e7c10 */ /* 0x010fe2000a7fe4ff */
        /* <DEDUP_REMOVED lines=247> */
[----:B------:R-:W-:Y:S01]  /*29530*/  STL [R1+0x118], R230 ;  /* 0x000118e601007387 */ /* 0x000fe20000100800 */
[----:B-1----:R-:W-:Y:S02]  /*29540*/  IMAD.MOV.U32 R126, RZ, RZ, R230 ;  /* 0x000000ffff7e7224 */ /* 0x002fe400078e00e6 */
[----:B------:R-:W-:Y:S01]  /*29550*/  IMAD.MOV.U32 R127, RZ, RZ, R213 ;  /* 0x000000ffff7f7224 */ /* 0x000fe200078e00d5 */
[----:B------:R1:W-:Y:S01]  /*29560*/  STL [R1+0x114], R213 ;  /* 0x000114d501007387 */ /* 0x0003e20000100800 */
[----:B------:R-:W-:-:S03]  /*29570*/  IADD3 R0, P5, PT, R0, UR12, RZ ;  /* 0x0000000c00007c10 */ /* 0x000fc6000ffbe0ff */
[----:B------:R2:W-:Y:S01]  /*29580*/  LDGSTS.E [R222+0x2e80], desc[UR20][R126.64], P3 ;  /* 0x02e800007ede7fae */ /* 0x0005e200099a1014 */
[----:B------:R-:W-:-:S03]  /*29590*/  IADD3.X R5, PT, PT, R5, UR13, RZ, P4, !PT ;  /* 0x0000000d05057c10 */ /* 0x000fc6000a7fe4ff */
[----:B-1----:R-:W3:Y:S01]  /*295a0*/  LDL.LU R213, [R1+0x610] ;  /* 0x0006100001d57983 */ /* 0x002ee20000300800 */
[----:B------:R-:W-:-:S03]  /*295b0*/  IADD3.X R2, PT, PT, R2, UR13, RZ, P5, !PT ;  /* 0x0000000d02027c10 */ /* 0x000fc6000affe4ff */
[----:B------:R-:W4:Y:S01]  /*295c0*/  LDL.LU R230, [R1+0x60c] ;  /* 0x00060c0001e67983 */ /* 0x000f220000300800 */
[----:B--2---:R-:W-:Y:S02]  /*295d0*/  IMAD.MOV.U32 R126, RZ, RZ, R246 ;  /* 0x000000ffff7e7224 */ /* 0x004fe400078e00f6 */
[----:B------:R-:W-:Y:S01]  /*295e0*/  IMAD.MOV.U32 R127, RZ, RZ, R247 ;  /* 0x000000ffff7f7224 */ /* 0x000fe200078e00f7 */
[----:B------:R-:W-:Y:S04]  /*295f0*/  STL [R1+0x158], R246 ;  /* 0x000158f601007387 */ /* 0x000fe80000100800 */
[----:B------:R-:W-:Y:S04]  /*29600*/  STL [R1+0x154], R247 ;  /* 0x000154f701007387 */ /* 0x000fe80000100800 */
[----:B------:R1:W-:Y:S04]  /*29610*/  LDGSTS.E [R222+0x3280], desc[UR20][R126.64], P3 ;  /* 0x032800007ede7fae */ /* 0x0003e800099a1014 */
[----:B------:R-:W-:Y:S04]  /*29620*/  STL [R1+0x198], R6 ;  /* 0x0001980601007387 */ /* 0x000fe80000100800 */
[----:B------:R2:W-:Y:S01]  /*29630*/  STL [R1+0x194], R8 ;  /* 0x0001940801007387 */ /* 0x0005e20000100800 */
[----:B-1----:R-:W-:-:S02]  /*29640*/  IMAD.MOV.U32 R126, RZ, RZ, R6 ;  /* 0x000000ffff7e7224 */ /* 0x002fc400078e0006 */
[----:B------:R-:W-:Y:S01]  /*29650*/  IMAD.MOV.U32 R127, RZ, RZ, R8 ;  /* 0x000000ffff7f7224 */ /* 0x000fe200078e0008 */
[----:B------:R-:W-:Y:S04]  /*29660*/  STL [R1+0x1d8], R3 ;  /* 0x0001d80301007387 */ /* 0x000fe80000100800 */
[----:B------:R1:W-:Y:S04]  /*29670*/  STL [R1+0x1d4], R5 ;  /* 0x0001d40501007387 */ /* 0x0003e80000100800 */
[----:B------:R1:W-:Y:S04]  /*29680*/  STL [R1+0x218], R0 ;  /* 0x0002180001007387 */ /* 0x0003e80000100800 */
[----:B------:R1:W-:Y:S04]  /*29690*/  LDGSTS.E [R222+0x3680], desc[UR20][R126.64], P3 ;  /* 0x036800007ede7fae */ /* 0x0003e800099a1014 */
[----:B------:R1:W-:Y:S04]  /*296a0*/  STL [R1+0x214], R2 ;  /* 0x0002140201007387 */ /* 0x0003e80000100800 */
[----:B--2---:R-:W2:Y:S01]  /*296b0*/  LDL.LU R8, [R1+0x1c] ;  /* 0x00001c0001087983 */ /* 0x004ea20000300800 */
[----:B-1----:R-:W-:-:S03]  /*296c0*/  IMAD.MOV.U32 R126, RZ, RZ, R3 ;  /* 0x000000ffff7e7224 */ /* 0x002fc600078e0003 */
[----:B------:R-:W2:Y:S01]  /*296d0*/  LDL.LU R6, [R1+0x20] ;  /* 0x0000200001067983 */ /* 0x000ea20000300800 */
[----:B------:R-:W-:-:S03]  /*296e0*/  IMAD.MOV.U32 R127, RZ, RZ, R5 ;  /* 0x000000ffff7f7224 */ /* 0x000fc600078e0005 */
[----:B------:R-:W3:Y:S04]  /*296f0*/  LDL.LU R5, [R1+0x5c] ;  /* 0x00005c0001057983 */ /* 0x000ee80000300800 */
[----:B------:R1:W-:Y:S04]  /*29700*/  LDGSTS.E [R222+0x3a80], desc[UR20][R126.64], P3 ;  /* 0x03a800007ede7fae */ /* 0x0003e800099a1014 */
[----:B------:R-:W3:Y:S01]  /*29710*/  LDL.LU R3, [R1+0x60] ;  /* 0x0000600001037983 */ /* 0x000ee20000300800 */
[----:B-1----:R-:W-:Y:S01]  /*29720*/  IMAD.MOV.U32 R126, RZ, RZ, R0 ;  /* 0x000000ffff7e7224 */ /* 0x002fe200078e0000 */
[----:B------:R-:W-:Y:S01]  /*29730*/  LOP3.LUT R0, R4, 0x60, RZ, 0x3c, !PT ;  /* 0x0000006004007812 */ /* 0x000fe200078e3cff */
[----:B------:R-:W-:-:S02]  /*29740*/  IMAD.MOV.U32 R127, RZ, RZ, R2 ;  /* 0x000000ffff7f7224 */ /* 0x000fc400078e0002 */
[----:B------:R-:W4:Y:S04]  /*29750*/  LDL.LU R2, [R1+0x9c] ;  /* 0x00009c0001027983 */ /* 0x000f280000300800 */
        /* <DEDUP_REMOVED lines=38> */
[----:B--2---:R-:W-:-:S04]  /*299c0*/  IADD3 R6, P5, PT, R6, UR12, RZ ;  /* 0x0000000c06067c10 */ /* 0x004fc8000ffbe0ff */
[----:B------:R-:W-:Y:S01]  /*299d0*/  IADD3.X R8, PT, PT, R8, UR13, RZ, P5, !PT ;  /* 0x0000000d08087c10 */ /* 0x000fe2000affe4ff */
[----:B-1----:R-:W-:-:S04]  /*299e0*/  IMAD.MOV.U32 R126, RZ, RZ, R6 ;  /* 0x000000ffff7e7224 */ /* 0x002fc800078e0006 */
[----:B------:R-:W-:Y:S01]  /*299f0*/  IMAD.MOV.U32 R127, RZ, RZ, R8 ;  /* 0x000000ffff7f7224 */ /* 0x000fe200078e0008 */
[----:B---3--:R-:W-:Y:S01]  /*29a00*/  IADD3 R3, P4, PT, R3, UR12, RZ ;  /* 0x0000000c03037c10 */ /* 0x008fe2000ff9e0ff */
[----:B------:R1:W-:Y:S03]  /*29a10*/  STL [R1+0x20], R6 ;  /* 0x0000200601007387 */ /* 0x0003e60000100800 */
[----:B------:R-:W-:Y:S01]  /*29a20*/  IADD3.X R5, PT, PT, R5, UR13, RZ, P4, !PT ;  /* 0x0000000d05057c10 */ /* 0x000fe2000a7fe4ff */
[----:B------:R2:W-:Y:S04]  /*29a30*/  STL [R1+0x1c], R8 ;  /* 0x00001c0801007387 */ /* 0x0005e80000100800 */
[----:B------:R3:W-:Y:S04]  /*29a40*/  LDGSTS.E [R222+0x1f00], desc[UR20][R126.64], P3 ;  /* 0x01f000007ede7fae */ /* 0x0007e800099a1014 */
[----:B------:R-:W2:Y:S04]  /*29a50*/  LDL.LU R247, [R1+0x11c] ;  /* 0x00011c0001f77983 */ /* 0x000ea80000300800 */
[----:B------:R-:W2:Y:S01]  /*29a60*/  LDL.LU R246, [R1+0x120] ;  /* 0x0001200001f67983 */ /* 0x000ea20000300800 */
[----:B---3--:R-:W-:-:S02]  /*29a70*/  IMAD.MOV.U32 R126, RZ, RZ, R3 ;  /* 0x000000ffff7e7224 */ /* 0x008fc400078e0003 */
[----:B------:R-:W-:Y:S01]  /*29a80*/  IMAD.MOV.U32 R127, RZ, RZ, R5 ;  /* 0x000000ffff7f7224 */ /* 0x000fe200078e0005 */
[----:B------:R-:W-:Y:S01]  /*29a90*/  STL [R1+0x60], R3 ;  /* 0x0000600301007387 */ /* 0x000fe20000100800 */
[----:B----4-:R-:W-:-:S03]  /*29aa0*/  IADD3 R0, P5, PT, R0, UR12, RZ ;  /* 0x0000000c00007c10 */ /* 0x010fc6000ffbe0ff */
[----:B------:R3:W-:Y:S01]  /*29ab0*/  STL [R1+0x5c], R5 ;  /* 0x00005c0501007387 */ /* 0x0007e20000100800 */
[----:B------:R-:W-:-:S03]  /*29ac0*/  IADD3.X R2, PT, PT, R2, UR13, RZ, P5, !PT ;  /* 0x0000000d02027c10 */ /* 0x000fc6000affe4ff */
[----:B------:R-:W-:Y:S04]  /*29ad0*/  STL [R1+0xa0], R0 ;  /* 0x0000a00001007387 */ /* 0x000fe80000100800 */
[----:B-1----:R-:W4:Y:S04]  /*29ae0*/  LDL.LU R6, [R1+0x1a0] ;  /* 0x0001a00001067983 */ /* 0x002f280000300800 */
[----:B------:R1:W-:Y:S04]  /*29af0*/  LDGSTS.E [R222+0x2300], desc[UR20][R126.64], P3 ;  /* 0x023000007ede7fae */ /* 0x0003e800099a1014 */
[----:B------:R2:W-:Y:S04]  /*29b00*/  STL [R1+0x9c], R2 ;  /* 0x00009c0201007387 */ /* 0x0005e80000100800 */
[----:B--2---:R-:W2:Y:S01]  /*29b10*/  LDL.LU R8, [R1+0x19c] ;  /* 0x00019c0001087983 */ /* 0x004ea20000300800 */
[----:B-1----:R-:W-:-:S03]  /*29b20*/  IMAD.MOV.U32 R126, RZ, RZ, R0 ;  /* 0x000000ffff7e7224 */ /* 0x002fc600078e0000 */
[----:B---3--:R-:W3:Y:S01]  /*29b30*/  LDL.LU R5, [R1+0x1dc] ;  /* 0x0001dc0001057983 */ /* 0x008ee20000300800 */
[----:B------:R-:W-:-:S03]  /*29b40*/  IMAD.MOV.U32 R127, RZ, RZ, R2 ;  /* 0x000000ffff7f7224 */ /* 0x000fc600078e0002 */
[----:B------:R-:W2:Y:S04]  /*29b50*/  LDL.LU R3, [R1+0x1e0] ;  /* 0x0001e00001037983 */ /* 0x000ea80000300800 */
[----:B------:R-:W2:Y:S04]  /*29b60*/  LDL.LU R2, [R1+0x21c] ;  /* 0x00021c0001027983 */ /* 0x000ea80000300800 */
[----:B------:R-:W2:Y:S04]  /*29b70*/  LDL.LU R0, [R1+0x220] ;  /* 0x0002200001007983 */ /* 0x000ea80000300800 */
[----:B------:R1:W-:Y:S04]  /*29b80*/  LDGSTS.E [R222+0x2700], desc[UR20][R126.64], P3 ;  /* 0x027000007ede7fae */ /* 0x0003e800099a1014 */
[----:B------:R-:W2:Y:S04]  /*29b90*/  LDL.LU R126, [R1+0xdc] ;  /* 0x0000dc00017e7983 */ /* 0x000ea80000300800 */
[----:B------:R-:W1:Y:S01]  /*29ba0*/  LDL.LU R127, [R1+0xe0] ;  /* 0x0000e000017f7983 */ /* 0x000e620000300800 */
[----:B------:R-:W-:-:S04]  /*29bb0*/  IADD3 R246, P5, PT, R246, UR12, RZ ;  /* 0x0000000cf6f67c10 */ /* 0x000fc8000ffbe0ff */
[----:B------:R-:W-:Y:S02]  /*29bc0*/  IADD3.X R247, PT, PT, R247, UR13, RZ, P5, !PT ;  /* 0x0000000df7f77c10 */ /* 0x000fe4000affe4ff */
[----:B-1----:R-:W-:-:S04]  /*29bd0*/  IADD3 R127, P4, PT, R127, UR12, RZ ;  /* 0x0000000c7f7f7c10 */ /* 0x002fc8000ff9e0ff */
[----:B--2---:R-:W-:Y:S01]  /*29be0*/  IADD3.X R126, PT, PT, R126, UR13, RZ, P4, !PT ;  /* 0x0000000d7e7e7c10 */ /* 0x004fe2000a7fe4ff */
[----:B------:R1:W-:Y:S04]  /*29bf0*/  STL [R1+0xe0], R127 ;  /* 0x0000e07f01007387 */ /* 0x0003e80000100800 */
[----:B------:R2:W-:Y:S01]  /*29c00*/  STL [R1+0xdc], R126 ;  /* 0x0000dc7e01007387 */ /* 0x0005e20000100800 */
[----:B-1----:R-:W-:-:S04]  /*29c10*/  LOP3.LUT R127, R127, R126, RZ, 0x3c, !PT ;  /* 0x0000007e7f7f7212 */ /* 0x002fc800078e3cff */
[----:B--2---:R-:W-:-:S04]  /*29c20*/  LOP3.LUT R126, R127, R126, RZ, 0x3c, !PT ;  /* 0x0000007e7f7e7212 */ /* 0x004fc800078e3cff */
[----:B------:R-:W-:Y:S01]  /*29c30*/  LOP3.LUT R127, R127, R126, RZ, 0x3c, !PT ;  /* 0x0000007e7f7f7212 */ /* 0x000fe200078e3cff */
[----:B------:R-:W-:Y:S04]  /*29c40*/  STL [R1+0x120], R246 ;  /* 0x000120f601007387 */ /* 0x000fe80000100800 */
[----:B------:R1:W-:Y:S04]  /*29c50*/  LDGSTS.E [R222+0x2b00], desc[UR20][R126.64], P3 ;  /* 0x02b000007ede7fae */ /* 0x0003e800099a1014 */
[----:B------:R2:W-:Y:S01]  /*29c60*/  STL [R1+0x11c], R247 ;  /* 0x00011cf701007387 */ /* 0x0005e20000100800 */
[----:B-1----:R-:W-:-:S02]  /*29c70*/  IMAD.MOV.U32 R126, RZ, RZ, R246 ;  /* 0x000000ffff7e7224 */ /* 0x002fc400078e00f6 */
[----:B------:R-:W-:Y:S02]  /*29c80*/  IMAD.MOV.U32 R127, RZ, RZ, R247 ;  /* 0x000000ffff7f7224 */ /* 0x000fe400078e00f7 */
[----:B--2---:R-:W2:Y:S04]  /*29c90*/  LDL.LU R247, [R1+0x608] ;  /* 0x0006080001f77983 */ /* 0x004ea80000300800 */
[----:B------:R-:W2:Y:S04]  /*29ca0*/  LDL.LU R246, [R1+0x604] ;  /* 0x0006040001f67983 */ /* 0x000ea80000300800 */
[----:B------:R1:W-:Y:S04]  /*29cb0*/  LDGSTS.E [R222+0x2f00], desc[UR20][R126.64], P3 ;  /* 0x02f000007ede7fae */ /* 0x0003e800099a1014 */
[----:B------:R-:W2:Y:S04]  /*29cc0*/  LDL.LU R126, [R1+0x15c] ;  /* 0x00015c00017e7983 */ /* 0x000ea80000300800 */
[----:B------:R-:W1:Y:S01]  /*29cd0*/  LDL.LU R127, [R1+0x160] ;  /* 0x00016000017f7983 */ /* 0x000e620000300800 */
[----:B----4-:R-:W-:-:S04]  /*29ce0*/  IADD3 R6, P5, PT, R6, UR12, RZ ;  /* 0x0000000c06067c10 */ /* 0x010fc8000ffbe0ff */
[----:B------:R-:W-:Y:S02]  /*29cf0*/  IADD3.X R8, PT, PT, R8, UR13, RZ, P5, !PT ;  /* 0x0000000d08087c10 */ /* 0x000fe4000affe4ff */
        /* <DEDUP_REMOVED lines=11> */
[----:B---3--:R-:W-:-:S03]  /*29db0*/  IADD3.X R5, PT, PT, R5, UR13, RZ, P4, !PT ;  /* 0x0000000d05057c10 */ /* 0x008fc6000a7fe4ff */
[----:B------:R-:W-:Y:S01]  /*29dc0*/  STL [R1+0x1a0], R6 ;  /* 0x0001a00601007387 */ /* 0x000fe20000100800 */
[----:B-1----:R-:W-:Y:S02]  /*29dd0*/  IMAD.MOV.U32 R126, RZ, RZ, R6 ;  /* 0x000000ffff7e7224 */ /* 0x002fe400078e0006 */
[----:B------:R-:W-:Y:S01]  /*29de0*/  IMAD.MOV.U32 R127, RZ, RZ, R8 ;  /* 0x000000ffff7f7224 */ /* 0x000fe200078e0008 */
[----:B------:R1:W-:Y:S04]  /*29df0*/  STL [R1+0x19c], R8 ;  /* 0x00019c0801007387 */ /* 0x0003e80000100800 */
[----:B------:R2:W-:Y:S04]  /*29e00*/  LDGSTS.E [R222+0x3700], desc[UR20][R126.64], P3 ;  /* 0x037000007ede7fae */ /* 0x0005e800099a1014 */
[----:B------:R-:W-:Y:S04]  /*29e10*/  STL [R1+0x1e0], R3 ;  /* 0x0001e00301007387 */ /* 0x000fe80000100800 */
[----:B------:R-:W-:Y:S01]  /*29e20*/  STL [R1+0x1dc], R5 ;  /* 0x0001dc0501007387 */ /* 0x000fe20000100800 */
[----:B--2---:R-:W-:-:S02]  /*29e30*/  IMAD.MOV.U32 R126, RZ, RZ, R3 ;  /* 0x000000ffff7e7224 */ /* 0x004fc400078e0003 */
[----:B------:R-:W-:Y:S01]  /*29e40*/  IMAD.MOV.U32 R127, RZ, RZ, R5 ;  /* 0x000000ffff7f7224 */ /* 0x000fe200078e0005 */
[----:B------:R-:W-:Y:S04]  /*29e50*/  STL [R1+0x220], R0 ;  /* 0x0002200001007387 */ /* 0x000fe80000100800 */
[----:B------:R2:W-:Y:S04]  /*29e60*/  LDGSTS.E [R222+0x3b00], desc[UR20][R126.64], P3 ;  /* 0x03b000007ede7fae */ /* 0x0005e800099a1014 */
[----:B------:R3:W-:Y:S04]  /*29e70*/  STL [R1+0x21c], R2 ;  /* 0x00021c0201007387 */ /* 0x0007e80000100800 */
[----:B-1----:R-:W4:Y:S01]  /*29e80*/  LDL.LU R8, [R1+0x24] ;  /* 0x0000240001087983 */ /* 0x002f220000300800 */
[----:B--2---:R-:W-:-:S03]  /*29e90*/  IMAD.MOV.U32 R127, RZ, RZ, R2 ;  /* 0x000000ffff7f7224 */ /* 0x004fc600078e0002 */
[----:B---3--:R-:W2:Y:S01]  /*29ea0*/  LDL.LU R2, [R1+0x28] ;  /* 0x0000280001027983 */ /* 0x008ea20000300800 */
[----:B------:R-:W-:Y:S01]  /*29eb0*/  IADD3 R150, P4, PT, R150, UR12, RZ ;  /* 0x0000000c96967c10 */ /* 0x000fe2000ff9e0ff */
[----:B------:R-:W-:Y:S01]  /*29ec0*/  IMAD.MOV.U32 R126, RZ, RZ, R0 ;  /* 0x000000ffff7e7224 */ /* 0x000fe200078e0000 */
[----:B------:R-:W-:Y:S01]  /*29ed0*/  LOP3.LUT R0, R4, 0x70, RZ, 0x3c, !PT ;  /* 0x0000007004007812 */ /* 0x000fe200078e3cff */
[----:B------:R-:W3:Y:S01]  /*29ee0*/  LDL.LU R6, [R1+0x68] ;  /* 0x0000680001067983 */ /* 0x000ee20000300800 */
[----:B------:R-:W-:Y:S02]  /*29ef0*/  IADD3.X R149, PT, PT, R149, UR13, RZ, P4, !PT ;  /* 0x0000000d95957c10 */ /* 0x000fe4000a7fe4ff */
[----:B------:R-:W-:Y:S01]  /*29f00*/  IADD3 R166, P5, PT, R166, UR12, RZ ;  /* 0x0000000ca6a67c10 */ /* 0x000fe2000ffbe0ff */
[----:B------:R1:W-:Y:S01]  /*29f10*/  LDGSTS.E [R222+0x3f00], desc[UR20][R126.64], P3 ;  /* 0x03f000007ede7fae */ /* 0x0003e200099a1014 */
[----:B------:R-:W-:Y:S02]  /*29f20*/  IADD3 R182, P4, PT, R182, UR12, RZ ;  /* 0x0000000cb6b67c10 */ /* 0x000fe4000ff9e0ff */
[----:B------:R-:W-:Y:S01]  /*29f30*/  IADD3.X R165, PT, PT, R165, UR13, RZ, P5, !PT ;  /* 0x0000000da5a57c10 */ /* 0x000fe2000affe4ff */
[----:B------:R-:W3:Y:S01]  /*29f40*/  LDL.LU R3, [R1+0xa4] ;  /* 0x0000a40001037983 */ /* 0x000ee20000300800 */
[----:B------:R-:W-:Y:S01]  /*29f50*/  IADD3.X R181, PT, PT, R181, UR13, RZ, P4, !PT ;  /* 0x0000000db5b57c10 */ /* 0x000fe2000a7fe4ff */
[----:B-1----:R-:W-:-:S02]  /*29f60*/  VIADD R222, R0, UR5 ;  /* 0x0000000500de7c36 */ /* 0x002fc40008000000 */
[----:B------:R-:W-:Y:S02]  /*29f70*/  IMAD.MOV.U32 R126, RZ, RZ, R150 ;  /* 0x000000ffff7e7224 */ /* 0x000fe400078e0096 */
[----:B------:R-:W-:Y:S01]  /*29f80*/  IMAD.MOV.U32 R127, RZ, RZ, R149 ;  /* 0x000000ffff7f7224 */ /* 0x000fe200078e0095 */
[----:B------:R-:W-:Y:S01]  /*29f90*/  IADD3 R198, P5, PT, R198, UR12, RZ ;  /* 0x0000000cc6c67c10 */ /* 0x000fe2000ffbe0ff */
[----:B------:R-:W3:Y:S04]  /*29fa0*/  LDL.LU R0, [R1+0xa8] ;  /* 0x0000a80001007983 */ /* 0x000ee80000300800 */
[----:B------:R1:W-:Y:S01]  /*29fb0*/  LDGSTS.E [R222+0x380], desc[UR20][R126.64], P3 ;  /* 0x003800007ede7fae */ /* 0x0003e200099a1014 */
[----:B------:R-:W-:Y:S02]  /*29fc0*/  IADD3.X R197, PT, PT, R197, UR13, RZ, P5, !PT ;  /* 0x0000000dc5c57c10 */ /* 0x000fe4000affe4ff */
[----:B------:R-:W-:Y:S01]  /*29fd0*/  IADD3 R214, P4, PT, R214, UR12, RZ ;  /* 0x0000000cd6d67c10 */ /* 0x000fe2000ff9e0ff */
[----:B------:R-:W3:Y:S01]  /*29fe0*/  LDL.LU R5, [R1+0x128] ;  /* 0x0001280001057983 */ /* 0x000ee20000300800 */
[----:B-1----:R-:W-:-:S02]  /*29ff0*/  IMAD.MOV.U32 R126, RZ, RZ, R166 ;  /* 0x000000ffff7e7224 */ /* 0x002fc400078e00a6 */
        /* <DEDUP_REMOVED lines=23> */
[----:B----4-:R-:W-:Y:S01]  /*2a170*/  IADD3.X R8, PT, PT, R8, UR13, RZ, P5, !PT ;  /* 0x0000000d08087c10 */ /* 0x010fe2000affe4ff */
[----:B-1----:R-:W-:Y:S01]  /*2a180*/  IMAD.MOV.U32 R126, RZ, RZ, R2 ;  /* 0x000000ffff7e7224 */ /* 0x002fe200078e0002 */
[----:B------:R-:W-:Y:S03]  /*2a190*/  STL [R1+0x28], R2 ;  /* 0x0000280201007387 */ /* 0x000fe60000100800 */
[----:B------:R-:W-:Y:S01]  /*2a1a0*/  IMAD.MOV.U32 R127, RZ, RZ, R8 ;  /* 0x000000ffff7f7224 */ /* 0x000fe200078e0008 */
[----:B------:R1:W-:Y:S04]  /*2a1b0*/  STL [R1+0x24], R8 ;  /* 0x0000240801007387 */ /* 0x0003e80000100800 */
[----:B------:R2:W-:Y:S04]  /*2a1c0*/  LDGSTS.E [R222+0x1f80], desc[UR20][R126.64], P3 ;  /* 0x01f800007ede7fae */ /* 0x0005e800099a1014 */
[----:B-1----:R-:W4:Y:S04]  /*2a1d0*/  LDL.LU R8, [R1+0x124] ;  /* 0x0001240001087983 */ /* 0x002f280000300800 */
[----:B------:R-:W4:Y:S04]  /*2a1e0*/  LDL.LU R2, [R1+0x1a8] ;  /* 0x0001a80001027983 */ /* 0x000f280000300800 */
[----:B------:R-:W4:Y:S01]  /*2a1f0*/  LDL.LU R127, [R1+0x64] ;  /* 0x00006400017f7983 */ /* 0x000f220000300800 */
[----:B---3--:R-:W-:-:S02]  /*2a200*/  IADD3 R6, P4, PT, R6, UR12, RZ ;  /* 0x0000000c06067c10 */ /* 0x008fc4000ff9e0ff */
[----:B------:R-:W-:-:S03]  /*2a210*/  IADD3 R0, P5, PT, R0, UR12, RZ ;  /* 0x0000000c00007c10 */ /* 0x000fc6000ffbe0ff */
[----:B--2---:R-:W-:Y:S01]  /*2a220*/  IMAD.MOV.U32 R126, RZ, RZ, R6 ;  /* 0x000000ffff7e7224 */ /* 0x004fe200078e0006 */
[----:B------:R-:W-:Y:S01]  /*2a230*/  IADD3.X R3, PT, PT, R3, UR13, RZ, P5, !PT ;  /* 0x0000000d03037c10 */ /* 0x000fe2000affe4ff */
[----:B------:R1:W-:Y:S01]  /*2a240*/  STL [R1+0x68], R6 ;  /* 0x0000680601007387 */ /* 0x0003e20000100800 */
[----:B----4-:R-:W-:-:S05]  /*2a250*/  IADD3.X R127, PT, PT, R127, UR13, RZ, P4, !PT ;  /* 0x0000000d7f7f7c10 */ /* 0x010fca000a7fe4ff */
[----:B------:R2:W-:Y:S04]  /*2a260*/  STL [R1+0x64], R127 ;  /* 0x0000647f01007387 */ /* 0x0005e80000100800 */
[----:B------:R3:W-:Y:S04]  /*2a270*/  LDGSTS.E [R222+0x2380], desc[UR20][R126.64], P3 ;  /* 0x023800007ede7fae */ /* 0x0007e800099a1014 */
[----:B------:R4:W-:Y:S04]  /*2a280*/  STL [R1+0xa8], R0 ;  /* 0x0000a80001007387 */ /* 0x0009e80000100800 */
[----:B-1----:R-:W4:Y:S01]  /*2a290*/  LDL.LU R6, [R1+0x1a4] ;  /* 0x0001a40001067983 */ /* 0x002f220000300800 */
[----:B---3--:R-:W-:-:S02]  /*2a2a0*/  IMAD.MOV.U32 R126, RZ, RZ, R0 ;  /* 0x000000ffff7e7224 */ /* 0x008fc400078e0000 */
[----:B--2---:R-:W-:Y:S01]  /*2a2b0*/  IMAD.MOV.U32 R127, RZ, RZ, R3 ;  /* 0x000000ffff7f7224 */ /* 0x004fe200078e0003 */
[----:B------:R1:W-:Y:S04]  /*2a2c0*/  STL [R1+0xa4], R3 ;  /* 0x0000a40301007387 */ /* 0x0003e80000100800 */
[----:B----4-:R-:W2:Y:S04]  /*2a2d0*/  LDL.LU R0, [R1+0x224] ;  /* 0x0002240001007983 */ /* 0x010ea80000300800 */
[----:B------:R3:W-:Y:S04]  /*2a2e0*/  LDGSTS.E [R222+0x2780], desc[UR20][R126.64], P3 ;  /* 0x027800007ede7fae */ /* 0x0007e800099a1014 */
[----:B-1----:R-:W4:Y:S04]  /*2a2f0*/  LDL.LU R3, [R1+0x228] ;  /* 0x0002280001037983 */ /* 0x002f280000300800 */
[----:B------:R-:W2:Y:S04]  /*2a300*/  LDL.LU R126, [R1+0xe4] ;  /* 0x0000e400017e7983 */ /* 0x000ea80000300800 */
[----:B------:R-:W3:Y:S01]  /*2a310*/  LDL.LU R127, [R1+0xe8] ;  /* 0x0000e800017f7983 */ /* 0x000ee20000300800 */
[----:B------:R-:W-:-:S04]  /*2a320*/  IADD3 R5, P5, PT, R5, UR12, RZ ;  /* 0x0000000c05057c10 */ /* 0x000fc8000ffbe0ff */
[----:B------:R-:W-:Y:S02]  /*2a330*/  IADD3.X R8, PT, PT, R8, UR13, RZ, P5, !PT ;  /* 0x0000000d08087c10 */ /* 0x000fe4000affe4ff */
[----:B---3--:R-:W-:-:S04]  /*2a340*/  IADD3 R127, P4, PT, R127, UR12, RZ ;  /* 0x0000000c7f7f7c10 */ /* 0x008fc8000ff9e0ff */
        /* <DEDUP_REMOVED lines=11> */
[----:B--2---:R-:W5:Y:S04]  /*2a400*/  LDL.LU R8, [R1+0x600] ;  /* 0x0006000001087983 */ /* 0x004f680000300800 */
[----:B------:R-:W5:Y:S04]  /*2a410*/  LDL.LU R5, [R1+0x5fc] ;  /* 0x0005fc0001057983 */ /* 0x000f680000300800 */
        /* <DEDUP_REMOVED lines=22> */
[----:B----4-:R-:W-:-:S04]  /*2a580*/  IADD3 R3, P5, PT, R3, UR12, RZ ;  /* 0x0000000c03037c10 */ /* 0x010fc8000ffbe0ff */
        /* <DEDUP_REMOVED lines=14> */
[----:B------:R1:W-:Y:S01]  /*2a670*/  LDGSTS.E [R222+0x3f80], desc[UR20][R126.64], P3 ;  /* 0x03f800007ede7fae */ /* 0x0003e200099a1014 */
[----:B------:R-:W2:Y:S01]  /*2a680*/  S2R R3, SR_TID.X ;  /* 0x0000000000037919 */ /* 0x000ea20000002100 */
[----:B------:R-:W-:Y:S02]  /*2a690*/  UIADD3 UR16, UPT, UPT, UR16, 0x1, URZ ;  /* 0x0000000110107890 */ /* 0x000fe4000fffe0ff */
[----:B------:R-:W-:Y:S01]  /*2a6a0*/  UIADD3 UR22, UPT, UPT, UR6, 0x1, URZ ;  /* 0x0000000106167890 */ /* 0x000fe2000fffe0ff */
[----:B------:R-:W0:Y:S04]  /*2a6b0*/  LDGDEPBAR ;  /* 0x00000000000079af */ /* 0x000e280000000000 */
[----:B------:R-:W3:Y:S01]  /*2a6c0*/  LDL R127, [R1+0x22c] ;  /* 0x00022c00017f7983 */ /* 0x000ee20000100800 */
[----:B------:R-:W-:-:S04]  /*2a6d0*/  UISETP.GT.AND UP1, UPT, UR16, 0x1, UPT ;  /* 0x000000011000788c */ /* 0x000fc8000bf24270 */
[----:B------:R-:W-:Y:S01]  /*2a6e0*/  USEL UR5, URZ, 0x1, !UP1 ;  /* 0x00000001ff057887 */ /* 0x000fe2000c800000 */
[----:B-1----:R-:W-:Y:S01]  /*2a6f0*/  IMAD.U32 R126, RZ, RZ, UR18 ;  /* 0x00000012ff7e7e24 */ /* 0x002fe2000f8e00ff */
[----:B------:R-:W-:Y:S02]  /*2a700*/  USEL UR16, UR16, URZ, !UP1 ;  /* 0x000000ff10107287 */ /* 0x000fe4000c800000 */
[----:B------:R-:W-:Y:S01]  /*2a710*/  ULOP3.LUT UR5, UR18, UR5, URZ, 0x3c, !UPT ;  /* 0x0000000512057292 */ /* 0x000fe2000f8e3cff */
[----:B------:R-:W-:Y:S01]  /*2a720*/  UMOV UR15, UR9 ;  /* 0x00000009000f7c82 */ /* 0x000fe20008000000 */
[----:B--2---:R-:W-:-:S04]  /*2a730*/  SHF.R.U32.HI R3, RZ, 0x6, R3 ;  /* 0x00000006ff037819 */ /* 0x004fc80000011603 */
[----:B------:R-:W-:Y:S02]  /*2a740*/  SGXT.U32 R3, R3, 0x1 ;  /* 0x000000010303781a */ /* 0x000fe40000000000 */
[----:B---3--:R-:W-:Y:S01]  /*2a750*/  ISETP.NE.U32.AND P3, PT, R127, UR6, PT ;  /* 0x000000067f007c0c */ /* 0x008fe2000bf65070 */
[----:B------:R-:W-:-:S12]  /*2a760*/  UMOV UR6, UR22 ;  /* 0x0000001600067c82 */ /* 0x000fd80008000000 */
[----:B------:R-:W-:Y:S05]  /*2a770*/  @P3 BRA `(.L_x_10) ;  /* 0xffffff8800243947 */ /* 0x000fea000383ffff */
.L_x_7:
[----:B------:R-:W-:Y:S05]  /*2a780*/  @!P2 BRA `(.L_x_11) ;  /* 0x000000000010a947 */ /* 0x000fea0003800000 */
[----:B------:R-:W-:-:S06]  /*2a790*/  USHF.L.U32 UR18, UR18, 0x1f, URZ ;  /* 0x0000001f12127899 */ /* 0x000fcc00080006ff */
[----:B-----5:R-:W-:-:S04]  /*2a7a0*/  IMAD.U32 R2, RZ, RZ, UR18 ;  /* 0x00000012ff027e24 */ /* 0x020fc8000f8e00ff */
[----:B------:R-:W1:Y:S02]  /*2a7b0*/  SYNCS.PHASECHK.TRANS64.TRYWAIT P1, [UR9], R2 ;  /* 0x00000002ff0075a7 */ /* 0x000e640008021109 */
[----:B-1----:R-:W-:Y:S05]  /*2a7c0*/  @!P1 BRA `(.L_x_12) ;  /* 0x0000002000e09947 */ /* 0x002fea0003800000 */
.L_x_11:
[----:B------:R-:W1:Y:S01]  /*2a7d0*/  S2R R70, SR_TID.X ;  /* 0x0000000000467919 */ /* 0x000e620000002100 */
[----:B------:R-:W-:-:S04]  /*2a7e0*/  DEPBAR.LE SB0, 0x0 ;  /* 0x000080000000791a */ /* 0x000fc80000000000 */
[----:B------:R-:W-:Y:S06]  /*2a7f0*/  BAR.SYNC.DEFER_BLOCKING 0x0 ;  /* 0x0000000000007b1d */ /* 0x000fec0000010000 */
[----:B------:R-:W3:Y:S01]  /*2a800*/  LDCU UR4, c[0x0][0x3b4] ;  /* 0x00007680ff0477ac */ /* 0x000ee20008000800 */
[----:B------:R-:W4:Y:S01]  /*2a810*/  LDCU.128 UR12, c[0x0][0x390] ;  /* 0x00007200ff0c77ac */ /* 0x000f220008000c00 */
[----:B------:R-:W2:Y:S01]  /*2a820*/  LDCU UR5, c[0x0][0x3b8] ;  /* 0x00007700ff0577ac */ /* 0x000ea20008000800 */
[----:B------:R-:W1:Y:S02]  /*2a830*/  @!P0 SYNCS.CCTL.IV [UR7+0x90000] ;  /* 0x09000000ff0089b1 */ /* 0x000e640008000007 */
[----:B-1----:R-:W-:Y:S01]  /*2a840*/  BAR.SYNC.DEFER_BLOCKING 0x0 ;  /* 0x0000000000007b1d */ /* 0x002fe20000010000 */
[C---:B------:R-:W-:Y:S01]  /*2a850*/  IMAD.SHL.U32 R68, R70.reuse, 0x80, RZ ;  /* 0x0000008046447824 */ /* 0x040fe200078e00ff */
[C---:B------:R-:W-:Y:S01]  /*2a860*/  LOP3.LUT R71, R70.reuse, 0x60, RZ, 0xc0, !PT ;  /* 0x0000006046477812 */ /* 0x040fe200078ec0ff */
[C---:B-----5:R-:W-:Y:S01]  /*2a870*/  IMAD.SHL.U32 R2, R70.reuse, 0x10, RZ ;  /* 0x0000001046027824 */ /* 0x060fe200078e00ff */
[----:B------:R-:W-:-:S02]  /*2a880*/  LOP3.LUT R70, R70, 0x7f, RZ, 0xc0, !PT ;  /* 0x0000007f46467812 */ /* 0x000fc400078ec0ff */
[----:B------:R-:W-:Y:S01]  /*2a890*/  LOP3.LUT R69, R68, 0x800, RZ, 0xc0, !PT ;  /* 0x0000080044457812 */ /* 0x000fe200078ec0ff */
[----:B--2---:R-:W-:Y:S01]  /*2a8a0*/  LDTM.16dp32bit_t0_t15.x64 R4, tmem[UR19] ;  /* 0x00000013000479ee */ /* 0x004fe20008b00000 */
[----:B------:R-:W1:Y:S01]  /*2a8b0*/  LDTM.16dp32bit_t16_t31.x64 R4, tmem[UR19+0x40] ;  /* 0x00004013000479ee */ /* 0x000e620008b20000 */
[----:B------:R-:W3:Y:S01]  /*2a8c0*/  LDL.LU R68, [R1+0x4f0] ;  /* 0x0004f00001447983 */ /* 0x000ee20000300800 */
[----:B------:R-:W-:-:S04]  /*2a8d0*/  LOP3.LUT R2, R2, 0xf0, RZ, 0xc0, !PT ;  /* 0x000000f002027812 */ /* 0x000fc800078ec0ff */
[----:B------:R-:W-:-:S05]  /*2a8e0*/  IADD3 R2, PT, PT, R2, UR7, R69 ;  /* 0x0000000702027c10 */ /* 0x000fca000fffe045 */
[----:B------:R-:W-:Y:S01]  /*2a8f0*/  IMAD R69, R71, 0x8, R2 ;  /* 0x0000000847457824 */ /* 0x000fe200078e0202 */
[----:B------:R-:W-:Y:S01]  /*2a900*/  LEA R2, R70, UR7, 0x4 ;  /* 0x0000000746027c11 */ /* 0x000fe2000f8e20ff */
[----:B------:R-:W2:Y:S01]  /*2a910*/  @!P0 SYNCS.CCTL.IV [UR7+0x90008] ;  /* 0x09000800ff0089b1 */ /* 0x000ea20008000007 */
[----:B------:R-:W-:Y:S01]  /*2a920*/  NOP ;  /* 0x0000000000007918 */ /* 0x000fe20000000000 */
[----:B-1----:R-:W-:Y:S02]  /*2a930*/  IMAD.MOV.U32 R72, RZ, RZ, R4 ;  /* 0x000000ffff487224 */ /* 0x002fe400078e0004 */
[----:B------:R-:W-:Y:S02]  /*2a940*/  IMAD.MOV.U32 R4, RZ, RZ, R5 ;  /* 0x000000ffff047224 */ /* 0x000fe400078e0005 */
[----:B------:R-:W-:Y:S02]  /*2a950*/  IMAD.MOV.U32 R73, RZ, RZ, R6 ;  /* 0x000000ffff497224 */ /* 0x000fe400078e0006 */
[----:B------:R-:W-:-:S02]  /*2a960*/  IMAD.MOV.U32 R5, RZ, RZ, R7 ;  /* 0x000000ffff057224 */ /* 0x000fc400078e0007 */
[----:B------:R-:W-:Y:S02]  /*2a970*/  IMAD.MOV.U32 R74, RZ, RZ, R8 ;  /* 0x000000ffff4a7224 */ /* 0x000fe400078e0008 */
[----:B------:R-:W-:Y:S02]  /*2a980*/  IMAD.MOV.U32 R75, RZ, RZ, R10 ;  /* 0x000000ffff4b7224 */ /* 0x000fe400078e000a */
[----:B------:R-:W-:Y:S02]  /*2a990*/  IMAD.MOV.U32 R6, RZ, RZ, R9 ;  /* 0x000000ffff067224 */ /* 0x000fe400078e0009 */
[----:B------:R-:W-:Y:S01]  /*2a9a0*/  IMAD.MOV.U32 R7, RZ, RZ, R11 ;  /* 0x000000ffff077224 */ /* 0x000fe200078e000b */
[----:B--2---:R1:W-:Y:S04]  /*2a9b0*/  STS.128 [R69], R72 ;  /* 0x0000004845007388 */ /* 0x0043e80000000c00 */
[----:B------:R-:W-:Y:S01]  /*2a9c0*/  STS.128 [R69+0x400], R4 ;  /* 0x0004000445007388 */ /* 0x000fe20000000c00 */
[----:B------:R-:W-:Y:S01]  /*2a9d0*/  BAR.SYNC.DEFER_BLOCKING 0x0 ;  /* 0x0000000000007b1d */ /* 0x000fe20000010000 */
[----:B------:R-:W-:-:S02]  /*2a9e0*/  IMAD.MOV.U32 R8, RZ, RZ, R12 ;  /* 0x000000ffff087224 */ /* 0x000fc400078e000c */
[----:B------:R-:W-:Y:S02]  /*2a9f0*/  IMAD.MOV.U32 R12, RZ, RZ, R13 ;  /* 0x000000ffff0c7224 */ /* 0x000fe400078e000d */
[----:B------:R-:W-:Y:S01]  /*2aa00*/  IMAD.MOV.U32 R9, RZ, RZ, R14 ;  /* 0x000000ffff097224 */ /* 0x000fe200078e000e */
[----:B------:R-:W2:Y:S04]  /*2aa10*/  LDS.128 R84, [R2] ;  /* 0x0000000002547984 */ /* 0x000ea80000000c00 */
[----:B------:R-:W-:Y:S01]  /*2aa20*/  LDS.128 R4, [R2+0x800] ;  /* 0x0008000002047984 */ /* 0x000fe20000000c00 */
[----:B------:R-:W-:Y:S02]  /*2aa30*/  IMAD.MOV.U32 R13, RZ, RZ, R15 ;  /* 0x000000ffff0d7224 */ /* 0x000fe400078e000f */
[----:B------:R-:W-:-:S02]  /*2aa40*/  IMAD.MOV.U32 R10, RZ, RZ, R16 ;  /* 0x000000ffff0a7224 */ /* 0x000fc400078e0010 */
[----:B------:R-:W-:Y:S01]  /*2aa50*/  IMAD.MOV.U32 R11, RZ, RZ, R18 ;  /* 0x000000ffff0b7224 */ /* 0x000fe200078e0012 */
[----:B------:R-:W-:Y:S01]  /*2aa60*/  BAR.SYNC.DEFER_BLOCKING 0x0 ;  /* 0x0000000000007b1d */ /* 0x000fe20000010000 */
[----:B------:R-:W-:Y:S02]  /*2aa70*/  IMAD.MOV.U32 R14, RZ, RZ, R17 ;  /* 0x000000ffff0e7224 */ /* 0x000fe400078e0011 */
[----:B------:R-:W-:-:S03]  /*2aa80*/  IMAD.MOV.U32 R15, RZ, RZ, R19 ;  /* 0x000000ffff0f7224 */ /* 0x000fc600078e0013 */
[----:B------:R-:W-:Y:S04]  /*2aa90*/  STS.128 [R69], R8 ;  /* 0x0000000845007388 */ /* 0x000fe80000000c00 */
[----:B------:R-:W-:Y:S01]  /*2aaa0*/  STS.128 [R69+0x400], R12 ;  /* 0x0004000c45007388 */ /* 0x000fe20000000c00 */
[----:B------:R-:W-:Y:S01]  /*2aab0*/  BAR.SYNC.DEFER_BLOCKING 0x0 ;  /* 0x0000000000007b1d */ /* 0x000fe20000010000 */
[----:B------:R-:W-:Y:S02]  /*2aac0*/  IMAD.MOV.U32 R16, RZ, RZ, R20 ;  /* 0x000000ffff107224 */ /* 0x000fe400078e0014 */
[----:B------:R-:W-:Y:S02]  /*2aad0*/  IMAD.MOV.U32 R20, RZ, RZ, R21 ;  /* 0x000000ffff147224 */ /* 0x000fe400078e0015 */
[----:B------:R-:W-:Y:S01]  /*2aae0*/  IMAD.MOV.U32 R17, RZ, RZ, R22 ;  /* 0x000000ffff117224 */ /* 0x000fe200078e0016 */
[----:B------:R-:W2:Y:S04]  /*2aaf0*/  LDS.128 R80, [R2] ;  /* 0x0000000002507984 */ /* 0x000ea80000000c00 */
[----:B------:R-:W-:Y:S01]  /*2ab00*/  LDS.128 R8, [R2+0x800] ;  /* 0x0008000002087984 */ /* 0x000fe20000000c00 */
[----:B------:R-:W-:-:S02]  /*2ab10*/  IMAD.MOV.U32 R21, RZ, RZ, R23 ;  /* 0x000000ffff157224 */ /* 0x000fc400078e0017 */
[----:B------:R-:W-:Y:S02]  /*2ab20*/  IMAD.MOV.U32 R18, RZ, RZ, R24 ;  /* 0x000000ffff127224 */ /* 0x000fe400078e0018 */
[----:B------:R-:W-:Y:S01]  /*2ab30*/  IMAD.MOV.U32 R19, RZ, RZ, R26 ;  /* 0x000000ffff137224 */ /* 0x000fe200078e001a */
[----:B------:R-:W-:Y:S01]  /*2ab40*/  BAR.SYNC.DEFER_BLOCKING 0x0 ;  /* 0x0000000000007b1d */ /* 0x000fe20000010000 */
[----:B------:R-:W-:Y:S02]  /*2ab50*/  IMAD.MOV.U32 R22, RZ, RZ, R25 ;  /* 0x000000ffff167224 */ /* 0x000fe400078e0019 */
[----:B------:R-:W-:-:S03]  /*2ab60*/  IMAD.MOV.U32 R23, RZ, RZ, R27 ;  /* 0x000000ffff177224 */ /* 0x000fc600078e001b */
[----:B------:R-:W-:Y:S04]  /*2ab70*/  STS.128 [R69], R16 ;  /* 0x0000001045007388 */ /* 0x000fe80000000c00 */
[----:B------:R2:W-:Y:S01]  /*2ab80*/  STS.128 [R69+0x400], R20 ;  /* 0x0004001445007388 */ /* 0x0005e20000000c00 */
[----:B------:R-:W-:Y:S01]  /*2ab90*/  BAR.SYNC.DEFER_BLOCKING 0x0 ;  /* 0x0000000000007b1d */ /* 0x000fe20000010000 */
[----:B-1----:R-:W-:Y:S02]  /*2aba0*/  IMAD.MOV.U32 R72, RZ, RZ, R28 ;  /* 0x000000ffff487224 */ /* 0x002fe400078e001c */
[----:B------:R-:W-:-:S03]  /*2abb0*/  IMAD.MOV.U32 R73, RZ, RZ, R30 ;  /* 0x000000ffff497224 */ /* 0x000fc600078e001e */
[----:B------:R-:W1:Y:S04]  /*2abc0*/  LDS.128 R76, [R2] ;  /* 0x00000000024c7984 */ /* 0x000e680000000c00 */
[----:B------:R-:W-:Y:S01]  /*2abd0*/  LDS.128 R12, [R2+0x800] ;  /* 0x00080000020c7984 */ /* 0x000fe20000000c00 */
[----:B------:R-:W-:Y:S02]  /*2abe0*/  IMAD.MOV.U32 R74, RZ, RZ, R32 ;  /* 0x000000ffff4a7224 */ /* 0x000fe400078e0020 */
[----:B------:R-:W-:Y:S01]  /*2abf0*/  IMAD.MOV.U32 R75, RZ, RZ, R34 ;  /* 0x000000ffff4b7224 */ /* 0x000fe200078e0022 */
[----:B------:R-:W-:Y:S01]  /*2ac00*/  BAR.SYNC.DEFER_BLOCKING 0x0 ;  /* 0x0000000000007b1d */ /* 0x000fe20000010000 */
[----:B------:R-:W-:Y:S02]  /*2ac10*/  IMAD.MOV.U32 R88, RZ, RZ, R29 ;  /* 0x000000ffff587224 */ /* 0x000fe400078e001d */
[----:B------:R-:W-:-:S02]  /*2ac20*/  IMAD.MOV.U32 R89, RZ, RZ, R31 ;  /* 0x000000ffff597224 */ /* 0x000fc400078e001f */
[----:B------:R-:W-:Y:S02]  /*2ac30*/  IMAD.MOV.U32 R90, RZ, RZ, R33 ;  /* 0x000000ffff5a7224 */ /* 0x000fe400078e0021 */
[----:B------:R-:W-:Y:S01]  /*2ac40*/  IMAD.MOV.U32 R91, RZ, RZ, R35 ;  /* 0x000000ffff5b7224 */ /* 0x000fe200078e0023 */
[----:B------:R-:W-:Y:S04]  /*2ac50*/  STS.128 [R69], R72 ;  /* 0x0000004845007388 */ /* 0x000fe80000000c00 */
[----:B------:R1:W-:Y:S01]  /*2ac60*/  STS.128 [R69+0x400], R88 ;  /* 0x0004005845007388 */ /* 0x0003e20000000c00 */
[----:B------:R-:W-:Y:S01]  /*2ac70*/  BAR.SYNC.DEFER_BLOCKING 0x0 ;  /* 0x0000000000007b1d */ /* 0x000fe20000010000 */
[----:B--2---:R-:W-:Y:S02]  /*2ac80*/  IMAD.MOV.U32 R20, RZ, RZ, R36 ;  /* 0x000000ffff147224 */ /* 0x004fe400078e0024 */
[----:B------:R-:W-:-:S03]  /*2ac90*/  IMAD.MOV.U32 R21, RZ, RZ, R38 ;  /* 0x000000ffff157224 */ /* 0x000fc600078e0026 */
[----:B------:R-:W2:Y:S04]  /*2aca0*/  LDS.128 R72, [R2] ;  /* 0x0000000002487984 */ /* 0x000ea80000000c00 */
        /* <DEDUP_REMOVED lines=11> */
[----:B------:R-:W-:Y:S02]  /*2ad60*/  IMAD.MOV.U32 R36, RZ, RZ, R44 ;  /* 0x000000ffff247224 */ /* 0x000fe400078e002c */
[----:B------:R-:W-:-:S03]  /*2ad70*/  IMAD.MOV.U32 R37, RZ, RZ, R46 ;  /* 0x000000ffff257224 */ /* 0x000fc600078e002e */
[----:B------:R-:W2:Y:S04]  /*2ad80*/  LDS.128 R40, [R2] ;  /* 0x0000000002287984 */ /* 0x000ea80000000c00 */
[----:B------:R-:W-:Y:S01]  /*2ad90*/  LDS.128 R20, [R2+0x800] ;  /* 0x0008000002147984 */ /* 0x000fe20000000c00 */
[----:B------:R-:W-:Y:S02]  /*2ada0*/  IMAD.MOV.U32 R38, RZ, RZ, R48 ;  /* 0x000000ffff267224 */ /* 0x000fe400078e0030 */
[----:B------:R-:W-:Y:S01]  /*2adb0*/  IMAD.MOV.U32 R39, RZ, RZ, R50 ;  /* 0x000000ffff277224 */ /* 0x000fe200078e0032 */
[----:B------:R-:W-:Y:S01]  /*2adc0*/  BAR.SYNC.DEFER_BLOCKING 0x0 ;  /* 0x0000000000007b1d */ /* 0x000fe20000010000 */
[----:B-1----:R-:W-:Y:S02]  /*2add0*/  IMAD.MOV.U32 R88, RZ, RZ, R45 ;  /* 0x000000ffff587224 */ /* 0x002fe400078e002d */
[----:B------:R-:W-:-:S02]  /*2ade0*/  IMAD.MOV.U32 R89, RZ, RZ, R47 ;  /* 0x000000ffff597224 */ /* 0x000fc400078e002f */
[----:B------:R-:W-:Y:S02]  /*2adf0*/  IMAD.MOV.U32 R90, RZ, RZ, R49 ;  /* 0x000000ffff5a7224 */ /* 0x000fe400078e0031 */
[----:B------:R-:W-:Y:S02]  /*2ae00*/  IMAD.MOV.U32 R91, RZ, RZ, R51 ;  /* 0x000000ffff5b7224 */ /* 0x000fe400078e0033 */
[C---:B---3--:R-:W-:Y:S01]  /*2ae10*/  IMAD R24, R68.reuse, UR4, RZ ;  /* 0x0000000444187c24 */ /* 0x048fe2000f8e02ff */
[----:B------:R-:W-:Y:S04]  /*2ae20*/  STS.128 [R69], R36 ;  /* 0x0000002445007388 */ /* 0x000fe80000000c00 */
[----:B------:R-:W-:Y:S01]  /*2ae30*/  STS.128 [R69+0x400], R88 ;  /* 0x0004005845007388 */ /* 0x000fe20000000c00 */
[----:B------:R-:W-:Y:S01]  /*2ae40*/  BAR.SYNC.DEFER_BLOCKING 0x0 ;  /* 0x0000000000007b1d */ /* 0x000fe20000010000 */
[----:B----4-:R-:W-:-:S02]  /*2ae50*/  ISETP.GE.AND P0, PT, R68, UR14, PT ;  /* 0x0000000e44007c0c */ /* 0x010fc4000bf06270 */
[----:B------:R-:W-:-:S04]  /*2ae60*/  LEA R68, P1, R24, UR12, 0x2 ;  /* 0x0000000c18447c11 */ /* 0x000fc8000f8210ff */
[----:B------:R-:W-:Y:S01]  /*2ae70*/  LEA.HI.X.SX32 R44, R24, UR13, 0x2, P1 ;  /* 0x0000000d182c7c11 */ /* 0x000fe200088f16ff */
[----:B------:R-:W1:Y:S04]  /*2ae80*/  LDS.128 R36, [R2] ;  /* 0x0000000002247984 */ /* 0x000e680000000c00 */
[----:B------:R-:W-:Y:S01]  /*2ae90*/  LDS.128 R24, [R2+0x800] ;  /* 0x0008000002187984 */ /* 0x000fe20000000c00 */
[----:B--2---:R-:W-:Y:S02]  /*2aea0*/  IMAD.MOV.U32 R32, RZ, RZ, R52 ;  /* 0x000000ffff207224 */ /* 0x004fe400078e0034 */
[----:B------:R-:W-:Y:S02]  /*2aeb0*/  IMAD.MOV.U32 R33, RZ, RZ, R54 ;  /* 0x000000ffff217224 */ /* 0x000fe400078e0036 */
[----:B------:R-:W-:-:S02]  /*2aec0*/  IMAD.MOV.U32 R34, RZ, RZ, R56 ;  /* 0x000000ffff227224 */ /* 0x000fc400078e0038 */
[----:B------:R-:W-:Y:S01]  /*2aed0*/  IMAD.MOV.U32 R35, RZ, RZ, R58 ;  /* 0x000000ffff237224 */ /* 0x000fe200078e003a */
[----:B------:R-:W-:Y:S01]  /*2aee0*/  BAR.SYNC.DEFER_BLOCKING 0x0 ;  /* 0x0000000000007b1d */ /* 0x000fe20000010000 */
[----:B------:R-:W-:Y:S02]  /*2aef0*/  IMAD.MOV.U32 R48, RZ, RZ, R53 ;  /* 0x000000ffff307224 */ /* 0x000fe400078e0035 */
[----:B------:R-:W-:Y:S02]  /*2af00*/  IMAD.MOV.U32 R49, RZ, RZ, R55 ;  /* 0x000000ffff317224 */ /* 0x000fe400078e0037 */
[----:B------:R-:W-:Y:S02]  /*2af10*/  IMAD.MOV.U32 R50, RZ, RZ, R57 ;  /* 0x000000ffff327224 */ /* 0x000fe400078e0039 */
[----:B------:R-:W-:Y:S01]  /*2af20*/  IMAD.MOV.U32 R51, RZ, RZ, R59 ;  /* 0x000000ffff337224 */ /* 0x000fe200078e003b */
[----:B------:R-:W-:Y:S01]  /*2af30*/  LOP3.LUT R29, R0, R3, RZ, 0xfc, !PT ;  /* 0x00000003001d7212 */ /* 0x000fe200078efcff */
[----:B------:R-:W-:Y:S04]  /*2af40*/  STS.128 [R69], R32 ;  /* 0x0000002045007388 */ /* 0x000fe80000000c00 */
[----:B------:R2:W-:Y:S01]  /*2af50*/  STS.128 [R69+0x400], R48 ;  /* 0x0004003045007388 */ /* 0x0005e20000000c00 */
[----:B------:R-:W-:Y:S01]  /*2af60*/  BAR.SYNC.DEFER_BLOCKING 0x0 ;  /* 0x0000000000007b1d */ /* 0x000fe20000010000 */
[C---:B------:R-:W-:Y:S01]  /*2af70*/  ISETP.LT.AND P2, PT, R29.reuse, UR15, !P0 ;  /* 0x0000000f1d007c0c */ /* 0x040fe2000c741270 */
[----:B------:R-:W-:-:S05]  /*2af80*/  IMAD R29, R29, UR5, RZ ;  /* 0x000000051d1d7c24 */ /* 0x000fca000f8e02ff */
[----:B------:R-:W-:-:S04]  /*2af90*/  LEA R46, P1, R29, R68, 0x2 ;  /* 0x000000441d2e7211 */ /* 0x000fc800078210ff */
[----:B------:R-:W-:Y:S01]  /*2afa0*/  LEA.HI.X.SX32 R47, R29, R44, 0x2, P1 ;  /* 0x0000002c1d2f7211 */ /* 0x000fe200008f16ff */
[----:B------:R-:W3:Y:S04]  /*2afb0*/  LDS.128 R32, [R2] ;  /* 0x0000000002207984 */ /* 0x000ee80000000c00 */
[----:B------:R-:W-:Y:S01]  /*2afc0*/  LDS.128 R28, [R2+0x800] ;  /* 0x00080000021c7984 */ /* 0x000fe20000000c00 */
[----:B------:R-:W-:Y:S02]  /*2afd0*/  IMAD.MOV.U32 R56, RZ, RZ, R60 ;  /* 0x000000ffff387224 */ /* 0x000fe400078e003c */
[----:B------:R-:W-:Y:S02]  /*2afe0*/  IMAD.MOV.U32 R60, RZ, RZ, R61 ;  /* 0x000000ffff3c7224 */ /* 0x000fe400078e003d */
[----:B------:R-:W-:-:S02]  /*2aff0*/  IMAD.MOV.U32 R57, RZ, RZ, R62 ;  /* 0x000000ffff397224 */ /* 0x000fc400078e003e */
[----:B------:R-:W-:Y:S02]  /*2b000*/  IMAD.MOV.U32 R61, RZ, RZ, R63 ;  /* 0x000000ffff3d7224 */ /* 0x000fe400078e003f */
[----:B------:R-:W-:Y:S02]  /*2b010*/  IMAD.MOV.U32 R58, RZ, RZ, R64 ;  /* 0x000000ffff3a7224 */ /* 0x000fe400078e0040 */
[----:B------:R-:W-:Y:S01]  /*2b020*/  IMAD.MOV.U32 R59, RZ, RZ, R66 ;  /* 0x000000ffff3b7224 */ /* 0x000fe200078e0042 */
[----:B------:R-:W-:Y:S01]  /*2b030*/  BAR.SYNC.DEFER_BLOCKING 0x0 ;  /* 0x0000000000007b1d */ /* 0x000fe20000010000 */
[----:B------:R-:W-:Y:S02]  /*2b040*/  IMAD.MOV.U32 R62, RZ, RZ, R65 ;  /* 0x000000ffff3e7224 */ /* 0x000fe400078e0041 */
[----:B------:R-:W-:Y:S01]  /*2b050*/  IMAD.MOV.U32 R63, RZ, RZ, R67 ;  /* 0x000000ffff3f7224 */ /* 0x000fe200078e0043 */
[C-C-:B------:R-:W-:Y:S02]  /*2b060*/  LOP3.LUT R45, R0.reuse, 0x2, R3.reuse, 0xfe, !PT ;  /* 0x00000002002d7812 */ /* 0x140fe400078efe03 */
[----:B------:R-:W-:Y:S04]  /*2b070*/  STS.128 [R69], R56 ;  /* 0x0000003845007388 */ /* 0x000fe80000000c00 */
[----:B------:R-:W-:Y:S01]  /*2b080*/  STS.128 [R69+0x400], R60 ;  /* 0x0004003c45007388 */ /* 0x000fe20000000c00 */
[----:B------:R-:W-:Y:S01]  /*2b090*/  BAR.SYNC.DEFER_BLOCKING 0x0 ;  /* 0x0000000000007b1d */ /* 0x000fe20000010000 */
[----:B--2---:R-:W-:-:S02]  /*2b0a0*/  LOP3.LUT R51, R0, 0x4, R3, 0xfe, !PT ;  /* 0x0000000400337812 */ /* 0x004fc400078efe03 */
[C---:B------:R-:W-:Y:S01]  /*2b0b0*/  ISETP.LT.AND P1, PT, R45.reuse, UR15, !P0 ;  /* 0x0000000f2d007c0c */ /* 0x040fe2000c721270 */
[----:B------:R-:W-:Y:S01]  /*2b0c0*/  IMAD R45, R45, UR5, RZ ;  /* 0x000000052d2d7c24 */ /* 0x000fe2000f8e02ff */
[C---:B------:R-:W-:Y:S01]  /*2b0d0*/  ISETP.LT.AND P4, PT, R51.reuse, UR15, !P0 ;  /* 0x0000000f33007c0c */ /* 0x040fe2000c781270 */
[----:B------:R-:W-:Y:S01]  /*2b0e0*/  IMAD R51, R51, UR5, RZ ;  /* 0x0000000533337c24 */ /* 0x000fe2000f8e02ff */
[C-C-:B------:R-:W-:Y:S02]  /*2b0f0*/  LOP3.LUT R53, R0.reuse, 0x6, R3.reuse, 0xfe, !PT ;  /* 0x0000000600357812 */ /* 0x140fe400078efe03 */
[----:B------:R-:W-:Y:S02]  /*2b100*/  LOP3.LUT R52, R0, 0x8, R3, 0xfe, !PT ;  /* 0x0000000800347812 */ /* 0x000fe400078efe03 */
[C---:B------:R-:W-:Y:S01]  /*2b110*/  ISETP.LT.AND P3, PT, R53.reuse, UR15, !P0 ;  /* 0x0000000f35007c0c */ /* 0x040fe2000c761270 */
[----:B------:R-:W-:Y:S01]  /*2b120*/  IMAD R53, R53, UR5, RZ ;  /* 0x0000000535357c24 */ /* 0x000fe2000f8e02ff */
[-C--:B------:R-:W-:Y:S01]  /*2b130*/  LEA R50, P5, R51, R68.reuse, 0x2 ;  /* 0x0000004433327211 */ /* 0x080fe200078a10ff */
[----:B------:R2:W-:Y:S01]  /*2b140*/  @P2 STG.E desc[UR20][R46.64], R84 ;  /* 0x000000542e002986 */ /* 0x0005e2000c101914 */
[----:B------:R-:W-:-:S04]  /*2b150*/  LEA R48, P2, R45, R68, 0x2 ;  /* 0x000000442d307211 */ /* 0x000fc800078410ff */
[-C--:B------:R-:W-:Y:S01]  /*2b160*/  LEA.HI.X.SX32 R49, R45, R44.reuse, 0x2, P2 ;  /* 0x0000002c2d317211 */ /* 0x080fe200010f16ff */
[C---:B------:R-:W-:Y:S01]  /*2b170*/  IMAD R45, R52.reuse, UR5, RZ ;  /* 0x00000005342d7c24 */ /* 0x040fe2000f8e02ff */
[----:B------:R-:W-:Y:S02]  /*2b180*/  ISETP.LT.AND P2, PT, R52, UR15, !P0 ;  /* 0x0000000f34007c0c */ /* 0x000fe4000c741270 */
[----:B------:R-:W-:Y:S01]  /*2b190*/  LEA.HI.X.SX32 R51, R51, R44, 0x2, P5 ;  /* 0x0000002c33337211 */ /* 0x000fe200028f16ff */
[----:B------:R4:W-:Y:S01]  /*2b1a0*/  @P1 STG.E desc[UR20][R48.64], R85 ;  /* 0x0000005530001986 */ /* 0x0009e2000c101914 */
[-C--:B------:R-:W-:Y:S02]  /*2b1b0*/  LEA R52, P1, R45, R68.reuse, 0x2 ;  /* 0x000000442d347211 */ /* 0x080fe400078210ff */
[----:B--2---:R-:W-:Y:S02]  /*2b1c0*/  LEA R46, P5, R53, R68, 0x2 ;  /* 0x00000044352e7211 */ /* 0x004fe400078a10ff */
[----:B------:R-:W-:-:S02]  /*2b1d0*/  LOP3.LUT R54, R0, 0xa, R3, 0xfe, !PT ;  /* 0x0000000a00367812 */ /* 0x000fc400078efe03 */
[-C--:B------:R-:W-:Y:S02]  /*2b1e0*/  LEA.HI.X.SX32 R47, R53, R44.reuse, 0x2, P5 ;  /* 0x0000002c352f7211 */ /* 0x080fe400028f16ff */
[----:B------:R-:W-:Y:S01]  /*2b1f0*/  LEA.HI.X.SX32 R53, R45, R44, 0x2, P1 ;  /* 0x0000002c2d357211 */ /* 0x000fe200008f16ff */
[----:B------:R-:W-:Y:S01]  /*2b200*/  IMAD R45, R54, UR5, RZ ;  /* 0x00000005362d7c24 */ /* 0x000fe2000f8e02ff */
[--C-:B------:R-:W-:Y:S01]  /*2b210*/  LOP3.LUT R55, R0, 0xc, R3.reuse, 0xfe, !PT ;  /* 0x0000000c00377812 */ /* 0x100fe200078efe03 */
[----:B------:R2:W-:Y:S01]  /*2b220*/  @P4 STG.E desc[UR20][R50.64], R86 ;  /* 0x0000005632004986 */ /* 0x0005e2000c101914 */
[----:B------:R-:W-:Y:S02]  /*2b230*/  ISETP.LT.AND P1, PT, R54, UR15, !P0 ;  /* 0x0000000f36007c0c */ /* 0x000fe4000c721270 */
[----:B----4-:R-:W-:Y:S01]  /*2b240*/  LOP3.LUT R49, R0, 0xe, R3, 0xfe, !PT ;  /* 0x0000000e00317812 */ /* 0x010fe200078efe03 */
[----:B------:R4:W-:Y:S01]  /*2b250*/  @P3 STG.E desc[UR20][R46.64], R87 ;  /* 0x000000572e003986 */ /* 0x0009e2000c101914 */
[C---:B------:R-:W-:Y:S01]  /*2b260*/  ISETP.LT.AND P4, PT, R55.reuse, UR15, !P0 ;  /* 0x0000000f37007c0c */ /* 0x040fe2000c781270 */
[----:B------:R-:W-:-:S02]  /*2b270*/  IMAD R55, R55, UR5, RZ ;  /* 0x0000000537377c24 */ /* 0x000fc4000f8e02ff */
[----:B------:R1:W-:Y:S01]  /*2b280*/  @P2 STG.E desc[UR20][R52.64], R80 ;  /* 0x0000005034002986 */ /* 0x0003e2000c101914 */
[-C--:B------:R-:W-:Y:S02]  /*2b290*/  LEA R48, P2, R45, R68.reuse, 0x2 ;  /* 0x000000442d307211 */ /* 0x080fe400078410ff */
[----:B--2---:R-:W-:Y:S01]  /*2b2a0*/  LOP3.LUT R50, R0, 0x10, R3, 0xfe, !PT ;  /* 0x0000001000327812 */ /* 0x004fe200078efe03 */
[C---:B------:R-:W-:Y:S01]  /*2b2b0*/  IMAD R51, R49.reuse, UR5, RZ ;  /* 0x0000000531337c24 */ /* 0x040fe2000f8e02ff */
[----:B------:R-:W-:Y:S02]  /*2b2c0*/  ISETP.LT.AND P3, PT, R49, UR15, !P0 ;  /* 0x0000000f31007c0c */ /* 0x000fe4000c761270 */
[----:B----4-:R-:W-:Y:S02]  /*2b2d0*/  LEA R46, P5, R55, R68, 0x2 ;  /* 0x00000044372e7211 */ /* 0x010fe400078a10ff */
[----:B------:R-:W-:Y:S01]  /*2b2e0*/  LEA.HI.X.SX32 R49, R45, R44, 0x2, P2 ;  /* 0x0000002c2d317211 */ /* 0x000fe200010f16ff */
[C---:B------:R-:W-:Y:S01]  /*2b2f0*/  IMAD R45, R50.reuse, UR5, RZ ;  /* 0x00000005322d7c24 */ /* 0x040fe2000f8e02ff */
[----:B------:R-:W-:-:S02]  /*2b300*/  ISETP.LT.AND P2, PT, R50, UR15, !P0 ;  /* 0x0000000f32007c0c */ /* 0x000fc4000c741270 */
[----:B------:R-:W-:Y:S01]  /*2b310*/  LEA.HI.X.SX32 R47, R55, R44, 0x2, P5 ;  /* 0x0000002c372f7211 */ /* 0x000fe200028f16ff */
[----:B------:R2:W-:Y:S01]  /*2b320*/  @P1 STG.E desc[UR20][R48.64], R81 ;  /* 0x0000005130001986 */ /* 0x0005e2000c101914 */
[-C--:B------:R-:W-:Y:S02]  /*2b330*/  LEA R50, P5, R51, R68.reuse, 0x2 ;  /* 0x0000004433327211 */ /* 0x080fe400078a10ff */
[----:B-1----:R-:W-:Y:S02]  /*2b340*/  LEA R52, P1, R45, R68, 0x2 ;  /* 0x000000442d347211 */ /* 0x002fe400078210ff */
[C-C-:B------:R-:W-:Y:S02]  /*2b350*/  LOP3.LUT R55, R0.reuse, 0x12, R3.reuse, 0xfe, !PT ;  /* 0x0000001200377812 */ /* 0x140fe400078efe03 */
[-C--:B------:R-:W-:Y:S02]  /*2b360*/  LEA.HI.X.SX32 R51, R51, R44.reuse, 0x2, P5 ;  /* 0x0000002c33337211 */ /* 0x080fe400028f16ff */
[----:B------:R-:W-:Y:S01]  /*2b370*/  LEA.HI.X.SX32 R53, R45, R44, 0x2, P1 ;  /* 0x0000002c2d357211 */ /* 0x000fe200008f16ff */
[C---:B------:R-:W-:Y:S01]  /*2b380*/  IMAD R45, R55.reuse, UR5, RZ ;  /* 0x00000005372d7c24 */ /* 0x040fe2000f8e02ff */
[----:B------:R-:W-:Y:S01]  /*2b390*/  LOP3.LUT R54, R0, 0x14, R3, 0xfe, !PT ;  /* 0x0000001400367812 */ /* 0x000fe200078efe03 */
[----:B------:R1:W-:Y:S01]  /*2b3a0*/  @P4 STG.E desc[UR20][R46.64], R82 ;  /* 0x000000522e004986 */ /* 0x0003e2000c101914 */
[----:B------:R-:W-:-:S02]  /*2b3b0*/  ISETP.LT.AND P1, PT, R55, UR15, !P0 ;  /* 0x0000000f37007c0c */ /* 0x000fc4000c721270 */
[C---:B------:R-:W-:Y:S01]  /*2b3c0*/  ISETP.LT.AND P4, PT, R54.reuse, UR15, !P0 ;  /* 0x0000000f36007c0c */ /* 0x040fe2000c781270 */
[----:B------:R4:W-:Y:S01]  /*2b3d0*/  @P3 STG.E desc[UR20][R50.64], R83 ;  /* 0x0000005332003986 */ /* 0x0009e2000c101914 */
[----:B--2---:R-:W-:Y:S01]  /*2b3e0*/  IMAD R49, R54, UR5, RZ ;  /* 0x0000000536317c24 */ /* 0x004fe2000f8e02ff */
[C-C-:B------:R-:W-:Y:S02]  /*2b3f0*/  LOP3.LUT R54, R0.reuse, 0x18, R3.reuse, 0xfe, !PT ;  /* 0x0000001800367812 */ /* 0x140fe400078efe03 */
[----:B------:R2:W-:Y:S01]  /*2b400*/  @P2 STG.E desc[UR20][R52.64], R76 ;  /* 0x0000004c34002986 */ /* 0x0005e2000c101914 */
[----:B------:R-:W-:Y:S02]  /*2b410*/  LOP3.LUT R48, R0, 0x16, R3, 0xfe, !PT ;  /* 0x0000001600307812 */ /* 0x000fe400078efe03 */
[----:B-1----:R-:W-:-:S04]  /*2b420*/  LEA R46, P2, R45, R68, 0x2 ;  /* 0x000000442d2e7211 */ /* 0x002fc800078410ff */
[----:B------:R-:W-:Y:S01]  /*2b430*/  LEA.HI.X.SX32 R47, R45, R44, 0x2, P2 ;  /* 0x0000002c2d2f7211 */ /* 0x000fe200010f16ff */
[----:B------:R-:W-:Y:S01]  /*2b440*/  IMAD R45, R54, UR5, RZ ;  /* 0x00000005362d7c24 */ /* 0x000fe2000f8e02ff */
[C---:B------:R-:W-:Y:S01]  /*2b450*/  ISETP.LT.AND P3, PT, R48.reuse, UR15, !P0 ;  /* 0x0000000f30007c0c */ /* 0x040fe2000c761270 */
[----:B----4-:R-:W-:Y:S01]  /*2b460*/  IMAD R51, R48, UR5, RZ ;  /* 0x0000000530337c24 */ /* 0x010fe2000f8e02ff */
[-C--:B------:R-:W-:Y:S01]  /*2b470*/  LEA R48, P5, R49, R68.reuse, 0x2 ;  /* 0x0000004431307211 */ /* 0x080fe200078a10ff */
[----:B------:R1:W-:Y:S01]  /*2b480*/  @P1 STG.E desc[UR20][R46.64], R77 ;  /* 0x0000004d2e001986 */ /* 0x0003e2000c101914 */
[----:B------:R-:W-:Y:S02]  /*2b490*/  ISETP.LT.AND P2, PT, R54, UR15, !P0 ;  /* 0x0000000f36007c0c */ /* 0x000fe4000c741270 */
[----:B--2---:R-:W-:Y:S02]  /*2b4a0*/  LEA R52, P1, R45, R68, 0x2 ;  /* 0x000000442d347211 */ /* 0x004fe400078210ff */
[----:B------:R-:W-:-:S02]  /*2b4b0*/  LOP3.LUT R54, R0, 0x1a, R3, 0xfe, !PT ;  /* 0x0000001a00367812 */ /* 0x000fc400078efe03 */
[----:B------:R-:W-:Y:S02]  /*2b4c0*/  LEA.HI.X.SX32 R49, R49, R44, 0x2, P5 ;  /* 0x0000002c31317211 */ /* 0x000fe400028f16ff */
[----:B------:R-:W-:Y:S02]  /*2b4d0*/  LEA R50, P5, R51, R68, 0x2 ;  /* 0x0000004433327211 */ /* 0x000fe400078a10ff */
[-C--:B------:R-:W-:Y:S01]  /*2b4e0*/  LEA.HI.X.SX32 R53, R45, R44.reuse, 0x2, P1 ;  /* 0x0000002c2d357211 */ /* 0x080fe200008f16ff */
[C---:B------:R-:W-:Y:S01]  /*2b4f0*/  IMAD R45, R54.reuse, UR5, RZ ;  /* 0x00000005362d7c24 */ /* 0x040fe2000f8e02ff */
[----:B------:R-:W-:Y:S02]  /*2b500*/  ISETP.LT.AND P1, PT, R54, UR15, !P0 ;  /* 0x0000000f36007c0c */ /* 0x000fe4000c721270 */
[----:B------:R-:W-:Y:S01]  /*2b510*/  LEA.HI.X.SX32 R51, R51, R44, 0x2, P5 ;  /* 0x0000002c33337211 */ /* 0x000fe200028f16ff */
[----:B------:R2:W-:Y:S01]  /*2b520*/  @P4 STG.E desc[UR20][R48.64], R78 ;  /* 0x0000004e30004986 */ /* 0x0005e2000c101914 */
[----:B-1----:R-:W-:-:S02]  /*2b530*/  LOP3.LUT R47, R0, 0x1e, R3, 0xfe, !PT ;  /* 0x0000001e002f7812 */ /* 0x002fc400078efe03 */
[C-C-:B------:R-:W-:Y:S02]  /*2b540*/  LOP3.LUT R55, R0.reuse, 0x1c, R3.reuse, 0xfe, !PT ;  /* 0x0000001c00377812 */ /* 0x140fe400078efe03 */
[----:B------:R-:W-:Y:S01]  /*2b550*/  LEA R46, P5, R45, R68, 0x2 ;  /* 0x000000442d2e7211 */ /* 0x000fe200078a10ff */
[----:B------:R1:W-:Y:S01]  /*2b560*/  @P3 STG.E desc[UR20][R50.64], R79 ;  /* 0x0000004f32003986 */ /* 0x0003e2000c101914 */
[----:B------:R-:W-:Y:S02]  /*2b570*/  ISETP.LT.AND P3, PT, R47, UR15, !P0 ;  /* 0x0000000f2f007c0c */ /* 0x000fe4000c761270 */
[----:B--2---:R-:W-:Y:S01]  /*2b580*/  LOP3.LUT R49, R0, 0x20, R3, 0xfe, !PT ;  /* 0x0000002000317812 */ /* 0x004fe200078efe03 */
[----:B------:R2:W-:Y:S01]  /*2b590*/  @P2 STG.E desc[UR20][R52.64], R72 ;  /* 0x0000004834002986 */ /* 0x0005e2000c101914 */
[C---:B------:R-:W-:Y:S01]  /*2b5a0*/  ISETP.LT.AND P2, PT, R55.reuse, UR15, !P0 ;  /* 0x0000000f37007c0c */ /* 0x040fe2000c741270 */
[----:B------:R-:W-:Y:S02]  /*2b5b0*/  IMAD R55, R55, UR5, RZ ;  /* 0x0000000537377c24 */ /* 0x000fe4000f8e02ff */
[----:B-1----:R-:W-:Y:S01]  /*2b5c0*/  IMAD R51, R47, UR5, RZ ;  /* 0x000000052f337c24 */ /* 0x002fe2000f8e02ff */
[----:B------:R-:W-:Y:S01]  /*2b5d0*/  LEA.HI.X.SX32 R47, R45, R44, 0x2, P5 ;  /* 0x0000002c2d2f7211 */ /* 0x000fe200028f16ff */
[----:B------:R-:W-:Y:S01]  /*2b5e0*/  IMAD R45, R49, UR5, RZ ;  /* 0x00000005312d7c24 */ /* 0x000fe2000f8e02ff */
[----:B------:R-:W-:-:S02]  /*2b5f0*/  LEA R48, P4, R55, R68, 0x2 ;  /* 0x0000004437307211 */ /* 0x000fc400078810ff */
[----:B------:R-:W-:Y:S01]  /*2b600*/  LOP3.LUT R54, R0, 0x22, R3, 0xfe, !PT ;  /* 0x0000002200367812 */ /* 0x000fe200078efe03 */
[----:B------:R1:W-:Y:S01]  /*2b610*/  @P1 STG.E desc[UR20][R46.64], R73 ;  /* 0x000000492e001986 */ /* 0x0003e2000c101914 */
[----:B--2---:R-:W-:Y:S02]  /*2b620*/  LEA R52, P1, R45, R68, 0x2 ;  /* 0x000000442d347211 */ /* 0x004fe400078210ff */
[----:B------:R-:W-:Y:S02]  /*2b630*/  ISETP.LT.AND P5, PT, R49, UR15, !P0 ;  /* 0x0000000f31007c0c */ /* 0x000fe4000c7a1270 */
[-C--:B------:R-:W-:Y:S02]  /*2b640*/  LEA.HI.X.SX32 R49, R55, R44.reuse, 0x2, P4 ;  /* 0x0000002c37317211 */ /* 0x080fe400020f16ff */
[----:B------:R-:W-:Y:S01]  /*2b650*/  LEA.HI.X.SX32 R53, R45, R44, 0x2, P1 ;  /* 0x0000002c2d357211 */ /* 0x000fe200008f16ff */
[C---:B------:R-:W-:Y:S01]  /*2b660*/  IMAD R45, R54.reuse, UR5, RZ ;  /* 0x00000005362d7c24 */ /* 0x040fe2000f8e02ff */
[----:B------:R-:W-:-:S02]  /*2b670*/  ISETP.LT.AND P4, PT, R54, UR15, !P0 ;  /* 0x0000000f36007c0c */ /* 0x000fc4000c781270 */
[C-C-:B------:R-:W-:Y:S01]  /*2b680*/  LOP3.LUT R57, R0.reuse, 0x24, R3.reuse, 0xfe, !PT ;  /* 0x0000002400397812 */ /* 0x140fe200078efe03 */
[----:B------:R2:W-:Y:S01]  /*2b690*/  @P2 STG.E desc[UR20][R48.64], R74 ;  /* 0x0000004a30002986 */ /* 0x0005e2000c101914 */
[-C--:B------:R-:W-:Y:S02]  /*2b6a0*/  LEA R50, P6, R51, R68.reuse, 0x2 ;  /* 0x0000004433327211 */ /* 0x080fe400078c10ff */
[C-C-:B------:R-:W-:Y:S02]  /*2b6b0*/  LOP3.LUT R56, R0.reuse, 0x26, R3.reuse, 0xfe, !PT ;  /* 0x0000002600387812 */ /* 0x140fe400078efe03 */
[----:B-1----:R-:W-:Y:S02]  /*2b6c0*/  LEA R46, P2, R45, R68, 0x2 ;  /* 0x000000442d2e7211 */ /* 0x002fe400078410ff */
[-C--:B------:R-:W-:Y:S02]  /*2b6d0*/  LEA.HI.X.SX32 R51, R51, R44.reuse, 0x2, P6 ;  /* 0x0000002c33337211 */ /* 0x080fe400030f16ff */
[--C-:B------:R-:W-:Y:S01]  /*2b6e0*/  LOP3.LUT R55, R0, 0x28, R3.reuse, 0xfe, !PT ;  /* 0x0000002800377812 */ /* 0x100fe200078efe03 */
[----:B--2---:R-:W-:Y:S01]  /*2b6f0*/  IMAD R49, R57, UR5, RZ ;  /* 0x0000000539317c24 */ /* 0x004fe2000f8e02ff */
[----:B------:R-:W-:Y:S01]  /*2b700*/  LEA.HI.X.SX32 R47, R45, R44, 0x2, P2 ;  /* 0x0000002c2d2f7211 */ /* 0x000fe200010f16ff */
[----:B------:R-:W-:Y:S01]  /*2b710*/  IMAD R45, R56, UR5, RZ ;  /* 0x00000005382d7c24 */ /* 0x000fe2000f8e02ff */
[----:B------:R-:W-:-:S02]  /*2b720*/  LOP3.LUT R54, R0, 0x2a, R3, 0xfe, !PT ;  /* 0x0000002a00367812 */ /* 0x000fc400078efe03 */
[----:B------:R-:W-:Y:S01]  /*2b730*/  ISETP.LT.AND P1, PT, R57, UR15, !P0 ;  /* 0x0000000f39007c0c */ /* 0x000fe2000c721270 */
[----:B------:R1:W-:Y:S01]  /*2b740*/  @P3 STG.E desc[UR20][R50.64], R75 ;  /* 0x0000004b32003986 */ /* 0x0003e2000c101914 */
[----:B------:R-:W-:Y:S02]  /*2b750*/  LEA R48, P6, R49, R68, 0x2 ;  /* 0x0000004431307211 */ /* 0x000fe400078c10ff */
[----:B------:R-:W-:Y:S01]  /*2b760*/  ISETP.LT.AND P3, PT, R56, UR15, !P0 ;  /* 0x0000000f38007c0c */ /* 0x000fe2000c761270 */
[----:B------:R2:W-:Y:S01]  /*2b770*/  @P5 STG.E desc[UR20][R52.64], R40 ;  /* 0x0000002834005986 */ /* 0x0005e2000c101914 */
[----:B------:R-:W-:Y:S02]  /*2b780*/  ISETP.LT.AND P2, PT, R55, UR15, !P0 ;  /* 0x0000000f37007c0c */ /* 0x000fe4000c741270 */
[----:B------:R-:W-:Y:S01]  /*2b790*/  LEA.HI.X.SX32 R49, R49, R44, 0x2, P6 ;  /* 0x0000002c31317211 */ /* 0x000fe200030f16ff */
[----:B------:R4:W-:Y:S01]  /*2b7a0*/  @P4 STG.E desc[UR20][R46.64], R41 ;  /* 0x000000292e004986 */ /* 0x0009e2000c101914 */
[----:B------:R-:W-:-:S02]  /*2b7b0*/  ISETP.LT.AND P6, PT, R54, UR15, !P0 ;  /* 0x0000000f36007c0c */ /* 0x000fc4000c7c1270 */
[----:B-1----:R-:W-:Y:S01]  /*2b7c0*/  LEA R50, P4, R45, R68, 0x2 ;  /* 0x000000442d327211 */ /* 0x002fe200078810ff */
[----:B--2---:R-:W-:Y:S02]  /*2b7d0*/  IMAD R53, R55, UR5, RZ ;  /* 0x0000000537357c24 */ /* 0x004fe4000f8e02ff */
[----:B------:R-:W-:Y:S01]  /*2b7e0*/  IMAD R55, R54, UR5, RZ ;  /* 0x0000000536377c24 */ /* 0x000fe2000f8e02ff */
[----:B------:R-:W-:Y:S02]  /*2b7f0*/  LEA.HI.X.SX32 R51, R45, R44, 0x2, P4 ;  /* 0x0000002c2d337211 */ /* 0x000fe400020f16ff */
[-C--:B------:R-:W-:Y:S02]  /*2b800*/  LEA R52, P5, R53, R68.reuse, 0x2 ;  /* 0x0000004435347211 */ /* 0x080fe400078a10ff */
[----:B------:R-:W-:Y:S02]  /*2b810*/  LEA R54, P4, R55, R68, 0x2 ;  /* 0x0000004437367211 */ /* 0x000fe400078810ff */
[----:B----4-:R-:W-:Y:S01]  /*2b820*/  LOP3.LUT R41, R0, 0x2c, R3, 0xfe, !PT ;  /* 0x0000002c00297812 */ /* 0x010fe200078efe03 */
[----:B------:R-:W-:Y:S01]  /*2b830*/  @P1 STG.E desc[UR20][R48.64], R42 ;  /* 0x0000002a30001986 */ /* 0x000fe2000c101914 */
[----:B------:R-:W-:-:S02]  /*2b840*/  LEA.HI.X.SX32 R53, R53, R44, 0x2, P5 ;  /* 0x0000002c35357211 */ /* 0x000fc400028f16ff */
[----:B------:R-:W-:Y:S02]  /*2b850*/  LEA.HI.X.SX32 R55, R55, R44, 0x2, P4 ;  /* 0x0000002c37377211 */ /* 0x000fe400020f16ff */
[C-C-:B------:R-:W-:Y:S02]  /*2b860*/  LOP3.LUT R40, R0.reuse, 0x2e, R3.reuse, 0xfe, !PT ;  /* 0x0000002e00287812 */ /* 0x140fe400078efe03 */
[C---:B------:R-:W-:Y:S01]  /*2b870*/  ISETP.LT.AND P1, PT, R41.reuse, UR15, !P0 ;  /* 0x0000000f29007c0c */ /* 0x040fe2000c721270 */
[----:B------:R-:W-:Y:S01]  /*2b880*/  IMAD R41, R41, UR5, RZ ;  /* 0x0000000529297c24 */ /* 0x000fe2000f8e02ff */
[----:B------:R-:W-:Y:S01]  /*2b890*/  LOP3.LUT R45, R0, 0x30, R3, 0xfe, !PT ;  /* 0x00000030002d7812 */ /* 0x000fe200078efe03 */
[----:B------:R1:W-:Y:S01]  /*2b8a0*/  @P3 STG.E desc[UR20][R50.64], R43 ;  /* 0x0000002b32003986 */ /* 0x0003e2000c101914 */
[----:B------:R-:W-:-:S03]  /*2b8b0*/  ISETP.LT.AND P3, PT, R40, UR15, !P0 ;  /* 0x0000000f28007c0c */ /* 0x000fc6000c761270 */
[----:B------:R2:W-:Y:S01]  /*2b8c0*/  @P2 STG.E desc[UR20][R52.64], R36 ;  /* 0x0000002434002986 */ /* 0x0005e2000c101914 */
[C---:B------:R-:W-:Y:S01]  /*2b8d0*/  ISETP.LT.AND P2, PT, R45.reuse, UR15, !P0 ;  /* 0x0000000f2d007c0c */ /* 0x040fe2000c741270 */
[----:B------:R-:W-:Y:S02]  /*2b8e0*/  IMAD R45, R45, UR5, RZ ;  /* 0x000000052d2d7c24 */ /* 0x000fe4000f8e02ff */
[----:B------:R4:W-:Y:S01]  /*2b8f0*/  @P6 STG.E desc[UR20][R54.64], R37 ;  /* 0x0000002536006986 */ /* 0x0009e2000c101914 */
[----:B-1----:R-:W-:-:S03]  /*2b900*/  IMAD R43, R40, UR5, RZ ;  /* 0x00000005282b7c24 */ /* 0x002fc6000f8e02ff */
[----:B------:R-:W1:Y:S01]  /*2b910*/  LDS.128 R48, [R2] ;  /* 0x0000000002307984 */ /* 0x000e620000000c00 */
[-C--:B------:R-:W-:Y:S02]  /*2b920*/  LEA R40, P6, R41, R68.reuse, 0x2 ;  /* 0x0000004429287211 */ /* 0x080fe400078c10ff */
[----:B--2---:R-:W-:Y:S02]  /*2b930*/  LEA R36, P5, R43, R68, 0x2 ;  /* 0x000000442b247211 */ /* 0x004fe400078a10ff */
[----:B------:R-:W-:Y:S02]  /*2b940*/  LEA.HI.X.SX32 R41, R41, R44, 0x2, P6 ;  /* 0x0000002c29297211 */ /* 0x000fe400030f16ff */
[----:B------:R-:W-:Y:S02]  /*2b950*/  LEA R42, P6, R45, R68, 0x2 ;  /* 0x000000442d2a7211 */ /* 0x000fe400078c10ff */
[----:B------:R-:W-:Y:S02]  /*2b960*/  LOP3.LUT R47, R0, 0x32, R3, 0xfe, !PT ;  /* 0x00000032002f7812 */ /* 0x000fe400078efe03 */
[----:B----4-:R-:W-:-:S02]  /*2b970*/  LEA.HI.X.SX32 R37, R43, R44, 0x2, P5 ;  /* 0x0000002c2b257211 */ /* 0x010fc400028f16ff */
[----:B------:R-:W-:Y:S02]  /*2b980*/  LEA.HI.X.SX32 R43, R45, R44, 0x2, P6 ;  /* 0x0000002c2d2b7211 */ /* 0x000fe400030f16ff */
[C---:B------:R-:W-:Y:S01]  /*2b990*/  ISETP.LT.AND P4, PT, R47.reuse, UR15, !P0 ;  /* 0x0000000f2f007c0c */ /* 0x040fe2000c781270 */
[----:B------:R-:W-:Y:S01]  /*2b9a0*/  IMAD R47, R47, UR5, RZ ;  /* 0x000000052f2f7c24 */ /* 0x000fe2000f8e02ff */
[----:B------:R-:W-:Y:S01]  /*2b9b0*/  LOP3.LUT R45, R0, 0x34, R3, 0xfe, !PT ;  /* 0x00000034002d7812 */ /* 0x000fe200078efe03 */
[----:B------:R2:W-:Y:S04]  /*2b9c0*/  @P1 STG.E desc[UR20][R40.64], R38 ;  /* 0x0000002628001986 */ /* 0x0005e8000c101914 */
[----:B------:R4:W-:Y:S01]  /*2b9d0*/  @P3 STG.E desc[UR20][R36.64], R39 ;  /* 0x0000002724003986 */ /* 0x0009e2000c101914 */
[----:B------:R-:W-:-:S03]  /*2b9e0*/  LEA R46, P5, R47, R68, 0x2 ;  /* 0x000000442f2e7211 */ /* 0x000fc600078a10ff */
[----:B---3--:R3:W-:Y:S01]  /*2b9f0*/  @P2 STG.E desc[UR20][R42.64], R32 ;  /* 0x000000202a002986 */ /* 0x0087e2000c101914 */
[C---:B------:R-:W-:Y:S01]  /*2ba00*/  ISETP.LT.AND P2, PT, R45.reuse, UR15, !P0 ;  /* 0x0000000f2d007c0c */ /* 0x040fe2000c741270 */
[----:B------:R-:W-:Y:S01]  /*2ba10*/  IMAD R45, R45, UR5, RZ ;  /* 0x000000052d2d7c24 */ /* 0x000fe2000f8e02ff */
[C-C-:B------:R-:W-:Y:S02]  /*2ba20*/  LOP3.LUT R53, R0.reuse, 0x36, R3.reuse, 0xfe, !PT ;  /* 0x0000003600357812 */ /* 0x140fe400078efe03 */
[----:B------:R-:W-:Y:S02]  /*2ba30*/  LEA.HI.X.SX32 R47, R47, R44, 0x2, P5 ;  /* 0x0000002c2f2f7211 */ /* 0x000fe400028f16ff */
[C-C-:B------:R-:W-:Y:S02]  /*2ba40*/  LOP3.LUT R52, R0.reuse, 0x38, R3.reuse, 0xfe, !PT ;  /* 0x0000003800347812 */ /* 0x140fe400078efe03 */
[----:B--2---:R-:W-:Y:S02]  /*2ba50*/  LOP3.LUT R38, R0, 0x3a, R3, 0xfe, !PT ;  /* 0x0000003a00267812 */ /* 0x004fe400078efe03 */
[----:B----4-:R-:W-:Y:S01]  /*2ba60*/  LEA R36, P1, R45, R68, 0x2 ;  /* 0x000000442d247211 */ /* 0x010fe200078210ff */
[C---:B------:R-:W-:Y:S01]  /*2ba70*/  IMAD R41, R53.reuse, UR5, RZ ;  /* 0x0000000535297c24 */ /* 0x040fe2000f8e02ff */
[----:B------:R2:W-:Y:S01]  /*2ba80*/  @P4 STG.E desc[UR20][R46.64], R33 ;  /* 0x000000212e004986 */ /* 0x0005e2000c101914 */
[----:B------:R-:W-:Y:S01]  /*2ba90*/  ISETP.LT.AND P3, PT, R53, UR15, !P0 ;  /* 0x0000000f35007c0c */ /* 0x000fe2000c761270 */
[----:B------:R-:W-:Y:S01]  /*2baa0*/  IMAD R39, R52, UR5, RZ ;  /* 0x0000000534277c24 */ /* 0x000fe2000f8e02ff */
[----:B------:R-:W-:Y:S01]  /*2bab0*/  LEA.HI.X.SX32 R37, R45, R44, 0x2, P1 ;  /* 0x0000002c2d257211 */ /* 0x000fe200008f16ff */
[----:B---3--:R-:W-:Y:S01]  /*2bac0*/  IMAD R43, R38, UR5, RZ ;  /* 0x00000005262b7c24 */ /* 0x008fe2000f8e02ff */
[----:B------:R-:W-:-:S02]  /*2bad0*/  ISETP.LT.AND P4, PT, R52, UR15, !P0 ;  /* 0x0000000f34007c0c */ /* 0x000fc4000c781270 */
[----:B------:R-:W-:Y:S01]  /*2bae0*/  ISETP.LT.AND P1, PT, R38, UR15, !P0 ;  /* 0x0000000f26007c0c */ /* 0x000fe2000c721270 */
[----:B------:R3:W-:Y:S01]  /*2baf0*/  @P2 STG.E desc[UR20][R36.64], R34 ;  /* 0x0000002224002986 */ /* 0x0007e2000c101914 */
[-C--:B------:R-:W-:Y:S02]  /*2bb00*/  LEA R32, P5, R41, R68.reuse, 0x2 ;  /* 0x0000004429207211 */ /* 0x080fe400078a10ff */
[-C--:B------:R-:W-:Y:S02]  /*2bb10*/  LEA R38, P6, R39, R68.reuse, 0x2 ;  /* 0x0000004427267211 */ /* 0x080fe400078c10ff */
[----:B------:R-:W-:Y:S02]  /*2bb20*/  LEA R40, P2, R43, R68, 0x2 ;  /* 0x000000442b287211 */ /* 0x000fe400078410ff */
[----:B------:R-:W-:Y:S02]  /*2bb30*/  LOP3.LUT R45, R0, 0x3c, R3, 0xfe, !PT ;  /* 0x0000003c002d7812 */ /* 0x000fe400078efe03 */
[----:B--2---:R-:W-:-:S02]  /*2bb40*/  LEA.HI.X.SX32 R33, R41, R44, 0x2, P5 ;  /* 0x0000002c29217211 */ /* 0x004fc400028f16ff */
[-C--:B------:R-:W-:Y:S02]  /*2bb50*/  LEA.HI.X.SX32 R39, R39, R44.reuse, 0x2, P6 ;  /* 0x0000002c27277211 */ /* 0x080fe400030f16ff */
[----:B------:R-:W-:Y:S01]  /*2bb60*/  LEA.HI.X.SX32 R41, R43, R44, 0x2, P2 ;  /* 0x0000002c2b297211 */ /* 0x000fe200010f16ff */
[C---:B------:R-:W-:Y:S01]  /*2bb70*/  IMAD R43, R45.reuse, UR5, RZ ;  /* 0x000000052d2b7c24 */ /* 0x040fe2000f8e02ff */
[----:B------:R-:W-:Y:S01]  /*2bb80*/  ISETP.LT.AND P2, PT, R45, UR15, !P0 ;  /* 0x0000000f2d007c0c */ /* 0x000fe2000c741270 */
[----:B------:R2:W-:Y:S01]  /*2bb90*/  @P3 STG.E desc[UR20][R32.64], R35 ;  /* 0x0000002320003986 */ /* 0x0005e2000c101914 */
[C-C-:B------:R-:W-:Y:S02]  /*2bba0*/  LOP3.LUT R42, R0.reuse, 0x3e, R3.reuse, 0xfe, !PT ;  /* 0x0000003e002a7812 */ /* 0x140fe400078efe03 */
[--C-:B---3--:R-:W-:Y:S01]  /*2bbb0*/  LOP3.LUT R34, R0, 0x40, R3.reuse, 0xfe, !PT ;  /* 0x0000004000227812 */ /* 0x108fe200078efe03 */
[----:B-1----:R1:W-:Y:S04]  /*2bbc0*/  @P4 STG.E desc[UR20][R38.64], R48 ;  /* 0x0000003026004986 */ /* 0x0023e8000c101914 */
[----:B------:R3:W-:Y:S01]  /*2bbd0*/  @P1 STG.E desc[UR20][R40.64], R49 ;  /* 0x0000003128001986 */ /* 0x0007e2000c101914 */
[----:B------:R-:W-:Y:S01]  /*2bbe0*/  IMAD R37, R42, UR5, RZ ;  /* 0x000000052a257c24 */ /* 0x000fe2000f8e02ff */
[----:B--2---:R-:W-:-:S02]  /*2bbf0*/  LOP3.LUT R35, R0, 0x42, R3, 0xfe, !PT ;  /* 0x0000004200237812 */ /* 0x004fc400078efe03 */
[C---:B------:R-:W-:Y:S02]  /*2bc00*/  LEA R32, P1, R43.reuse, R68, 0x2 ;  /* 0x000000442b207211 */ /* 0x040fe400078210ff */
[----:B------:R-:W-:Y:S01]  /*2bc10*/  ISETP.LT.AND P3, PT, R42, UR15, !P0 ;  /* 0x0000000f2a007c0c */ /* 0x000fe2000c761270 */
[C---:B-1----:R-:W-:Y:S01]  /*2bc20*/  IMAD R39, R34.reuse, UR5, RZ ;  /* 0x0000000522277c24 */ /* 0x042fe2000f8e02ff */
[----:B------:R-:W-:Y:S02]  /*2bc30*/  LEA.HI.X.SX32 R33, R43, R44, 0x2, P1 ;  /* 0x0000002c2b217211 */ /* 0x000fe400008f16ff */
[----:B------:R-:W-:Y:S01]  /*2bc40*/  ISETP.LT.AND P4, PT, R34, UR15, !P0 ;  /* 0x0000000f22007c0c */ /* 0x000fe2000c781270 */
[C---:B---3--:R-:W-:Y:S01]  /*2bc50*/  IMAD R41, R35.reuse, UR5, RZ ;  /* 0x0000000523297c24 */ /* 0x048fe2000f8e02ff */
[----:B------:R-:W-:Y:S01]  /*2bc60*/  ISETP.LT.AND P1, PT, R35, UR15, !P0 ;  /* 0x0000000f23007c0c */ /* 0x000fe2000c721270 */
[----:B------:R1:W-:Y:S01]  /*2bc70*/  @P2 STG.E desc[UR20][R32.64], R50 ;  /* 0x0000003220002986 */ /* 0x0003e2000c101914 */
[----:B------:R-:W-:-:S02]  /*2bc80*/  LEA R34, P5, R37, R68, 0x2 ;  /* 0x0000004425227211 */ /* 0x000fc400078a10ff */
[-C--:B------:R-:W-:Y:S02]  /*2bc90*/  LEA R36, P6, R39, R68.reuse, 0x2 ;  /* 0x0000004427247211 */ /* 0x080fe400078c10ff */
[----:B------:R-:W-:Y:S02]  /*2bca0*/  LEA R38, P2, R41, R68, 0x2 ;  /* 0x0000004429267211 */ /* 0x000fe400078410ff */
[--C-:B------:R-:W-:Y:S02]  /*2bcb0*/  LOP3.LUT R40, R0, 0x44, R3.reuse, 0xfe, !PT ;  /* 0x0000004400287812 */ /* 0x100fe400078efe03 */
[-C--:B------:R-:W-:Y:S02]  /*2bcc0*/  LEA.HI.X.SX32 R35, R37, R44.reuse, 0x2, P5 ;  /* 0x0000002c25237211 */ /* 0x080fe400028f16ff */
[-C--:B------:R-:W-:Y:S02]  /*2bcd0*/  LEA.HI.X.SX32 R37, R39, R44.reuse, 0x2, P6 ;  /* 0x0000002c27257211 */ /* 0x080fe400030f16ff */
[----:B------:R-:W-:Y:S01]  /*2bce0*/  LEA.HI.X.SX32 R39, R41, R44, 0x2, P2 ;  /* 0x0000002c29277211 */ /* 0x000fe200010f16ff */
[C---:B------:R-:W-:Y:S01]  /*2bcf0*/  IMAD R41, R40.reuse, UR5, RZ ;  /* 0x0000000528297c24 */ /* 0x040fe2000f8e02ff */
[----:B------:R-:W-:Y:S01]  /*2bd00*/  ISETP.LT.AND P2, PT, R40, UR15, !P0 ;  /* 0x0000000f28007c0c */ /* 0x000fe2000c741270 */
[----:B------:R2:W-:Y:S01]  /*2bd10*/  @P3 STG.E desc[UR20][R34.64], R51 ;  /* 0x0000003322003986 */ /* 0x0005e2000c101914 */
[----:B------:R-:W-:-:S02]  /*2bd20*/  LOP3.LUT R43, R0, 0x46, R3, 0xfe, !PT ;  /* 0x00000046002b7812 */ /* 0x000fc400078efe03 */
[----:B-1----:R-:W-:Y:S01]  /*2bd30*/  LOP3.LUT R33, R0, 0x48, R3, 0xfe, !PT ;  /* 0x0000004800217812 */ /* 0x002fe200078efe03 */
[----:B------:R1:W-:Y:S01]  /*2bd40*/  @P4 STG.E desc[UR20][R36.64], R4 ;  /* 0x0000000424004986 */ /* 0x0003e2000c101914 */
[----:B------:R-:W-:-:S03]  /*2bd50*/  ISETP.LT.AND P3, PT, R43, UR15, !P0 ;  /* 0x0000000f2b007c0c */ /* 0x000fc6000c761270 */
[----:B------:R3:W-:Y:S01]  /*2bd60*/  @P1 STG.E desc[UR20][R38.64], R5 ;  /* 0x0000000526001986 */ /* 0x0007e2000c101914 */
[----:B------:R-:W-:Y:S02]  /*2bd70*/  LEA R32, P1, R41, R68, 0x2 ;  /* 0x0000004429207211 */ /* 0x000fe400078210ff */
[----:B--2---:R-:W-:Y:S01]  /*2bd80*/  LOP3.LUT R35, R0, 0x4a, R3, 0xfe, !PT ;  /* 0x0000004a00237812 */ /* 0x004fe200078efe03 */
[----:B------:R-:W-:Y:S01]  /*2bd90*/  IMAD R43, R43, UR5, RZ ;  /* 0x000000052b2b7c24 */ /* 0x000fe2000f8e02ff */
[C---:B------:R-:W-:Y:S01]  /*2bda0*/  ISETP.LT.AND P4, PT, R33.reuse, UR15, !P0 ;  /* 0x0000000f21007c0c */ /* 0x040fe2000c781270 */
[----:B-1----:R-:W-:Y:S01]  /*2bdb0*/  IMAD R37, R33, UR5, RZ ;  /* 0x0000000521257c24 */ /* 0x002fe2000f8e02ff */
[----:B------:R-:W-:Y:S02]  /*2bdc0*/  LEA.HI.X.SX32 R33, R41, R44, 0x2, P1 ;  /* 0x0000002c29217211 */ /* 0x000fe400008f16ff */
[C---:B------:R-:W-:Y:S01]  /*2bdd0*/  ISETP.LT.AND P1, PT, R35.reuse, UR15, !P0 ;  /* 0x0000000f23007c0c */ /* 0x040fe2000c721270 */
[----:B---3--:R-:W-:Y:S01]  /*2bde0*/  IMAD R39, R35, UR5, RZ ;  /* 0x0000000523277c24 */ /* 0x008fe2000f8e02ff */
[-C--:B------:R-:W-:Y:S01]  /*2bdf0*/  LEA R34, P5, R43, R68.reuse, 0x2 ;  /* 0x000000442b227211 */ /* 0x080fe200078a10ff */
[----:B------:R1:W-:Y:S01]  /*2be00*/  @P2 STG.E desc[UR20][R32.64], R6 ;  /* 0x0000000620002986 */ /* 0x0003e2000c101914 */
[----:B------:R-:W-:-:S02]  /*2be10*/  LEA R4, P6, R37, R68, 0x2 ;  /* 0x0000004425047211 */ /* 0x000fc400078c10ff */
        /* <DEDUP_REMOVED lines=9> */
[C-C-:B------:R-:W-:Y:S01]  /*2beb0*/  LOP3.LUT R40, R0.reuse, 0x4e, R3.reuse, 0xfe, !PT ;  /* 0x0000004e00287812 */ /* 0x140fe200078efe03 */
[----:B------:R3:W-:Y:S01]  /*2bec0*/  @P4 STG.E desc[UR20][R4.64], R8 ;  /* 0x0000000804004986 */ /* 0x0007e2000c101914 */
[----:B-1----:R-:W-:-:S03]  /*2bed0*/  LOP3.LUT R32, R0, 0x52, R3, 0xfe, !PT ;  /* 0x0000005200207812 */ /* 0x002fc600078efe03 */
[----:B------:R1:W-:Y:S01]  /*2bee0*/  @P1 STG.E desc[UR20][R36.64], R9 ;  /* 0x0000000924001986 */ /* 0x0003e2000c101914 */
[----:B------:R-:W-:Y:S01]  /*2bef0*/  LEA R6, P1, R39, R68, 0x2 ;  /* 0x0000004427067211 */ /* 0x000fe200078210ff */
[----:B--2---:R-:W-:-:S03]  /*2bf00*/  IMAD R35, R38, UR5, RZ ;  /* 0x0000000526237c24 */ /* 0x004fc6000f8e02ff */
[----:B------:R-:W-:Y:S01]  /*2bf10*/  LEA.HI.X.SX32 R7, R39, R44, 0x2, P1 ;  /* 0x0000002c27077211 */ /* 0x000fe200008f16ff */
[C---:B------:R-:W-:Y:S01]  /*2bf20*/  IMAD R33, R40.reuse, UR5, RZ ;  /* 0x0000000528217c24 */ /* 0x040fe2000f8e02ff */
[----:B------:R-:W-:Y:S02]  /*2bf30*/  ISETP.LT.AND P3, PT, R40, UR15, !P0 ;  /* 0x0000000f28007c0c */ /* 0x000fe4000c761270 */
[----:B------:R-:W-:Y:S02]  /*2bf40*/  ISETP.LT.AND P4, PT, R38, UR15, !P0 ;  /* 0x0000000f26007c0c */ /* 0x000fe4000c781270 */
[-C--:B---3--:R-:W-:Y:S01]  /*2bf50*/  LEA R8, P6, R35, R68.reuse, 0x2 ;  /* 0x0000004423087211 */ /* 0x088fe200078c10ff */
[C---:B-1----:R-:W-:Y:S01]  /*2bf60*/  IMAD R37, R32.reuse, UR5, RZ ;  /* 0x0000000520257c24 */ /* 0x042fe2000f8e02ff */
[----:B------:R-:W-:Y:S01]  /*2bf70*/  ISETP.LT.AND P1, PT, R32, UR15, !P0 ;  /* 0x0000000f20007c0c */ /* 0x000fe2000c721270 */
[----:B------:R1:W-:Y:S01]  /*2bf80*/  @P2 STG.E desc[UR20][R6.64], R10 ;  /* 0x0000000a06002986 */ /* 0x0003e2000c101914 */
[----:B------:R-:W-:-:S02]  /*2bf90*/  LEA R4, P5, R33, R68, 0x2 ;  /* 0x0000004421047211 */ /* 0x000fc400078a10ff */
[----:B------:R-:W-:Y:S02]  /*2bfa0*/  LEA R32, P2, R37, R68, 0x2 ;  /* 0x0000004425207211 */ /* 0x000fe400078410ff */
[-C--:B------:R-:W-:Y:S02]  /*2bfb0*/  LEA.HI.X.SX32 R9, R35, R44.reuse, 0x2, P6 ;  /* 0x0000002c23097211 */ /* 0x080fe400030f16ff */
[C-C-:B------:R-:W-:Y:S02]  /*2bfc0*/  LOP3.LUT R35, R0.reuse, 0x54, R3.reuse, 0xfe, !PT ;  /* 0x0000005400237812 */ /* 0x140fe400078efe03 */
[-C--:B------:R-:W-:Y:S02]  /*2bfd0*/  LEA.HI.X.SX32 R5, R33, R44.reuse, 0x2, P5 ;  /* 0x0000002c21057211 */ /* 0x080fe400028f16ff */
[----:B------:R-:W-:Y:S02]  /*2bfe0*/  LEA.HI.X.SX32 R33, R37, R44, 0x2, P2 ;  /* 0x0000002c25217211 */ /* 0x000fe400010f16ff */
[C---:B------:R-:W-:Y:S01]  /*2bff0*/  ISETP.LT.AND P2, PT, R35.reuse, UR15, !P0 ;  /* 0x0000000f23007c0c */ /* 0x040fe2000c741270 */
[----:B------:R-:W-:Y:S01]  /*2c000*/  IMAD R35, R35, UR5, RZ ;  /* 0x0000000523237c24 */ /* 0x000fe2000f8e02ff */
[----:B------:R2:W-:Y:S01]  /*2c010*/  @P3 STG.E desc[UR20][R4.64], R11 ;  /* 0x0000000b04003986 */ /* 0x0005e2000c101914 */
[----:B------:R-:W-:-:S03]  /*2c020*/  LOP3.LUT R34, R0, 0x56, R3, 0xfe, !PT ;  /* 0x0000005600227812 */ /* 0x000fc600078efe03 */
[----:B------:R3:W-:Y:S01]  /*2c030*/  @P4 STG.E desc[UR20][R8.64], R12 ;  /* 0x0000000c08004986 */ /* 0x0007e2000c101914 */
[----:B-1----:R-:W-:-:S03]  /*2c040*/  LOP3.LUT R6, R0, 0x58, R3, 0xfe, !PT ;  /* 0x0000005800067812 */ /* 0x002fc600078efe03 */
[----:B------:R1:W-:Y:S01]  /*2c050*/  @P1 STG.E desc[UR20][R32.64], R13 ;  /* 0x0000000d20001986 */ /* 0x0003e2000c101914 */
[C---:B--2---:R-:W-:Y:S02]  /*2c060*/  LEA R4, P1, R35.reuse, R68, 0x2 ;  /* 0x0000004423047211 */ /* 0x044fe400078210ff */
[----:B------:R-:W-:Y:S01]  /*2c070*/  LOP3.LUT R11, R0, 0x5a, R3, 0xfe, !PT ;  /* 0x0000005a000b7812 */ /* 0x000fe200078efe03 */
[----:B------:R-:W-:Y:S01]  /*2c080*/  IMAD R7, R34, UR5, RZ ;  /* 0x0000000522077c24 */ /* 0x000fe2000f8e02ff */
[----:B------:R-:W-:Y:S01]  /*2c090*/  LEA.HI.X.SX32 R5, R35, R44, 0x2, P1 ;  /* 0x0000002c23057211 */ /* 0x000fe200008f16ff */
[----:B---3--:R-:W-:Y:S01]  /*2c0a0*/  IMAD R9, R6, UR5, RZ ;  /* 0x0000000506097c24 */ /* 0x008fe2000f8e02ff */
[----:B------:R-:W-:Y:S02]  /*2c0b0*/  ISETP.LT.AND P3, PT, R34, UR15, !P0 ;  /* 0x0000000f22007c0c */ /* 0x000fe4000c761270 */
[C---:B------:R-:W-:Y:S01]  /*2c0c0*/  ISETP.LT.AND P1, PT, R11.reuse, UR15, !P0 ;  /* 0x0000000f0b007c0c */ /* 0x040fe2000c721270 */
[----:B------:R-:W-:Y:S01]  /*2c0d0*/  IMAD R11, R11, UR5, RZ ;  /* 0x000000050b0b7c24 */ /* 0x000fe2000f8e02ff */
[----:B------:R-:W-:Y:S01]  /*2c0e0*/  ISETP.LT.AND P4, PT, R6, UR15, !P0 ;  /* 0x0000000f06007c0c */ /* 0x000fe2000c781270 */
[----:B------:R2:W-:Y:S01]  /*2c0f0*/  @P2 STG.E desc[UR20][R4.64], R14 ;  /* 0x0000000e04002986 */ /* 0x0005e2000c101914 */
[----:B------:R-:W-:-:S02]  /*2c100*/  LEA R6, P5, R7, R68, 0x2 ;  /* 0x0000004407067211 */ /* 0x000fc400078a10ff */
[-C--:B------:R-:W-:Y:S02]  /*2c110*/  LEA R8, P6, R9, R68.reuse, 0x2 ;  /* 0x0000004409087211 */ /* 0x080fe400078c10ff */
[----:B------:R-:W-:Y:S02]  /*2c120*/  LEA R10, P2, R11, R68, 0x2 ;  /* 0x000000440b0a7211 */ /* 0x000fe400078410ff */
[-C--:B------:R-:W-:Y:S02]  /*2c130*/  LEA.HI.X.SX32 R7, R7, R44.reuse, 0x2, P5 ;  /* 0x0000002c07077211 */ /* 0x080fe400028f16ff */
[C-C-:B-1----:R-:W-:Y:S02]  /*2c140*/  LOP3.LUT R13, R0.reuse, 0x5c, R3.reuse, 0xfe, !PT ;  /* 0x0000005c000d7812 */ /* 0x142fe400078efe03 */
[-C--:B------:R-:W-:Y:S02]  /*2c150*/  LEA.HI.X.SX32 R9, R9, R44.reuse, 0x2, P6 ;  /* 0x0000002c09097211 */ /* 0x080fe400030f16ff */
[----:B------:R-:W-:Y:S01]  /*2c160*/  LEA.HI.X.SX32 R11, R11, R44, 0x2, P2 ;  /* 0x0000002c0b0b7211 */ /* 0x000fe200010f16ff */
[----:B------:R1:W-:Y:S01]  /*2c170*/  @P3 STG.E desc[UR20][R6.64], R15 ;  /* 0x0000000f06003986 */ /* 0x0003e2000c101914 */
[----:B------:R-:W-:-:S02]  /*2c180*/  LOP3.LUT R33, R0, 0x5e, R3, 0xfe, !PT ;  /* 0x0000005e00217812 */ /* 0x000fc400078efe03 */
[C---:B------:R-:W-:Y:S01]  /*2c190*/  ISETP.LT.AND P2, PT, R13.reuse, UR15, !P0 ;  /* 0x0000000f0d007c0c */ /* 0x040fe2000c741270 */
[----:B------:R-:W-:Y:S01]  /*2c1a0*/  IMAD R13, R13, UR5, RZ ;  /* 0x000000050d0d7c24 */ /* 0x000fe2000f8e02ff */
[----:B------:R3:W-:Y:S01]  /*2c1b0*/  @P4 STG.E desc[UR20][R8.64], R16 ;  /* 0x0000001008004986 */ /* 0x0007e2000c101914 */
[----:B--2---:R-:W-:-:S03]  /*2c1c0*/  LOP3.LUT R5, R0, 0x60, R3, 0xfe, !PT ;  /* 0x0000006000057812 */ /* 0x004fc600078efe03 */
[----:B------:R2:W-:Y:S01]  /*2c1d0*/  @P1 STG.E desc[UR20][R10.64], R17 ;  /* 0x000000110a001986 */ /* 0x0005e2000c101914 */
[C---:B------:R-:W-:Y:S01]  /*2c1e0*/  ISETP.LT.AND P1, PT, R33.reuse, UR15, !P0 ;  /* 0x0000000f21007c0c */ /* 0x040fe2000c721270 */
[----:B------:R-:W-:Y:S01]  /*2c1f0*/  IMAD R33, R33, UR5, RZ ;  /* 0x0000000521217c24 */ /* 0x000fe2000f8e02ff */
[C-C-:B-1----:R-:W-:Y:S02]  /*2c200*/  LOP3.LUT R7, R0.reuse, 0x62, R3.reuse, 0xfe, !PT ;  /* 0x0000006200077812 */ /* 0x142fe400078efe03 */
[-C--:B------:R-:W-:Y:S02]  /*2c210*/  LEA R4, P5, R13, R68.reuse, 0x2 ;  /* 0x000000440d047211 */ /* 0x080fe400078a10ff */
[C---:B------:R-:W-:Y:S01]  /*2c220*/  ISETP.LT.AND P3, PT, R5.reuse, UR15, !P0 ;  /* 0x0000000f05007c0c */ /* 0x040fe2000c761270 */
[----:B---3--:R-:W-:Y:S01]  /*2c230*/  IMAD R9, R5, UR5, RZ ;  /* 0x0000000505097c24 */ /* 0x008fe2000f8e02ff */
[----:B------:R-:W-:Y:S02]  /*2c240*/  LEA R6, P4, R33, R68, 0x2 ;  /* 0x0000004421067211 */ /* 0x000fe400078810ff */
[----:B------:R-:W-:Y:S01]  /*2c250*/  LEA.HI.X.SX32 R5, R13, R44, 0x2, P5 ;  /* 0x0000002c0d057211 */ /* 0x000fe200028f16ff */
[----:B--2---:R-:W-:Y:S01]  /*2c260*/  IMAD R11, R7, UR5, RZ ;  /* 0x00000005070b7c24 */ /* 0x004fe2000f8e02ff */
[----:B------:R-:W-:-:S02]  /*2c270*/  LOP3.LUT R13, R0, 0x64, R3, 0xfe, !PT ;  /* 0x00000064000d7812 */ /* 0x000fc400078efe03 */
[----:B------:R-:W-:Y:S01]  /*2c280*/  ISETP.LT.AND P5, PT, R7, UR15, !P0 ;  /* 0x0000000f07007c0c */ /* 0x000fe2000c7a1270 */
[----:B------:R1:W-:Y:S01]  /*2c290*/  @P2 STG.E desc[UR20][R4.64], R18 ;  /* 0x0000001204002986 */ /* 0x0003e2000c101914 */
[----:B------:R-:W-:Y:S02]  /*2c2a0*/  LEA.HI.X.SX32 R7, R33, R44, 0x2, P4 ;  /* 0x0000002c21077211 */ /* 0x000fe400020f16ff */
[C---:B------:R-:W-:Y:S01]  /*2c2b0*/  ISETP.LT.AND P4, PT, R13.reuse, UR15, !P0 ;  /* 0x0000000f0d007c0c */ /* 0x040fe2000c781270 */
[----:B------:R-:W-:Y:S01]  /*2c2c0*/  IMAD R13, R13, UR5, RZ ;  /* 0x000000050d0d7c24 */ /* 0x000fe2000f8e02ff */
[-C--:B------:R-:W-:Y:S02]  /*2c2d0*/  LEA R8, P6, R9, R68.reuse, 0x2 ;  /* 0x0000004409087211 */ /* 0x080fe400078c10ff */
[----:B------:R-:W-:Y:S02]  /*2c2e0*/  LEA R10, P2, R11, R68, 0x2 ;  /* 0x000000440b0a7211 */ /* 0x000fe400078410ff */
[----:B------:R-:W-:Y:S01]  /*2c2f0*/  LOP3.LUT R16, R0, 0x66, R3, 0xfe, !PT ;  /* 0x0000006600107812 */ /* 0x000fe200078efe03 */
[----:B------:R2:W-:Y:S01]  /*2c300*/  @P1 STG.E desc[UR20][R6.64], R19 ;  /* 0x0000001306001986 */ /* 0x0005e2000c101914 */
[----:B------:R-:W-:-:S02]  /*2c310*/  LEA.HI.X.SX32 R9, R9, R44, 0x2, P6 ;  /* 0x0000002c09097211 */ /* 0x000fc400030f16ff */
[----:B------:R-:W-:Y:S02]  /*2c320*/  LEA.HI.X.SX32 R11, R11, R44, 0x2, P2 ;  /* 0x0000002c0b0b7211 */ /* 0x000fe400010f16ff */
[C-C-:B------:R-:W-:Y:S02]  /*2c330*/  LOP3.LUT R15, R0.reuse, 0x68, R3.reuse, 0xfe, !PT ;  /* 0x00000068000f7812 */ /* 0x140fe400078efe03 */
[C---:B-1----:R-:W-:Y:S01]  /*2c340*/  LEA R4, P2, R13.reuse, R68, 0x2 ;  /* 0x000000440d047211 */ /* 0x042fe200078410ff */
[----:B------:R1:W-:Y:S01]  /*2c350*/  @P3 STG.E desc[UR20][R8.64], R20 ;  /* 0x0000001408003986 */ /* 0x0003e2000c101914 */
[--C-:B------:R-:W-:Y:S01]  /*2c360*/  LOP3.LUT R14, R0, 0x6a, R3.reuse, 0xfe, !PT ;  /* 0x0000006a000e7812 */ /* 0x100fe200078efe03 */
[----:B--2---:R-:W-:Y:S01]  /*2c370*/  IMAD R7, R16, UR5, RZ ;  /* 0x0000000510077c24 */ /* 0x004fe2000f8e02ff */
[----:B------:R-:W-:Y:S02]  /*2c380*/  LEA.HI.X.SX32 R5, R13, R44, 0x2, P2 ;  /* 0x0000002c0d057211 */ /* 0x000fe400010f16ff */
[----:B------:R-:W-:-:S02]  /*2c390*/  LOP3.LUT R12, R0, 0x6c, R3, 0xfe, !PT ;  /* 0x0000006c000c7812 */ /* 0x000fc400078efe03 */
[----:B------:R-:W-:Y:S02]  /*2c3a0*/  ISETP.LT.AND P1, PT, R16, UR15, !P0 ;  /* 0x0000000f10007c0c */ /* 0x000fe4000c721270 */
[-C--:B------:R-:W-:Y:S01]  /*2c3b0*/  LEA R6, P6, R7, R68.reuse, 0x2 ;  /* 0x0000004407067211 */ /* 0x080fe200078c10ff */
[C---:B-1----:R-:W-:Y:S01]  /*2c3c0*/  IMAD R9, R15.reuse, UR5, RZ ;  /* 0x000000050f097c24 */ /* 0x042fe2000f8e02ff */
[----:B------:R1:W-:Y:S01]  /*2c3d0*/  @P5 STG.E desc[UR20][R10.64], R21 ;  /* 0x000000150a005986 */ /* 0x0003e2000c101914 */
[----:B------:R-:W-:Y:S01]  /*2c3e0*/  ISETP.LT.AND P3, PT, R15, UR15, !P0 ;  /* 0x0000000f0f007c0c */ /* 0x000fe2000c761270 */
[----:B------:R-:W-:Y:S01]  /*2c3f0*/  IMAD R13, R12, UR5, RZ ;  /* 0x000000050c0d7c24 */ /* 0x000fe2000f8e02ff */
[----:B------:R-:W-:Y:S01]  /*2c400*/  ISETP.LT.AND P2, PT, R14, UR15, !P0 ;  /* 0x0000000f0e007c0c */ /* 0x000fe2000c741270 */
[----:B------:R2:W-:Y:S01]  /*2c410*/  @P4 STG.E desc[UR20][R4.64], R22 ;  /* 0x0000001604004986 */ /* 0x0005e2000c101914 */
[----:B------:R-:W-:Y:S02]  /*2c420*/  LEA R8, P4, R9, R68, 0x2 ;  /* 0x0000004409087211 */ /* 0x000fe400078810ff */
[----:B------:R-:W-:-:S02]  /*2c430*/  LEA.HI.X.SX32 R7, R7, R44, 0x2, P6 ;  /* 0x0000002c07077211 */ /* 0x000fc400030f16ff */
[----:B------:R-:W-:Y:S01]  /*2c440*/  ISETP.LT.AND P6, PT, R12, UR15, !P0 ;  /* 0x0000000f0c007c0c */ /* 0x000fe2000c7c1270 */
[----:B-1----:R-:W-:Y:S01]  /*2c450*/  IMAD R11, R14, UR5, RZ ;  /* 0x000000050e0b7c24 */ /* 0x002fe2000f8e02ff */
[----:B------:R-:W-:Y:S02]  /*2c460*/  LEA.HI.X.SX32 R9, R9, R44, 0x2, P4 ;  /* 0x0000002c09097211 */ /* 0x000fe400020f16ff */
[-C--:B------:R-:W-:Y:S02]  /*2c470*/  LEA R12, P4, R13, R68.reuse, 0x2 ;  /* 0x000000440d0c7211 */ /* 0x080fe400078810ff */
[C---:B------:R-:W-:Y:S02]  /*2c480*/  LEA R10, P5, R11.reuse, R68, 0x2 ;  /* 0x000000440b0a7211 */ /* 0x040fe400078a10ff */
[----:B--2---:R-:W-:Y:S01]  /*2c490*/  LOP3.LUT R5, R0, 0x6e, R3, 0xfe, !PT ;  /* 0x0000006e00057812 */ /* 0x004fe200078efe03 */
[----:B------:R1:W-:Y:S01]  /*2c4a0*/  @P1 STG.E desc[UR20][R6.64], R23 ;  /* 0x0000001706001986 */ /* 0x0003e2000c101914 */
[----:B------:R-:W-:-:S02]  /*2c4b0*/  LEA.HI.X.SX32 R11, R11, R44, 0x2, P5 ;  /* 0x0000002c0b0b7211 */ /* 0x000fc400028f16ff */
[C-C-:B------:R-:W-:Y:S01]  /*2c4c0*/  LOP3.LUT R15, R0.reuse, 0x70, R3.reuse, 0xfe, !PT ;  /* 0x00000070000f7812 */ /* 0x140fe200078efe03 */
[----:B------:R-:W2:Y:S01]  /*2c4d0*/  LDS.128 R20, [R2+0x800] ;  /* 0x0008000002147984 */ /* 0x000ea20000000c00 */
[----:B------:R-:W-:Y:S02]  /*2c4e0*/  LEA.HI.X.SX32 R13, R13, R44, 0x2, P4 ;  /* 0x0000002c0d0d7211 */ /* 0x000fe400020f16ff */
[----:B------:R-:W-:Y:S01]  /*2c4f0*/  LOP3.LUT R4, R0, 0x72, R3, 0xfe, !PT ;  /* 0x0000007200047812 */ /* 0x000fe200078efe03 */
[----:B------:R3:W-:Y:S01]  /*2c500*/  @P3 STG.E desc[UR20][R8.64], R24 ;  /* 0x0000001808003986 */ /* 0x0007e2000c101914 */
[C---:B------:R-:W-:Y:S01]  /*2c510*/  ISETP.LT.AND P4, PT, R5.reuse, UR15, !P0 ;  /* 0x0000000f05007c0c */ /* 0x040fe2000c781270 */
[----:B------:R-:W-:Y:S01]  /*2c520*/  IMAD R5, R5, UR5, RZ ;  /* 0x0000000505057c24 */ /* 0x000fe2000f8e02ff */
[C---:B------:R-:W-:Y:S01]  /*2c530*/  ISETP.LT.AND P5, PT, R15.reuse, UR15, !P0 ;  /* 0x0000000f0f007c0c */ /* 0x040fe2000c7a1270 */
[----:B------:R-:W-:Y:S01]  /*2c540*/  @P2 STG.E desc[UR20][R10.64], R25 ;  /* 0x000000190a002986 */ /* 0x000fe2000c101914 */
[----:B-1----:R-:W-:-:S03]  /*2c550*/  IMAD R7, R15, UR5, RZ ;  /* 0x000000050f077c24 */ /* 0x002fc6000f8e02ff */
[----:B------:R1:W-:Y:S01]  /*2c560*/  @P6 STG.E desc[UR20][R12.64], R26 ;  /* 0x0000001a0c006986 */ /* 0x0003e2000c101914 */
[C---:B------:R-:W-:Y:S01]  /*2c570*/  ISETP.LT.AND P6, PT, R4.reuse, UR15, !P0 ;  /* 0x0000000f04007c0c */ /* 0x040fe2000c7c1270 */
[----:B---3--:R-:W-:Y:S01]  /*2c580*/  IMAD R9, R4, UR5, RZ ;  /* 0x0000000504097c24 */ /* 0x008fe2000f8e02ff */
[-C--:B------:R-:W-:Y:S02]  /*2c590*/  LEA R4, P1, R5, R68.reuse, 0x2 ;  /* 0x0000004405047211 */ /* 0x080fe400078210ff */
[-C--:B------:R-:W-:Y:S02]  /*2c5a0*/  LEA R6, P2, R7, R68.reuse, 0x2 ;  /* 0x0000004407067211 */ /* 0x080fe400078410ff */
[C-C-:B------:R-:W-:Y:S02]  /*2c5b0*/  LOP3.LUT R17, R0.reuse, 0x74, R3.reuse, 0xfe, !PT ;  /* 0x0000007400117812 */ /* 0x140fe400078efe03 */
[----:B------:R-:W-:Y:S02]  /*2c5c0*/  LOP3.LUT R16, R0, 0x76, R3, 0xfe, !PT ;  /* 0x0000007600107812 */ /* 0x000fe400078efe03 */
[----:B------:R-:W-:-:S02]  /*2c5d0*/  LEA R8, P3, R9, R68, 0x2 ;  /* 0x0000004409087211 */ /* 0x000fc400078610ff */
[-C--:B------:R-:W-:Y:S02]  /*2c5e0*/  LEA.HI.X.SX32 R5, R5, R44.reuse, 0x2, P1 ;  /* 0x0000002c05057211 */ /* 0x080fe400008f16ff */
[C-C-:B------:R-:W-:Y:S02]  /*2c5f0*/  LOP3.LUT R14, R0.reuse, 0x78, R3.reuse, 0xfe, !PT ;  /* 0x00000078000e7812 */ /* 0x140fe400078efe03 */
[C-C-:B------:R-:W-:Y:S02]  /*2c600*/  LOP3.LUT R15, R0.reuse, 0x7a, R3.reuse, 0xfe, !PT ;  /* 0x0000007a000f7812 */ /* 0x140fe400078efe03 */
[--C-:B-1----:R-:W-:Y:S02]  /*2c610*/  LOP3.LUT R12, R0, 0x7c, R3.reuse, 0xfe, !PT ;  /* 0x0000007c000c7812 */ /* 0x102fe400078efe03 */
[-C--:B------:R-:W-:Y:S01]  /*2c620*/  LEA.HI.X.SX32 R7, R7, R44.reuse, 0x2, P2 ;  /* 0x0000002c07077211 */ /* 0x080fe200010f16ff */
[----:B------:R-:W-:Y:S01]  /*2c630*/  IMAD R11, R16, UR5, RZ ;  /* 0x00000005100b7c24 */ /* 0x000fe2000f8e02ff */
[----:B------:R-:W-:Y:S01]  /*2c640*/  LOP3.LUT R0, R0, 0x7e, R3, 0xfe, !PT ;  /* 0x0000007e00007812 */ /* 0x000fe200078efe03 */
[----:B------:R-:W-:Y:S01]  /*2c650*/  IMAD R3, R17, UR5, RZ ;  /* 0x0000000511037c24 */ /* 0x000fe2000f8e02ff */
[----:B------:R-:W-:Y:S01]  /*2c660*/  LEA.HI.X.SX32 R9, R9, R44, 0x2, P3 ;  /* 0x0000002c09097211 */ /* 0x000fe200018f16ff */
[----:B------:R1:W-:Y:S01]  /*2c670*/  @P4 STG.E desc[UR20][R4.64], R27 ;  /* 0x0000001b04004986 */ /* 0x0003e2000c101914 */
[----:B------:R-:W-:Y:S01]  /*2c680*/  ISETP.LT.AND P2, PT, R15, UR15, !P0 ;  /* 0x0000000f0f007c0c */ /* 0x000fe2000c741270 */
[----:B------:R-:W-:-:S02]  /*2c690*/  IMAD R13, R14, UR5, RZ ;  /* 0x000000050e0d7c24 */ /* 0x000fc4000f8e02ff */
[----:B------:R3:W-:Y:S01]  /*2c6a0*/  @P5 STG.E desc[UR20][R6.64], R28 ;  /* 0x0000001c06005986 */ /* 0x0007e2000c101914 */
[----:B------:R-:W-:-:S03]  /*2c6b0*/  IMAD R15, R15, UR5, RZ ;  /* 0x000000050f0f7c24 */ /* 0x000fc6000f8e02ff */
[----:B------:R4:W-:Y:S01]  /*2c6c0*/  @P6 STG.E desc[UR20][R8.64], R29 ;  /* 0x0000001d08006986 */ /* 0x0009e2000c101914 */
[-C--:B------:R-:W-:Y:S02]  /*2c6d0*/  LEA R2, P6, R3, R68.reuse, 0x2 ;  /* 0x0000004403027211 */ /* 0x080fe400078c10ff */
[----:B-1----:R-:W-:Y:S02]  /*2c6e0*/  LEA R4, P1, R11, R68, 0x2 ;  /* 0x000000440b047211 */ /* 0x002fe400078210ff */
[----:B------:R-:W-:Y:S01]  /*2c6f0*/  ISETP.LT.AND P5, PT, R17, UR15, !P0 ;  /* 0x0000000f11007c0c */ /* 0x000fe2000c7a1270 */
[----:B------:R-:W-:Y:S01]  /*2c700*/  IMAD R17, R12, UR5, RZ ;  /* 0x000000050c117c24 */ /* 0x000fe2000f8e02ff */
[-C--:B------:R-:W-:Y:S02]  /*2c710*/  LEA.HI.X.SX32 R3, R3, R44.reuse, 0x2, P6 ;  /* 0x0000002c03037211 */ /* 0x080fe400030f16ff */
[----:B------:R-:W-:Y:S02]  /*2c720*/  LEA.HI.X.SX32 R5, R11, R44, 0x2, P1 ;  /* 0x0000002c0b057211 */ /* 0x000fe400008f16ff */
[----:B---3--:R-:W-:-:S02]  /*2c730*/  LEA R6, P6, R13, R68, 0x2 ;  /* 0x000000440d067211 */ /* 0x008fc400078c10ff */
[----:B----4-:R-:W-:Y:S02]  /*2c740*/  LEA R8, P1, R15, R68, 0x2 ;  /* 0x000000440f087211 */ /* 0x010fe400078210ff */
[----:B------:R-:W-:Y:S02]  /*2c750*/  ISETP.LT.AND P4, PT, R16, UR15, !P0 ;  /* 0x0000000f10007c0c */ /* 0x000fe4000c781270 */
[----:B------:R-:W-:Y:S01]  /*2c760*/  ISETP.LT.AND P3, PT, R14, UR15, !P0 ;  /* 0x0000000f0e007c0c */ /* 0x000fe2000c761270 */
[----:B------:R-:W-:Y:S01]  /*2c770*/  IMAD R19, R0, UR5, RZ ;  /* 0x0000000500137c24 */ /* 0x000fe2000f8e02ff */
[-C--:B------:R-:W-:Y:S02]  /*2c780*/  LEA.HI.X.SX32 R7, R13, R44.reuse, 0x2, P6 ;  /* 0x0000002c0d077211 */ /* 0x080fe400030f16ff */
[----:B------:R-:W-:Y:S02]  /*2c790*/  LEA.HI.X.SX32 R9, R15, R44, 0x2, P1 ;  /* 0x0000002c0f097211 */ /* 0x000fe400008f16ff */
[----:B------:R-:W-:-:S02]  /*2c7a0*/  LEA R10, P6, R17, R68, 0x2 ;  /* 0x00000044110a7211 */ /* 0x000fc400078c10ff */
[----:B------:R-:W-:Y:S02]  /*2c7b0*/  ISETP.LT.AND P1, PT, R12, UR15, !P0 ;  /* 0x0000000f0c007c0c */ /* 0x000fe4000c721270 */
[----:B------:R-:W-:Y:S02]  /*2c7c0*/  ISETP.LT.AND P0, PT, R0, UR15, !P0 ;  /* 0x0000000f00007c0c */ /* 0x000fe4000c701270 */
[----:B------:R-:W-:Y:S02]  /*2c7d0*/  LEA.HI.X.SX32 R11, R17, R44, 0x2, P6 ;  /* 0x0000002c110b7211 */ /* 0x000fe400030f16ff */
[C---:B------:R-:W-:Y:S01]  /*2c7e0*/  LEA R68, P6, R19.reuse, R68, 0x2 ;  /* 0x0000004413447211 */ /* 0x040fe200078c10ff */
[----:B------:R1:W-:Y:S03]  /*2c7f0*/  @P5 STG.E desc[UR20][R2.64], R30 ;  /* 0x0000001e02005986 */ /* 0x0003e6000c101914 */
[----:B------:R-:W-:Y:S01]  /*2c800*/  LEA.HI.X.SX32 R69, R19, R44, 0x2, P6 ;  /* 0x0000002c13457211 */ /* 0x000fe200030f16ff */
[----:B------:R1:W-:Y:S04]  /*2c810*/  @P4 STG.E desc[UR20][R4.64], R31 ;  /* 0x0000001f04004986 */ /* 0x0003e8000c101914 */
[----:B--2---:R1:W-:Y:S04]  /*2c820*/  @P3 STG.E desc[UR20][R6.64], R20 ;  /* 0x0000001406003986 */ /* 0x0043e8000c101914 */
[----:B------:R1:W-:Y:S04]  /*2c830*/  @P2 STG.E desc[UR20][R8.64], R21 ;  /* 0x0000001508002986 */ /* 0x0003e8000c101914 */
[----:B------:R1:W-:Y:S04]  /*2c840*/  @P1 STG.E desc[UR20][R10.64], R22 ;  /* 0x000000160a001986 */ /* 0x0003e8000c101914 */
[----:B------:R1:W-:Y:S01]  /*2c850*/  @P0 STG.E desc[UR20][R68.64], R23 ;  /* 0x0000001744000986 */ /* 0x0003e2000c101914 */
[----:B------:R-:W-:Y:S06]  /*2c860*/  BAR.SYNC.DEFER_BLOCKING 0x0 ;  /* 0x0000000000007b1d */ /* 0x000fec0000010000 */
[----:B------:R-:W-:Y:S05]  /*2c870*/  BRA.U UP0, `(.L_x_13) ;  /* 0x0000000100a07547 */ /* 0x000fea000b800000 */
[----:B------:R-:W2:Y:S01]  /*2c880*/  S2UR UR5, SR_CgaCtaId ;  /* 0x00000000000579c3 */ /* 0x000ea20000008800 */
[----:B------:R-:W-:Y:S01]  /*2c890*/  NOP ;  /* 0x0000000000007918 */ /* 0x000fe20000000000 */
[----:B------:R-:W-:Y:S01]  /*2c8a0*/  UMOV UR4, 0x50 ;  /* 0x0000005000047882 */ /* 0x000fe20000000000 */
[----:B------:R-:W-:Y:S02]  /*2c8b0*/  IMAD.U32 R0, RZ, RZ, UR8 ;  /* 0x00000008ff007e24 */ /* 0x000fe4000f8e00ff */
[----:B-1----:R-:W-:Y:S02]  /*2c8c0*/  IMAD.MOV.U32 R3, RZ, RZ, 0xf ;  /* 0x0000000fff037424 */ /* 0x002fe400078e00ff */
[----:B------:R-:W-:Y:S01]  /*2c8d0*/  IMAD.MOV.U32 R7, RZ, RZ, 0x1 ;  /* 0x00000001ff077424 */ /* 0x000fe200078e00ff */
[----:B------:R-:W-:-:S04]  /*2c8e0*/  LOP3.LUT R0, R0, 0xffff, RZ, 0xc0, !PT ;  /* 0x0000ffff00007812 */ /* 0x000fc800078ec0ff */
[----:B------:R-:W-:-:S05]  /*2c8f0*/  SHF.R.U32.HI R0, RZ, 0x5, R0 ;  /* 0x00000005ff007819 */ /* 0x000fca0000011600 */
[----:B------:R-:W-:Y:S01]  /*2c900*/  VIADD R2, R0, 0x10 ;  /* 0x0000001000027836 */ /* 0x000fe20000000000 */
[----:B------:R-:W-:Y:S01]  /*2c910*/  SHF.L.U32 R0, R3, R0, RZ ;  /* 0x0000000003007219 */ /* 0x000fe200000006ff */
[----:B--2---:R-:W-:-:S03]  /*2c920*/  ULEA UR6, UR5, UR4, 0x18 ;  /* 0x0000000405067291 */ /* 0x004fc6000f8ec0ff */
[----:B------:R-:W-:-:S04]  /*2c930*/  SHF.L.U32 R3, R7, R2, RZ ;  /* 0x0000000207037219 */ /* 0x000fc800000006ff */
[----:B------:R-:W-:Y:S02]  /*2c940*/  LOP3.LUT R0, R3, R0, RZ, 0xfc, !PT ;  /* 0x0000000003007212 */ /* 0x000fe400078efcff */
[----:B------:R-:W1:Y:S02]  /*2c950*/  LDS R5, [UR6] ;  /* 0x00000006ff057984 */ /* 0x000e640008000800 */
[C---:B------:R-:W-:Y:S02]  /*2c960*/  LOP3.LUT R2, R0.reuse, 0xffff, RZ, 0xc0, !PT ;  /* 0x0000ffff00027812 */ /* 0x040fe400078ec0ff */
[----:B-1----:R-:W-:-:S04]  /*2c970*/  LOP3.LUT R3, R0, 0xffff, R5, 0x80, !PT ;  /* 0x0000ffff00037812 */ /* 0x002fc800078e8005 */
[----:B------:R-:W-:-:S13]  /*2c980*/  ISETP.NE.AND P0, PT, R3, R2, PT ;  /* 0x000000020300720c */ /* 0x000fda0003f05270 */
[----:B------:R-:W-:Y:S05]  /*2c990*/  @P0 BRA `(.L_x_14) ;  /* 0x0000000000500947 */ /* 0x000fea0003800000 */
[----:B------:R-:W-:Y:S02]  /*2c9a0*/  SHF.R.U32.HI R5, RZ, 0x10, R5 ;  /* 0x00000010ff057819 */ /* 0x000fe40000011605 */
[----:B------:R-:W-:-:S04]  /*2c9b0*/  SHF.R.U32.HI R2, RZ, 0x10, R0 ;  /* 0x00000010ff027819 */ /* 0x000fc80000011600 */
[----:B------:R-:W-:-:S04]  /*2c9c0*/  LOP3.LUT R5, R5, R2, RZ, 0xc0, !PT ;  /* 0x0000000205057212 */ /* 0x000fc800078ec0ff */
[----:B------:R-:W-:-:S13]  /*2c9d0*/  ISETP.NE.AND P0, PT, R5, R2, PT ;  /* 0x000000020500720c */ /* 0x000fda0003f05270 */
[----:B------:R-:W-:Y:S05]  /*2c9e0*/  @P0 BRA `(.L_x_15) ;  /* 0x0000000000300947 */ /* 0x000fea0003800000 */
[----:B------:R-:W-:Y:S01]  /*2c9f0*/  R2UR UR4, R0 ;  /* 0x00000000000472ca */ /* 0x000fe200000e0000 */
[----:B------:R-:W-:Y:S01]  /*2ca00*/  VOTEU.ANY UR5, UPT, PT ;  /* 0x0000000000057886 */ /* 0x000fe200038e0100 */
[----:B------:R-:W1:Y:S01]  /*2ca10*/  S2R R0, SR_LANEID ;  /* 0x0000000000007919 */ /* 0x000e620000000000 */
[----:B------:R-:W-:-:S10]  /*2ca20*/  UFLO.U32 UR5, UR5 ;  /* 0x00000005000572bd */ /* 0x000fd400080e0000 */
[----:B------:R-:W-:-:S06]  /*2ca30*/  ULOP3.LUT UR4, URZ, UR4, URZ, 0x33, !UPT ;  /* 0x00000004ff047292 */ /* 0x000fcc000f8e33ff */
[----:B------:R-:W-:-:S04]  /*2ca40*/  IMAD.U32 R2, RZ, RZ, UR4 ;  /* 0x00000004ff027e24 */ /* 0x000fc8000f8e00ff */
[----:B------:R-:W2:Y:S02]  /*2ca50*/  REDUX UR7, R2 ;  /* 0x00000000020773c4 */ /* 0x000ea40000000000 */
[----:B------:R3:W-:Y:S01]  /*2ca60*/  UTCATOMSWS.AND URZ, UR4 ;  /* 0x0000000400ff79e3 */ /* 0x0007e20008000000 */
[----:B-1----:R-:W-:Y:S01]  /*2ca70*/  ISETP.EQ.U32.AND P0, PT, R0, UR5, PT ;  /* 0x0000000500007c0c */ /* 0x002fe2000bf02070 */
[----:B--2---:R-:W-:-:S12]  /*2ca80*/  IMAD.U32 R0, RZ, RZ, UR7 ;  /* 0x00000007ff007e24 */ /* 0x004fd8000f8e00ff */
[----:B------:R3:W-:Y:S01]  /*2ca90*/  @P0 ATOMS.AND RZ, [UR6], R0 ;  /* 0x00000000ffff098c */ /* 0x0007e2000a800006 */
[----:B------:R-:W-:Y:S05]  /*2caa0*/  BRA `(.L_x_13) ;  /* 0x0000000000147947 */ /* 0x000fea0003800000 */
.L_x_15:
[----:B------:R-:W-:-:S07]  /*2cab0*/  MOV R2, 0x2cad0 ;  /* 0x0002cad000027802 */ /* 0x000fce0000000f00 */
[----:B------:R-:W-:Y:S05]  /*2cac0*/  CALL.REL.NOINC `($__internal_0_$__cuda_sm10x_tcgen05_guardrail_trap_col_being_dealloced_not_returned_by_alloc) ;  /* 0x00000000002c7944 */ /* 0x000fea0003c00000 */
[----:B------:R-:W-:Y:S05]  /*2cad0*/  BRA `(.L_x_13) ;  /* 0x0000000000087947 */ /* 0x000fea0003800000 */
.L_x_14:
[----:B------:R-:W-:-:S07]  /*2cae0*/  MOV R2, 0x2cb00 ;  /* 0x0002cb0000027802 */ /* 0x000fce0000000f00 */
[----:B------:R-:W-:Y:S05]  /*2caf0*/  CALL.REL.NOINC `($__internal_2_$__cuda_sm10x_tcgen05_guardrail_trap_unallocated_columns_being_dealloced) ;  /* 0x0000000000387944 */ /* 0x000fea0003c00000 */
.L_x_13:
[----:B------:R-:W-:Y:S01]  /*2cb00*/  NOP ;  /* 0x0000000000007918 */ /* 0x000fe20000000000 */
[----:B---3--:R-:W-:Y:S05]  /*2cb10*/  EXIT ;  /* 0x000000000000794d */ /* 0x008fea0003800000 */
.L_x_9:
[----:B------:R-:W1:Y:S02]  /*2cb20*/  SYNCS.PHASECHK.TRANS64.TRYWAIT P4, [UR15], R126 ;  /* 0x0000007eff0075a7 */ /* 0x000e64000808110f */
[----:B-1----:R-:W-:Y:S05]  /*2cb30*/  @!P4 BRA `(.L_x_9) ;  /* 0xfffffffc00f8c947 */ /* 0x002fea000383ffff */
[----:B------:R-:W-:Y:S05]  /*2cb40*/  BRA `(.L_x_16) ;  /* 0xffffff6c00447947 */ /* 0x000fea000383ffff */
.L_x_12:
[----:B------:R-:W1:Y:S02]  /*2cb50*/  SYNCS.PHASECHK.TRANS64.TRYWAIT P1, [UR9], R2 ;  /* 0x00000002ff0075a7 */ /* 0x000e640008021109 */
[----:B-1----:R-:W-:Y:S05]  /*2cb60*/  @!P1 BRA `(.L_x_12) ;  /* 0xfffffffc00f89947 */ /* 0x002fea000383ffff */
[----:B------:R-:W-:Y:S05]  /*2cb70*/  BRA `(.L_x_11) ;  /* 0xffffffdc00147947 */ /* 0x000fea000383ffff */
        .weak           $__internal_0_$__cuda_sm10x_tcgen05_guardrail_trap_col_being_dealloced_not_returned_by_alloc
        .type           $__internal_0_$__cuda_sm10x_tcgen05_guardrail_trap_col_being_dealloced_not_returned_by_alloc,@function
        .size           $__internal_0_$__cuda_sm10x_tcgen05_guardrail_trap_col_being_dealloced_not_returned_by_alloc,($__internal_1_$__cuda_sm10x_tcgen05_guardrail_trap_phase_invalid_during_alloc - $__internal_0_$__cuda_sm10x_tcgen05_guardrail_trap_col_being_dealloced_not_returned_by_alloc)
$__internal_0_$__cuda_sm10x_tcgen05_guardrail_trap_col_being_dealloced_not_returned_by_alloc:
[----:B------:R-:W-:Y:S05]  /*2cb80*/  BPT.TRAP 0x1 ;  /* 0x000000040000795c */ /* 0x000fea0000300000 */
[----:B------:R-:W-:-:S04]  /*2cb90*/  IMAD.MOV.U32 R3, RZ, RZ, 0x0 ;  /* 0x00000000ff037424 */ /* 0x000fc800078e00ff */
[----:B------:R-:W-:Y:S05]  /*2cba0*/  RET.REL.NODEC R2 `(matmul_kernel) ;  /* 0xfffffd3402147950 */ /* 0x000fea0003c3ffff */
        .weak           $__internal_1_$__cuda_sm10x_tcgen05_guardrail_trap_phase_invalid_during_alloc
        .type           $__internal_1_$__cuda_sm10x_tcgen05_guardrail_trap_phase_invalid_during_alloc,@function
        .size           $__internal_1_$__cuda_sm10x_tcgen05_guardrail_trap_phase_invalid_during_alloc,($__internal_2_$__cuda_sm10x_tcgen05_guardrail_trap_unallocated_columns_being_dealloced - $__internal_1_$__cuda_sm10x_tcgen05_guardrail_trap_phase_invalid_during_alloc)
$__internal_1_$__cuda_sm10x_tcgen05_guardrail_trap_phase_invalid_during_alloc:
[----:B------:R-:W-:Y:S05]  /*2cbb0*/  BPT.TRAP 0x1 ;  /* 0x000000040000795c */ /* 0x000fea0000300000 */
[----:B------:R-:W-:-:S04]  /*2cbc0*/  IMAD.MOV.U32 R3, RZ, RZ, 0x0 ;  /* 0x00000000ff037424 */ /* 0x000fc800078e00ff */
[----:B------:R-:W-:Y:S05]  /*2cbd0*/  RET.REL.NODEC R2 `(matmul_kernel) ;  /* 0xfffffd3402087950 */ /* 0x000fea0003c3ffff */
        .weak           $__internal_2_$__cuda_sm10x_tcgen05_guardrail_trap_unallocated_columns_being_dealloced
        .type           $__internal_2_$__cuda_sm10x_tcgen05_guardrail_trap_unallocated_columns_being_dealloced,@function
        .size           $__internal_2_$__cuda_sm10x_tcgen05_guardrail_trap_unallocated_columns_being_dealloced,(.L_x_20 - $__internal_2_$__cuda_sm10x_tcgen05_guardrail_trap_unallocated_columns_being_dealloced)
$__internal_2_$__cuda_sm10x_tcgen05_guardrail_trap_unallocated_columns_being_dealloced:
[----:B------:R-:W-:Y:S05]  /*2cbe0*/  BPT.TRAP 0x1 ;  /* 0x000000040000795c */ /* 0x000fea0000300000 */
[----:B------:R-:W-:-:S04]  /*2cbf0*/  IMAD.MOV.U32 R3, RZ, RZ, 0x0 ;  /* 0x00000000ff037424 */ /* 0x000fc800078e00ff */
[----:B------:R-:W-:Y:S05]  /*2cc00*/  RET.REL.NODEC R2 `(matmul_kernel) ;  /* 0xfffffd3002fc7950 */ /* 0x000fea0003c3ffff */
.L_x_17:
[----:B------:R-:W-:-:S00]  /*2cc10*/  BRA `(.L_x_17) ;  /* 0xfffffffc00fc7947 */ /* 0x000fc0000383ffff */
[----:B------:R-:W-:-:S00]  /*2cc20*/  NOP ;  /* 0x0000000000007918 */ /* 0x000fc00000000000 */
        /* <DEDUP_REMOVED lines=13> */
.L_x_20:


//--------------------- .nv.shared.matmul_kernel  --------------------------
	.section	.nv.shared.matmul_kernel,"aw",@nobits
	.sectionflags	@""
	.align	16
	.zero		1024


//--------------------- .nv.shared.reserved.0     --------------------------
	.section	.nv.shared.reserved.0,"aw",@nobits
	.align	8
	.weak		__nv_reservedSMEM_offset_0_alias
	.size		__nv_reservedSMEM_offset_0_alias, 0, 64
	.other		__nv_reservedSMEM_offset_0_alias,@"STO_CUDA_RESERVED_SHARED STV_DEFAULT"
__nv_reservedSMEM_offset_0_alias:
	.zero		0
.nv.shared.reserved.0:
	.zero		64
	.weak		__nv_reservedSMEM_allocation_phase
	.type		__nv_reservedSMEM_allocation_phase,@object
	.size		__nv_reservedSMEM_allocation_phase,(.L_0 - __nv_reservedSMEM_allocation_phase)
__nv_reservedSMEM_allocation_phase:
	.zero		1
.L_0:
	.zero		7
	.weak		__nv_reservedSMEM_devtool_atexit_pc
	.type		__nv_reservedSMEM_devtool_atexit_pc,@object
	.size		__nv_reservedSMEM_devtool_atexit_pc,(__nv_reservedSMEM_allocation_mask - __nv_reservedSMEM_devtool_atexit_pc)
__nv_reservedSMEM_devtool_atexit_pc:
	.zero		8
	.weak		__nv_reservedSMEM_allocation_mask
	.type		__nv_reservedSMEM_allocation_mask,@object
	.size		__nv_reservedSMEM_allocation_mask,(.L_2 - __nv_reservedSMEM_allocation_mask)
__nv_reservedSMEM_allocation_mask:
	.zero		4
.L_2:


//--------------------- .nv.constant0.matmul_kernel --------------------------
	.section	.nv.constant0.matmul_kernel,"a",@progbits
	.sectionflags	@""
	.align	4
.nv.constant0.matmul_kernel:
	.zero		976


//--------------------- SYMBOLS --------------------------

	.type		.nv.reservedSmem.offset0,@object
	.size		.nv.reservedSmem.offset0,0x4
	.type		.nv.reservedSmem.cap,@object
	.size		.nv.reservedSmem.cap,0x4
